def matmul_kernel(
    a_ptr,
    b_ptr,
    c_ptr,
    M,
    N,
    K,
    stride_am,
    stride_ak,
    stride_bk,
    stride_bn,
    stride_cm,
    stride_cn,
    BLOCK_M: tl.constexpr,
    BLOCK_N: tl.constexpr,
    BLOCK_K: tl.constexpr,
    GROUP_M: tl.constexpr,
):
    pid = tl.program_id(axis=0)
    num_pid_m = tl.cdiv(M, BLOCK_M)
    num_pid_n = tl.cdiv(N, BLOCK_N)
    num_pid_in_group = GROUP_M * num_pid_n
    group_id = pid // num_pid_in_group
    first_pid_m = group_id * GROUP_M
    group_size_m = min(num_pid_m - first_pid_m, GROUP_M)
    pid_m = first_pid_m + ((pid % num_pid_in_group) % group_size_m)
    pid_n = (pid % num_pid_in_group) // group_size_m

    offs_am = (pid_m * BLOCK_M + tl.arange(0, BLOCK_M)) % M
    offs_bn = (pid_n * BLOCK_N + tl.arange(0, BLOCK_N)) % N
    offs_k = tl.arange(0, BLOCK_K)
    a_ptrs = a_ptr + offs_am[:, None] * stride_am + offs_k[None, :] * stride_ak
    b_ptrs = b_ptr + offs_k[:, None] * stride_bk + offs_bn[None, :] * stride_bn

    acc = tl.zeros((BLOCK_M, BLOCK_N), dtype=tl.float32)
    for kk in range(0, tl.cdiv(K, BLOCK_K)):
        a = tl.load(a_ptrs, mask=offs_k[None, :] < K - kk * BLOCK_K, other=0.0)
        b = tl.load(b_ptrs, mask=offs_k[:, None] < K - kk * BLOCK_K, other=0.0)
        acc = tl.dot(a, b, acc)
        a_ptrs += BLOCK_K * stride_ak
        b_ptrs += BLOCK_K * stride_bk

    c = acc.to(c_ptr.dtype.element_ty)
    offs_cm = pid_m * BLOCK_M + tl.arange(0, BLOCK_M)
    offs_cn = pid_n * BLOCK_N + tl.arange(0, BLOCK_N)
    c_ptrs = c_ptr + offs_cm[:, None] * stride_cm + offs_cn[None, :] * stride_cn
    mask = (offs_cm[:, None] < M) & (offs_cn[None, :] < N)
    tl.store(c_ptrs, c, mask=mask)

# config = {"BLOCK_K": 128, "BLOCK_M": 512, "BLOCK_N": 128, "GROUP_M": 4, "arch": "sm_90", "dtype": "fp8e4m3", "num_ctas": 1, "num_stages": 3, "num_warps": 4}
# arch = sm_90


// ===== COMPILED SASS (sm_90a) =====

	.target	sm_90a

	.elftype	@"ET_EXEC"


//--------------------- .note.nv.tkinfo           --------------------------
	.section	.note.nv.tkinfo,"",@"SHT_NOTE"
	.sectionflags	@"SHF_NOTE_NV_TKINFO"
	.tkinfo
        /*0018*/ 	.word	0x00000002
        /*0030*/ 	.string	""
        /*0030*/ 	.string	"ptxas"
        /*0030*/ 	.string	"Cuda compilation tools, release 13.0, V13.0.88"
        /*0030*/ 	.string	"Build cuda_13.0.r13.0/compiler.36424714_0"
        /*0030*/ 	.string	"-v  -suppress-debug-info  -lineinfo  -arch sm_90a "



//--------------------- .note.nv.cuinfo           --------------------------
	.section	.note.nv.cuinfo,"",@"SHT_NOTE"
	.sectionflags	@"SHF_NOTE_NV_CUINFO"
        /*0018*/ 	.short	0x0002
        /*001a*/ 	.short	0x005a
        /*001c*/ 	.short	0x0082
	.zero		2


//--------------------- .nv.info                  --------------------------
	.section	.nv.info,"",@"SHT_CUDA_INFO"
	.align	4


	//----- nvinfo : EIATTR_REGCOUNT
	.align		4
        /*0000*/ 	.byte	0x04, 0x2f
        /*0002*/ 	.short	(.L_1 - .L_0)
	.align		4
.L_0:
        /*0004*/ 	.word	index@(matmul_kernel)
        /*0008*/ 	.word	0x000000ff


	//----- nvinfo : EIATTR_FRAME_SIZE
	.align		4
.L_1:
        /*000c*/ 	.byte	0x04, 0x11
        /*000e*/ 	.short	(.L_3 - .L_2)
	.align		4
.L_2:
        /*0010*/ 	.word	index@(matmul_kernel)
        /*0014*/ 	.word	0x00002de0


	//----- nvinfo : EIATTR_MIN_STACK_SIZE
	.align		4
.L_3:
        /*0018*/ 	.byte	0x04, 0x12
        /*001a*/ 	.short	(.L_5 - .L_4)
	.align		4
.L_4:
        /*001c*/ 	.word	index@(matmul_kernel)
        /*0020*/ 	.word	0x00002de0
.L_5:


//--------------------- .nv.compat                --------------------------
	.section	.nv.compat,"",@"SHT_CUDA_COMPAT_INFO"
	.align	4
        /*0000*/ 	.byte	0x02, 0x09, 0x01, 0x00, 0x02, 0x02, 0x04, 0x00, 0x02, 0x05, 0x05, 0x00, 0x03, 0x07, 0x01, 0x01
        /*0010*/ 	.byte	0x02, 0x03, 0x00, 0x00, 0x02, 0x06, 0x01, 0x00, 0x04, 0x0b, 0x08, 0x00, 0x00, 0x00, 0x00, 0x00
        /*0020*/ 	.byte	0x00, 0x00, 0x00, 0x00


//--------------------- .nv.info.matmul_kernel    --------------------------
	.section	.nv.info.matmul_kernel,"",@"SHT_CUDA_INFO"
	.sectionflags	@""
	.align	4


	//----- nvinfo : EIATTR_CUDA_API_VERSION
	.align		4
        /*0000*/ 	.byte	0x04, 0x37
        /*0002*/ 	.short	(.L_7 - .L_6)
.L_6:
        /*0004*/ 	.word	0x00000082


	//----- nvinfo : EIATTR_KPARAM_INFO
	.align		4
.L_7:
        /*0008*/ 	.byte	0x04, 0x17
        /*000a*/ 	.short	(.L_9 - .L_8)
.L_8:
        /*000c*/ 	.word	0x00000000
        /*0010*/ 	.short	0x000d
        /*0012*/ 	.short	0x0048
        /*0014*/ 	.byte	0x00, 0xf4, 0x21, 0x00


	//----- nvinfo : EIATTR_KPARAM_INFO
	.align		4
.L_9:
        /*0018*/ 	.byte	0x04, 0x17
        /*001a*/ 	.short	(.L_11 - .L_10)
.L_10:
        /*001c*/ 	.word	0x00000000
        /*0020*/ 	.short	0x000c
        /*0022*/ 	.short	0x0040
        /*0024*/ 	.byte	0x00, 0xf4, 0x21, 0x00


	//----- nvinfo : EIATTR_KPARAM_INFO
	.align		4
.L_11:
        /*0028*/ 	.byte	0x04, 0x17
        /*002a*/ 	.short	(.L_13 - .L_12)
.L_12:
        /*002c*/ 	.word	0x00000000
        /*0030*/ 	.short	0x000b
        /*0032*/ 	.short	0x0038
        /*0034*/ 	.byte	0x00, 0xf0, 0x11, 0x00


	//----- nvinfo : EIATTR_KPARAM_INFO
	.align		4
.L_13:
        /*0038*/ 	.byte	0x04, 0x17
        /*003a*/ 	.short	(.L_15 - .L_14)
.L_14:
        /*003c*/ 	.word	0x00000000
        /*0040*/ 	.short	0x000a
        /*0042*/ 	.short	0x0034
        /*0044*/ 	.byte	0x00, 0xf0, 0x11, 0x00


	//----- nvinfo : EIATTR_KPARAM_INFO
	.align		4
.L_15:
        /*0048*/ 	.byte	0x04, 0x17
        /*004a*/ 	.short	(.L_17 - .L_16)
.L_16:
        /*004c*/ 	.word	0x00000000
        /*0050*/ 	.short	0x0009
        /*0052*/ 	.short	0x0030
        /*0054*/ 	.byte	0x00, 0xf0, 0x11, 0x00


	//----- nvinfo : EIATTR_KPARAM_INFO
	.align		4
.L_17:
        /*0058*/ 	.byte	0x04, 0x17
        /*005a*/ 	.short	(.L_19 - .L_18)
.L_18:
        /*005c*/ 	.word	0x00000000
        /*0060*/ 	.short	0x0008
        /*0062*/ 	.short	0x002c
        /*0064*/ 	.byte	0x00, 0xf0, 0x11, 0x00


	//----- nvinfo : EIATTR_KPARAM_INFO
	.align		4
.L_19:
        /*0068*/ 	.byte	0x04, 0x17
        /*006a*/ 	.short	(.L_21 - .L_20)
.L_20:
        /*006c*/ 	.word	0x00000000
        /*0070*/ 	.short	0x0007
        /*0072*/ 	.short	0x0028
        /*0074*/ 	.byte	0x00, 0xf0, 0x11, 0x00


	//----- nvinfo : EIATTR_KPARAM_INFO
	.align		4
.L_21:
        /*0078*/ 	.byte	0x04, 0x17
        /*007a*/ 	.short	(.L_23 - .L_22)
.L_22:
        /*007c*/ 	.word	0x00000000
        /*0080*/ 	.short	0x0006
        /*0082*/ 	.short	0x0024
        /*0084*/ 	.byte	0x00, 0xf0, 0x11, 0x00


	//----- nvinfo : EIATTR_KPARAM_INFO
	.align		4
.L_23:
        /*0088*/ 	.byte	0x04, 0x17
        /*008a*/ 	.short	(.L_25 - .L_24)
.L_24:
        /*008c*/ 	.word	0x00000000
        /*0090*/ 	.short	0x0005
        /*0092*/ 	.short	0x0020
        /*0094*/ 	.byte	0x00, 0xf0, 0x11, 0x00


	//----- nvinfo : EIATTR_KPARAM_INFO
	.align		4
.L_25:
        /*0098*/ 	.byte	0x04, 0x17
        /*009a*/ 	.short	(.L_27 - .L_26)
.L_26:
        /*009c*/ 	.word	0x00000000
        /*00a0*/ 	.short	0x0004
        /*00a2*/ 	.short	0x001c
        /*00a4*/ 	.byte	0x00, 0xf0, 0x11, 0x00


	//----- nvinfo : EIATTR_KPARAM_INFO
	.align		4
.L_27:
        /*00a8*/ 	.byte	0x04, 0x17
        /*00aa*/ 	.short	(.L_29 - .L_28)
.L_28:
        /*00ac*/ 	.word	0x00000000
        /*00b0*/ 	.short	0x0003
        /*00b2*/ 	.short	0x0018
        /*00b4*/ 	.byte	0x00, 0xf0, 0x11, 0x00


	//----- nvinfo : EIATTR_KPARAM_INFO
	.align		4
.L_29:
        /*00b8*/ 	.byte	0x04, 0x17
        /*00ba*/ 	.short	(.L_31 - .L_30)
.L_30:
        /*00bc*/ 	.word	0x00000000
        /*00c0*/ 	.short	0x0002
        /*00c2*/ 	.short	0x0010
        /*00c4*/ 	.byte	0x00, 0xf4, 0x21, 0x00


	//----- nvinfo : EIATTR_KPARAM_INFO
	.align		4
.L_31:
        /*00c8*/ 	.byte	0x04, 0x17
        /*00ca*/ 	.short	(.L_33 - .L_32)
.L_32:
        /*00cc*/ 	.word	0x00000000
        /*00d0*/ 	.short	0x0001
        /*00d2*/ 	.short	0x0008
        /*00d4*/ 	.byte	0x00, 0xf4, 0x21, 0x00


	//----- nvinfo : EIATTR_KPARAM_INFO
	.align		4
.L_33:
        /*00d8*/ 	.byte	0x04, 0x17
        /*00da*/ 	.short	(.L_35 - .L_34)
.L_34:
        /*00dc*/ 	.word	0x00000000
        /*00e0*/ 	.short	0x0000
        /*00e2*/ 	.short	0x0000
        /*00e4*/ 	.byte	0x00, 0xf4, 0x21, 0x00


	//----- nvinfo : EIATTR_SPARSE_MMA_MASK
	.align		4
.L_35:
        /*00e8*/ 	.byte	0x03, 0x50
        /*00ea*/ 	.short	0x0000


	//----- nvinfo : EIATTR_MAXREG_COUNT
	.align		4
        /*00ec*/ 	.byte	0x03, 0x1b
        /*00ee*/ 	.short	0x00ff


	//----- nvinfo : EIATTR_NUM_BARRIERS
	.align		4
        /*00f0*/ 	.byte	0x02, 0x4c
        /*00f2*/ 	.byte	0x01
	.zero		1


	//----- nvinfo : EIATTR_ANNOTATIONS
	.align		4
        /*00f4*/ 	.byte	0x04, 0x55
        /*00f6*/ 	.short	(.L_37 - .L_36)


	//   ....[0]....
.L_36:
        /*00f8*/ 	.word	0x00000001
        /*00fc*/ 	.byte	0x20, 0x04, 0x00, 0x00, 0x01, 0x00, 0x00, 0x00, 0x70, 0x0d, 0x00, 0x00, 0x01, 0x00, 0x00, 0x00
        /* <DEDUP_REMOVED lines=760> */
        /*308c*/ 	.byte	0xc0, 0x29, 0x01, 0x00


	//----- nvinfo : EIATTR_MERCURY_ISA_VERSION
	.align		4
.L_37:
        /*3090*/ 	.byte	0x03, 0x5f
        /*3092*/ 	.short	0x0101


	//----- nvinfo : EIATTR_EXIT_INSTR_OFFSETS
	.align		4
        /*3094*/ 	.byte	0x04, 0x1c
        /*3096*/ 	.short	(.L_39 - .L_38)


	//   ....[0]....
.L_38:
        /*3098*/ 	.word	0x00061aa0


	//   ....[1]....
        /*309c*/ 	.word	0x00061ac0


	//----- nvinfo : EIATTR_REQNTID
	.align		4
.L_39:
        /*30a0*/ 	.byte	0x04, 0x10
        /*30a2*/ 	.short	(.L_41 - .L_40)
.L_40:
        /*30a4*/ 	.word	0x00000080
        /*30a8*/ 	.word	0x00000001
        /*30ac*/ 	.word	0x00000001


	//----- nvinfo : EIATTR_CBANK_PARAM_SIZE
	.align		4
.L_41:
        /*30b0*/ 	.byte	0x03, 0x19
        /*30b2*/ 	.short	0x0050


	//----- nvinfo : EIATTR_PARAM_CBANK
	.align		4
        /*30b4*/ 	.byte	0x04, 0x0a
        /*30b6*/ 	.short	(.L_43 - .L_42)
	.align		4
.L_42:
        /*30b8*/ 	.word	index@(.nv.constant0.matmul_kernel)
        /*30bc*/ 	.short	0x0210
        /*30be*/ 	.short	0x0050


	//----- nvinfo : EIATTR_SW_WAR
	.align		4
.L_43:
        /*30c0*/ 	.byte	0x04, 0x36
        /*30c2*/ 	.short	(.L_45 - .L_44)
.L_44:
        /*30c4*/ 	.word	0x00000008
.L_45:


//--------------------- .nv.callgraph             --------------------------
	.section	.nv.callgraph,"",@"SHT_CUDA_CALLGRAPH"
	.align	4
	.sectionentsize	8
	.align		4
        /*0000*/ 	.word	0x00000000
	.align		4
        /*0004*/ 	.word	0xffffffff
	.align		4
        /*0008*/ 	.word	0x00000000
	.align		4
        /*000c*/ 	.word	0xfffffffe
	.align		4
        /*0010*/ 	.word	0x00000000
	.align		4
        /*0014*/ 	.word	0xfffffffd
	.align		4
        /*0018*/ 	.word	0x00000000
	.align		4
        /*001c*/ 	.word	0xfffffffc


//--------------------- .text.matmul_kernel       --------------------------
	.section	.text.matmul_kernel,"ax",@progbits
	.align	128
        .global         matmul_kernel
        .type           matmul_kernel,@function
        .size           matmul_kernel,(.L_x_4 - matmul_kernel)
        .other          matmul_kernel,@"STO_CUDA_ENTRY STV_DEFAULT"
matmul_kernel:
.text.matmul_kernel:
[----:B------:R-:W0:Y:S08]  /*0000*/  LDC R1, c[0x0][0x28] ;  /* 0x00000a00ff017b82 */ /* 0x000e300000000800 */
[----:B------:R-:W1:Y:S01]  /*0010*/  LDC.64 R2, c[0x0][0x228] ;  /* 0x00008a00ff027b82 */ /* 0x000e620000000a00 */
[----:B------:R-:W2:Y:S01]  /*0020*/  S2R R7, SR_CTAID.X ;  /* 0x0000000000077919 */ /* 0x000ea20000002500 */
[----:B0-----:R-:W-:Y:S01]  /*0030*/  VIADD R1, R1, 0xffffd220 ;  /* 0xffffd22001017836 */ /* 0x001fe20000000000 */
[----:B------:R-:W-:Y:S01]  /*0040*/  ULDC.64 UR60, c[0x0][0x208] ;  /* 0x00008200003c7ab9 */ /* 0x000fe20000000a00 */
[----:B------:R-:W0:Y:S04]  /*0050*/  S2R R36, SR_TID.X ;  /* 0x0000000000247919 */ /* 0x000e280000002100 */
[----:B------:R-:W3:Y:S01]  /*0060*/  LDC R34, c[0x0][0x230] ;  /* 0x00008c00ff227b82 */ /* 0x000ee20000000800 */
[----:B-1----:R-:W-:-:S05]  /*0070*/  VIADD R0, R3, 0x7f ;  /* 0x0000007f03007836 */ /* 0x002fca0000000000 */
[----:B------:R-:W-:Y:S01]  /*0080*/  SHF.R.S32.HI R5, RZ, 0x1f, R0 ;  /* 0x0000001fff057819 */ /* 0x000fe20000011400 */
[----:B---3--:R-:W-:-:S03]  /*0090*/  VIADD R34, R34, 0x7f ;  /* 0x0000007f22227836 */ /* 0x008fc60000000000 */
[----:B------:R-:W-:Y:S02]  /*00a0*/  LEA.HI R5, R5, R0, RZ, 0x7 ;  /* 0x0000000005057211 */ /* 0x000fe400078f38ff */
[----:B--2---:R-:W-:Y:S02]  /*00b0*/  IABS R10, R7 ;  /* 0x00000007000a7213 */ /* 0x004fe40000000000 */
[----:B------:R-:W-:Y:S02]  /*00c0*/  SHF.R.S32.HI R5, RZ, 0x7, R5 ;  /* 0x00000007ff057819 */ /* 0x000fe40000011405 */
[----:B0-----:R-:W-:-:S03]  /*00d0*/  LOP3.LUT R32, R36, 0x7f, RZ, 0xc0, !PT ;  /* 0x0000007f24207812 */ /* 0x001fc600078ec0ff */
[----:B------:R-:W-:-:S05]  /*00e0*/  IMAD.SHL.U32 R6, R5, 0x4, RZ ;  /* 0x0000000405067824 */ /* 0x000fca00078e00ff */
[-C--:B------:R-:W-:Y:S02]  /*00f0*/  IABS R9, R6.reuse ;  /* 0x0000000600097213 */ /* 0x080fe40000000000 */
[----:B------:R-:W-:Y:S02]  /*0100*/  IABS R12, R6 ;  /* 0x00000006000c7213 */ /* 0x000fe40000000000 */
[----:B------:R-:W0:Y:S08]  /*0110*/  I2F.RP R0, R9 ;  /* 0x0000000900007306 */ /* 0x000e300000209400 */
[----:B0-----:R-:W0:Y:S02]  /*0120*/  MUFU.RCP R0, R0 ;  /* 0x0000000000007308 */ /* 0x001e240000001000 */
[----:B0-----:R-:W-:-:S02]  /*0130*/  VIADD R4, R0, 0xffffffe ;  /* 0x0ffffffe00047836 */ /* 0x001fc40000000000 */
[----:B------:R-:W-:-:S04]  /*0140*/  IMAD.MOV R0, RZ, RZ, -R12 ;  /* 0x000000ffff007224 */ /* 0x000fc800078e0a0c */
[----:B------:R0:W1:Y:S02]  /*0150*/  F2I.FTZ.U32.TRUNC.NTZ R5, R4 ;  /* 0x0000000400057305 */ /* 0x000064000021f000 */
[----:B0-----:R-:W-:Y:S02]  /*0160*/  IMAD.MOV.U32 R4, RZ, RZ, RZ ;  /* 0x000000ffff047224 */ /* 0x001fe400078e00ff */
[----:B-1----:R-:W-:-:S04]  /*0170*/  IMAD.MOV R8, RZ, RZ, -R5 ;  /* 0x000000ffff087224 */ /* 0x002fc800078e0a05 */
[----:B------:R-:W-:Y:S02]  /*0180*/  IMAD R11, R8, R9, RZ ;  /* 0x00000009080b7224 */ /* 0x000fe400078e02ff */
[----:B------:R-:W-:Y:S02]  /*0190*/  IMAD.MOV.U32 R8, RZ, RZ, R10 ;  /* 0x000000ffff087224 */ /* 0x000fe400078e000a */
[----:B------:R-:W-:-:S06]  /*01a0*/  IMAD.HI.U32 R5, R5, R11, R4 ;  /* 0x0000000b05057227 */ /* 0x000fcc00078e0004 */
[----:B------:R-:W-:-:S04]  /*01b0*/  IMAD.HI.U32 R5, R5, R8, RZ ;  /* 0x0000000805057227 */ /* 0x000fc800078e00ff */
[----:B------:R-:W-:-:S05]  /*01c0*/  IMAD R0, R5, R0, R8 ;  /* 0x0000000005007224 */ /* 0x000fca00078e0208 */
[----:B------:R-:W-:-:S13]  /*01d0*/  ISETP.GT.U32.AND P1, PT, R9, R0, PT ;  /* 0x000000000900720c */ /* 0x000fda0003f24070 */
[----:B------:R-:W-:Y:S02]  /*01e0*/  @!P1 IMAD.IADD R0, R0, 0x1, -R9 ;  /* 0x0000000100009824 */ /* 0x000fe400078e0a09 */
[----:B------:R-:W-:Y:S01]  /*01f0*/  @!P1 VIADD R5, R5, 0x1 ;  /* 0x0000000105059836 */ /* 0x000fe20000000000 */
[----:B------:R-:W-:Y:S02]  /*0200*/  ISETP.NE.AND P1, PT, R6, RZ, PT ;  /* 0x000000ff0600720c */ /* 0x000fe40003f25270 */
[----:B------:R-:W-:Y:S02]  /*0210*/  ISETP.GE.U32.AND P0, PT, R0, R9, PT ;  /* 0x000000090000720c */ /* 0x000fe40003f06070 */
[----:B------:R-:W-:-:S04]  /*0220*/  LOP3.LUT R0, R7, R6, RZ, 0x3c, !PT ;  /* 0x0000000607007212 */ /* 0x000fc800078e3cff */
[----:B------:R-:W-:Y:S01]  /*0230*/  ISETP.GE.AND P2, PT, R0, RZ, PT ;  /* 0x000000ff0000720c */ /* 0x000fe20003f46270 */
[----:B------:R-:W-:-:S06]  /*0240*/  VIADD R0, R2, 0x1ff ;  /* 0x000001ff02007836 */ /* 0x000fcc0000000000 */
[----:B------:R-:W-:-:S04]  /*0250*/  @P0 VIADD R5, R5, 0x1 ;  /* 0x0000000105050836 */ /* 0x000fc80000000000 */
[----:B------:R-:W-:Y:S01]  /*0260*/  IMAD.MOV.U32 R4, RZ, RZ, R5 ;  /* 0x000000ffff047224 */ /* 0x000fe200078e0005 */
[----:B------:R-:W-:-:S03]  /*0270*/  SHF.R.S32.HI R5, RZ, 0x1f, R0 ;  /* 0x0000001fff057819 */ /* 0x000fc60000011400 */
[----:B------:R-:W-:Y:S01]  /*0280*/  @!P2 IMAD.MOV R4, RZ, RZ, -R4 ;  /* 0x000000ffff04a224 */ /* 0x000fe200078e0a04 */
[----:B------:R-:W-:Y:S02]  /*0290*/  @!P1 LOP3.LUT R4, RZ, R6, RZ, 0x33, !PT ;  /* 0x00000006ff049212 */ /* 0x000fe400078e33ff */
[----:B------:R-:W-:-:S03]  /*02a0*/  LEA.HI R5, R5, R0, RZ, 0x9 ;  /* 0x0000000005057211 */ /* 0x000fc600078f48ff */
[----:B------:R-:W-:Y:S02]  /*02b0*/  IMAD.SHL.U32 R8, R4, 0x4, RZ ;  /* 0x0000000404087824 */ /* 0x000fe400078e00ff */
[----:B------:R-:W-:-:S03]  /*02c0*/  IMAD.MOV R4, RZ, RZ, -R4 ;  /* 0x000000ffff047224 */ /* 0x000fc600078e0a04 */
[----:B------:R-:W-:Y:S01]  /*02d0*/  LEA.HI.SX32 R5, R5, -R8, 0x17 ;  /* 0x8000000805057211 */ /* 0x000fe200078fbaff */
[----:B------:R-:W-:-:S03]  /*02e0*/  IMAD R10, R6, R4, R7 ;  /* 0x00000004060a7224 */ /* 0x000fc600078e0207 */
[----:B------:R-:W-:-:S04]  /*02f0*/  VIMNMX R13, R5, 0x4, PT ;  /* 0x00000004050d7848 */ /* 0x000fc80003fe0100 */
[-C--:B------:R-:W-:Y:S02]  /*0300*/  IABS R9, R13.reuse ;  /* 0x0000000d00097213 */ /* 0x080fe40000000000 */
[----:B------:R-:W-:Y:S02]  /*0310*/  IABS R6, R13 ;  /* 0x0000000d00067213 */ /* 0x000fe40000000000 */
[----:B------:R-:W0:Y:S08]  /*0320*/  I2F.RP R0, R9 ;  /* 0x0000000900007306 */ /* 0x000e300000209400 */
[----:B0-----:R-:W0:Y:S02]  /*0330*/  MUFU.RCP R0, R0 ;  /* 0x0000000000007308 */ /* 0x001e240000001000 */
[----:B0-----:R-:W-:-:S02]  /*0340*/  VIADD R5, R0, 0xffffffe ;  /* 0x0ffffffe00057836 */ /* 0x001fc40000000000 */
[----:B------:R-:W-:Y:S02]  /*0350*/  IMAD.MOV R0, RZ, RZ, -R6 ;  /* 0x000000ffff007224 */ /* 0x000fe400078e0a06 */
[----:B------:R-:W0:Y:S02]  /*0360*/  S2R R6, SR_CgaCtaId ;  /* 0x0000000000067919 */ /* 0x000e240000008800 */
[----:B------:R-:W1:Y:S02]  /*0370*/  F2I.FTZ.U32.TRUNC.NTZ R5, R5 ;  /* 0x0000000500057305 */ /* 0x000e64000021f000 */
[----:B-1----:R-:W-:-:S04]  /*0380*/  IMAD.MOV R11, RZ, RZ, -R5 ;  /* 0x000000ffff0b7224 */ /* 0x002fc800078e0a05 */
[----:B------:R-:W-:Y:S01]  /*0390*/  IMAD.MOV.U32 R4, RZ, RZ, R11 ;  /* 0x000000ffff047224 */ /* 0x000fe200078e000b */
[----:B------:R-:W-:-:S03]  /*03a0*/  IABS R11, R10 ;  /* 0x0000000a000b7213 */ /* 0x000fc60000000000 */
[----:B------:R-:W-:Y:S02]  /*03b0*/  IMAD R7, R4, R9, RZ ;  /* 0x0000000904077224 */ /* 0x000fe400078e02ff */
[----:B------:R-:W-:-:S04]  /*03c0*/  IMAD.MOV.U32 R4, RZ, RZ, RZ ;  /* 0x000000ffff047224 */ /* 0x000fc800078e00ff */
[----:B------:R-:W-:Y:S01]  /*03d0*/  IMAD.HI.U32 R4, R5, R7, R4 ;  /* 0x0000000705047227 */ /* 0x000fe200078e0004 */
[----:B------:R-:W-:-:S04]  /*03e0*/  MOV R5, 0x400 ;  /* 0x0000040000057802 */ /* 0x000fc80000000f00 */
[----:B0-----:R-:W-:Y:S01]  /*03f0*/  LEA R228, R6, R5, 0x18 ;  /* 0x0000000506e47211 */ /* 0x001fe200078ec0ff */
[----:B------:R-:W-:-:S04]  /*0400*/  IMAD.HI.U32 R4, R4, R11, RZ ;  /* 0x0000000b04047227 */ /* 0x000fc800078e00ff */
[----:B------:R-:W-:Y:S01]  /*0410*/  IMAD R0, R4, R0, R11 ;  /* 0x0000000004007224 */ /* 0x000fe200078e020b */
[----:B------:R0:W-:Y:S04]  /*0420*/  STL [R1+0xd28], R228 ;  /* 0x000d28e401007387 */ /* 0x0001e80000100800 */
[----:B------:R-:W-:-:S13]  /*0430*/  ISETP.GT.U32.AND P1, PT, R9, R0, PT ;  /* 0x000000000900720c */ /* 0x000fda0003f24070 */
[----:B------:R-:W-:Y:S02]  /*0440*/  @!P1 IMAD.IADD R0, R0, 0x1, -R9 ;  /* 0x0000000100009824 */ /* 0x000fe400078e0a09 */
[----:B------:R-:W-:Y:S01]  /*0450*/  @!P1 VIADD R4, R4, 0x1 ;  /* 0x0000000104049836 */ /* 0x000fe20000000000 */
[----:B------:R-:W-:Y:S02]  /*0460*/  ISETP.NE.AND P1, PT, R13, RZ, PT ;  /* 0x000000ff0d00720c */ /* 0x000fe40003f25270 */
[----:B------:R-:W-:Y:S02]  /*0470*/  ISETP.GE.U32.AND P0, PT, R0, R9, PT ;  /* 0x000000090000720c */ /* 0x000fe40003f06070 */
[----:B------:R-:W-:-:S04]  /*0480*/  LOP3.LUT R0, R10, R13, RZ, 0x3c, !PT ;  /* 0x0000000d0a007212 */ /* 0x000fc800078e3cff */
[----:B------:R-:W-:-:S07]  /*0490*/  ISETP.GE.AND P2, PT, R0, RZ, PT ;  /* 0x000000ff0000720c */ /* 0x000fce0003f46270 */
[----:B------:R-:W-:Y:S01]  /*04a0*/  @P0 VIADD R4, R4, 0x1 ;  /* 0x0000000104040836 */ /* 0x000fe20000000000 */
[----:B------:R-:W-:-:S05]  /*04b0*/  ISETP.GT.AND P0, PT, R34, 0x7f, PT ;  /* 0x0000007f2200780c */ /* 0x000fca0003f04270 */
[----:B------:R-:W-:Y:S01]  /*04c0*/  @!P2 IMAD.MOV R4, RZ, RZ, -R4 ;  /* 0x000000ffff04a224 */ /* 0x000fe200078e0a04 */
[----:B------:R-:W-:-:S05]  /*04d0*/  @!P1 LOP3.LUT R4, RZ, R13, RZ, 0x33, !PT ;  /* 0x0000000dff049212 */ /* 0x000fca00078e33ff */
[----:B------:R-:W-:Y:S02]  /*04e0*/  IMAD.MOV R0, RZ, RZ, -R4 ;  /* 0x000000ffff007224 */ /* 0x000fe400078e0a04 */
[----:B------:R-:W-:Y:S02]  /*04f0*/  IMAD.SHL.U32 R4, R4, 0x80, RZ ;  /* 0x0000008004047824 */ /* 0x000fe400078e00ff */
[----:B------:R-:W-:Y:S02]  /*0500*/  IMAD R0, R13, R0, R10 ;  /* 0x000000000d007224 */ /* 0x000fe400078e020a */
[----:B------:R-:W-:Y:S02]  /*0510*/  VIADD R18, R4, 0x1 ;  /* 0x0000000104127836 */ /* 0x000fe40000000000 */
[----:B------:R-:W-:Y:S02]  /*0520*/  IMAD.IADD R5, R8, 0x1, R0 ;  /* 0x0000000108057824 */ /* 0x000fe400078e0200 */
[----:B------:R-:W-:-:S02]  /*0530*/  VIADD R17, R4, 0x2 ;  /* 0x0000000204117836 */ /* 0x000fc40000000000 */
[----:B------:R-:W-:Y:S02]  /*0540*/  IMAD R234, R5, 0x200, R32 ;  /* 0x0000020005ea7824 */ /* 0x000fe400078e0220 */
[C---:B------:R-:W-:Y:S02]  /*0550*/  VIADD R21, R4.reuse, 0x3 ;  /* 0x0000000304157836 */ /* 0x040fe40000000000 */
[C---:B------:R-:W-:Y:S02]  /*0560*/  VIADD R20, R4.reuse, 0x4 ;  /* 0x0000000404147836 */ /* 0x040fe40000000000 */
[C---:B------:R-:W-:Y:S02]  /*0570*/  VIADD R22, R4.reuse, 0x5 ;  /* 0x0000000504167836 */ /* 0x040fe40000000000 */
[C---:B------:R-:W-:Y:S02]  /*0580*/  VIADD R19, R4.reuse, 0x6 ;  /* 0x0000000604137836 */ /* 0x040fe40000000000 */
[----:B------:R-:W-:-:S02]  /*0590*/  VIADD R24, R4, 0x7 ;  /* 0x0000000704187836 */ /* 0x000fc40000000000 */
[C---:B------:R-:W-:Y:S02]  /*05a0*/  VIADD R23, R4.reuse, 0x8 ;  /* 0x0000000804177836 */ /* 0x040fe40000000000 */
        /* <DEDUP_REMOVED lines=121> */
[----:B------:R-:W-:Y:S01]  /*0d40*/  VIADD R235, R234, 0x180 ;  /* 0x00000180eaeb7836 */ /* 0x000fe20000000000 */
[----:B0-----:R-:W-:Y:S06]  /*0d50*/  @P0 BRA `(.L_x_0) ;  /* 0x00000018008c0947 */ /* 0x001fec0003800000 */
[----:B------:R-:W-:Y:S01]  /*0d60*/  IMAD.SHL.U32 R0, R36, 0x10, RZ ;  /* 0x0000001024007824 */ /* 0x000fe200078e00ff */
[----:B------:R1:W-:Y:S01]  /*0d70*/  STL [R1+0x400], RZ ;  /* 0x000400ff01007387 */ /* 0x0003e20000100800 */
[----:B------:R-:W-:Y:S02]  /*0d80*/  CS2R R152, SRZ ;  /* 0x0000000000987805 */ /* 0x000fe4000001ff00 */
[----:B------:R-:W-:Y:S02]  /*0d90*/  CS2R R154, SRZ ;  /* 0x00000000009a7805 */ /* 0x000fe4000001ff00 */
[----:B------:R-:W-:Y:S01]  /*0da0*/  CS2R R156, SRZ ;  /* 0x00000000009c7805 */ /* 0x000fe2000001ff00 */
[----:B------:R1:W-:Y:S01]  /*0db0*/  STL [R1+0x2224], R0 ;  /* 0x0022240001007387 */ /* 0x0003e20000100800 */
[----:B------:R-:W-:Y:S02]  /*0dc0*/  CS2R R158, SRZ ;  /* 0x00000000009e7805 */ /* 0x000fe4000001ff00 */
[----:B------:R-:W-:-:S02]  /*0dd0*/  CS2R R160, SRZ ;  /* 0x0000000000a07805 */ /* 0x000fc4000001ff00 */
[----:B------:R-:W-:Y:S01]  /*0de0*/  CS2R R162, SRZ ;  /* 0x0000000000a27805 */ /* 0x000fe2000001ff00 */
[----:B------:R1:W-:Y:S01]  /*0df0*/  STL [R1+0x404], RZ ;  /* 0x000404ff01007387 */ /* 0x0003e20000100800 */
[----:B------:R-:W-:Y:S02]  /*0e00*/  CS2R R164, SRZ ;  /* 0x0000000000a47805 */ /* 0x000fe4000001ff00 */
[----:B------:R-:W-:Y:S02]  /*0e10*/  CS2R R166, SRZ ;  /* 0x0000000000a67805 */ /* 0x000fe4000001ff00 */
[----:B------:R-:W-:Y:S01]  /*0e20*/  CS2R R168, SRZ ;  /* 0x0000000000a87805 */ /* 0x000fe2000001ff00 */
[----:B------:R1:W-:Y:S01]  /*0e30*/  STL [R1+0x408], RZ ;  /* 0x000408ff01007387 */ /* 0x0003e20000100800 */
        /* <DEDUP_REMOVED lines=115> */
[----:B------:R1:W-:Y:S04]  /*1570*/  STL [R1+0x47c], RZ ;  /* 0x00047cff01007387 */ /* 0x0003e80000100800 */
        /* <DEDUP_REMOVED lines=224> */
[----:B------:R1:W-:Y:S04]  /*2380*/  STL [R1], RZ ;  /* 0x000000ff01007387 */ /* 0x0003e80000100800 */
        /* <DEDUP_REMOVED lines=62> */
[----:B------:R1:W-:Y:S01]  /*2770*/  STL [R1+0xfc], RZ ;  /* 0x0000fcff01007387 */ /* 0x0003e20000100800 */
[----:B------:R-:W-:Y:S05]  /*2780*/  BRA `(.L_x_1) ;  /* 0x0000042400507947 */ /* 0x000fea0003800000 */
.L_x_0:
[----:B------:R-:W-:Y:S01]  /*2790*/  IABS R16, R2 ;  /* 0x0000000200107213 */ /* 0x000fe20000000000 */
[----:B------:R-:W0:Y:S01]  /*27a0*/  LDC R226, c[0x0][0x234] ;  /* 0x00008d00ffe27b82 */ /* 0x000e220000000800 */
[----:B------:R-:W-:Y:S02]  /*27b0*/  IABS R6, R3 ;  /* 0x0000000300067213 */ /* 0x000fe40000000000 */
[----:B------:R-:W1:Y:S01]  /*27c0*/  I2F.RP R0, R16 ;  /* 0x0000001000007306 */ /* 0x000e620000209400 */
[----:B------:R-:W-:Y:S02]  /*27d0*/  IABS R11, R234 ;  /* 0x000000ea000b7213 */ /* 0x000fe40000000000 */
[----:B------:R-:W-:Y:S02]  /*27e0*/  IABS R116, R236 ;  /* 0x000000ec00747213 */ /* 0x000fe40000000000 */
[----:B------:R-:W-:Y:S02]  /*27f0*/  IABS R118, R235 ;  /* 0x000000eb00767213 */ /* 0x000fe40000000000 */
[----:B------:R-:W-:Y:S01]  /*2800*/  ISETP.GE.AND P6, PT, R234, RZ, PT ;  /* 0x000000ffea00720c */ /* 0x000fe20003fc6270 */
[----:B------:R-:W2:Y:S01]  /*2810*/  I2F.RP R5, R6 ;  /* 0x0000000600057306 */ /* 0x000ea20000209400 */
[----:B------:R-:W-:-:S02]  /*2820*/  ISETP.GE.AND P4, PT, R129, RZ, PT ;  /* 0x000000ff8100720c */ /* 0x000fc40003f86270 */
[----:B------:R-:W-:Y:S02]  /*2830*/  IABS R139, R129 ;  /* 0x00000081008b7213 */ /* 0x000fe40000000000 */
[----:B------:R-:W-:Y:S02]  /*2840*/  IABS R137, R131 ;  /* 0x0000008300897213 */ /* 0x000fe40000000000 */
[----:B------:R-:W-:Y:S01]  /*2850*/  ISETP.GE.AND P5, PT, R131, RZ, PT ;  /* 0x000000ff8300720c */ /* 0x000fe20003fa6270 */
[----:B-1----:R-:W1:Y:S01]  /*2860*/  MUFU.RCP R0, R0 ;  /* 0x0000000000007308 */ /* 0x002e620000001000 */
[----:B------:R-:W-:Y:S02]  /*2870*/  IABS R141, R150 ;  /* 0x00000096008d7213 */ /* 0x000fe40000000000 */
[----:B------:R-:W-:Y:S02]  /*2880*/  IABS R143, R148 ;  /* 0x00000094008f7213 */ /* 0x000fe40000000000 */
[----:B------:R-:W-:-:S02]  /*2890*/  IABS R217, R149 ;  /* 0x0000009500d97213 */ /* 0x000fc40000000000 */
[----:B------:R-:W-:Y:S01]  /*28a0*/  IABS R215, R147 ;  /* 0x0000009300d77213 */ /* 0x000fe20000000000 */
[----:B--2---:R-:W2:Y:S01]  /*28b0*/  MUFU.RCP R5, R5 ;  /* 0x0000000500057308 */ /* 0x004ea20000001000 */
[----:B------:R-:W-:Y:S02]  /*28c0*/  IABS R211, R144 ;  /* 0x0000009000d37213 */ /* 0x000fe40000000000 */
[----:B------:R-:W-:Y:S02]  /*28d0*/  IABS R213, R146 ;  /* 0x0000009200d57213 */ /* 0x000fe40000000000 */
[----:B------:R-:W-:Y:S02]  /*28e0*/  IABS R209, R145 ;  /* 0x0000009100d17213 */ /* 0x000fe40000000000 */
[----:B------:R-:W-:Y:S01]  /*28f0*/  IABS R207, R140 ;  /* 0x0000008c00cf7213 */ /* 0x000fe20000000000 */
[----:B-1----:R-:W-:Y:S01]  /*2900*/  VIADD R14, R0, 0xffffffe ;  /* 0x0ffffffe000e7836 */ /* 0x002fe20000000000 */
[----:B------:R-:W-:-:S02]  /*2910*/  IABS R205, R142 ;  /* 0x0000008e00cd7213 */ /* 0x000fc40000000000 */
[----:B------:R-:W-:Y:S01]  /*2920*/  IABS R203, R13 ;  /* 0x0000000d00cb7213 */ /* 0x000fe20000000000 */
[----:B------:R1:W3:Y:S01]  /*2930*/  F2I.FTZ.U32.TRUNC.NTZ R15, R14 ;  /* 0x0000000e000f7305 */ /* 0x0002e2000021f000 */
[----:B------:R-:W-:Y:S02]  /*2940*/  IABS R199, R136 ;  /* 0x0000008800c77213 */ /* 0x000fe40000000000 */
[----:B------:R-:W-:Y:S01]  /*2950*/  IABS R201, R138 ;  /* 0x0000008a00c97213 */ /* 0x000fe20000000000 */
[----:B--2---:R-:W-:Y:S01]  /*2960*/  VIADD R8, R5, 0xffffffe ;  /* 0x0ffffffe05087836 */ /* 0x004fe20000000000 */
[----:B------:R-:W-:Y:S02]  /*2970*/  IABS R197, R133 ;  /* 0x0000008500c57213 */ /* 0x000fe40000000000 */
[----:B------:R-:W-:Y:S01]  /*2980*/  IABS R195, R130 ;  /* 0x0000008200c37213 */ /* 0x000fe20000000000 */
[----:B------:R2:W4:Y:S01]  /*2990*/  F2I.FTZ.U32.TRUNC.NTZ R9, R8 ;  /* 0x0000000800097305 */ /* 0x000522000021f000 */
[----:B-1----:R-:W-:Y:S01]  /*29a0*/  IMAD.MOV.U32 R14, RZ, RZ, RZ ;  /* 0x000000ffff0e7224 */ /* 0x002fe200078e00ff */
[----:B------:R-:W-:-:S02]  /*29b0*/  IABS R193, R132 ;  /* 0x0000008400c17213 */ /* 0x000fc40000000000 */
[----:B------:R-:W-:Y:S02]  /*29c0*/  IABS R191, R128 ;  /* 0x0000008000bf7213 */ /* 0x000fe40000000000 */
[----:B------:R-:W-:Y:S01]  /*29d0*/  IABS R175, R127 ;  /* 0x0000007f00af7213 */ /* 0x000fe20000000000 */
[--C-:B---3--:R-:W-:Y:S01]  /*29e0*/  IMAD.MOV R7, RZ, RZ, -R15.reuse ;  /* 0x000000ffff077224 */ /* 0x108fe200078e0a0f */
[----:B------:R-:W-:Y:S01]  /*29f0*/  IABS R177, R126 ;  /* 0x0000007e00b17213 */ /* 0x000fe20000000000 */
[----:B--2---:R-:W-:Y:S01]  /*2a00*/  IMAD.MOV.U32 R8, RZ, RZ, RZ ;  /* 0x000000ffff087224 */ /* 0x004fe200078e00ff */
[----:B------:R-:W-:Y:S01]  /*2a10*/  IABS R223, R125 ;  /* 0x0000007d00df7213 */ /* 0x000fe20000000000 */
[----:B------:R-:W-:Y:S01]  /*2a20*/  IMAD R7, R7, R16, RZ ;  /* 0x0000001007077224 */ /* 0x000fe200078e02ff */
[----:B------:R-:W-:Y:S02]  /*2a30*/  IABS R229, R123 ;  /* 0x0000007b00e57213 */ /* 0x000fe40000000000 */
[----:B------:R-:W-:Y:S01]  /*2a40*/  IABS R227, R124 ;  /* 0x0000007c00e37213 */ /* 0x000fe20000000000 */
[----:B------:R-:W-:Y:S01]  /*2a50*/  IMAD.HI.U32 R15, R15, R7, R14 ;  /* 0x000000070f0f7227 */ /* 0x000fe200078e000e */
[----:B------:R-:W-:-:S02]  /*2a60*/  IABS R14, R237 ;  /* 0x000000ed000e7213 */ /* 0x000fc40000000000 */
[----:B------:R-:W-:Y:S01]  /*2a70*/  IABS R231, R122 ;  /* 0x0000007a00e77213 */ /* 0x000fe20000000000 */
[----:B----4-:R-:W-:Y:S01]  /*2a80*/  IMAD.MOV R119, RZ, RZ, -R9 ;  /* 0x000000ffff777224 */ /* 0x010fe200078e0a09 */
[----:B------:R-:W-:Y:S01]  /*2a90*/  IABS R243, R121 ;  /* 0x0000007900f37213 */ /* 0x000fe20000000000 */
[C---:B------:R-:W-:Y:S01]  /*2aa0*/  IMAD.HI.U32 R0, R15.reuse, R11, RZ ;  /* 0x0000000b0f007227 */ /* 0x040fe200078e00ff */
[----:B------:R-:W-:Y:S02]  /*2ab0*/  IABS R245, R120 ;  /* 0x0000007800f57213 */ /* 0x000fe40000000000 */
[----:B------:R-:W-:Y:S01]  /*2ac0*/  IABS R247, R117 ;  /* 0x0000007500f77213 */ /* 0x000fe20000000000 */
[----:B------:R-:W-:Y:S01]  /*2ad0*/  IMAD.MOV R0, RZ, RZ, -R0 ;  /* 0x000000ffff007224 */ /* 0x000fe200078e0a00 */
[----:B------:R-:W-:Y:S01]  /*2ae0*/  IABS R251, R115 ;  /* 0x0000007300fb7213 */ /* 0x000fe20000000000 */
[----:B------:R-:W-:Y:S01]  /*2af0*/  IMAD.HI.U32 R5, R15, R14, RZ ;  /* 0x0000000e0f057227 */ /* 0x000fe200078e00ff */
[----:B------:R-:W-:-:S02]  /*2b00*/  IABS R249, R113 ;  /* 0x0000007100f97213 */ /* 0x000fc40000000000 */
[----:B------:R-:W-:Y:S01]  /*2b10*/  IABS R206, R114 ;  /* 0x0000007200ce7213 */ /* 0x000fe20000000000 */
[C---:B------:R-:W-:Y:S01]  /*2b20*/  IMAD R0, R16.reuse, R0, R11 ;  /* 0x0000000010007224 */ /* 0x040fe200078e020b */
[----:B------:R-:W-:Y:S01]  /*2b30*/  IABS R200, R109 ;  /* 0x0000006d00c87213 */ /* 0x000fe20000000000 */
[C---:B------:R-:W-:Y:S01]  /*2b40*/  IMAD.HI.U32 R7, R15.reuse, R116, RZ ;  /* 0x000000740f077227 */ /* 0x040fe200078e00ff */
[----:B------:R-:W-:Y:S02]  /*2b50*/  IABS R202, R108 ;  /* 0x0000006c00ca7213 */ /* 0x000fe40000000000 */
[C---:B------:R-:W-:Y:S01]  /*2b60*/  ISETP.GT.U32.AND P0, PT, R16.reuse, R0, PT ;  /* 0x000000001000720c */ /* 0x040fe20003f04070 */
[----:B------:R-:W-:Y:S01]  /*2b70*/  IMAD.HI.U32 R15, R15, R118, RZ ;  /* 0x000000760f0f7227 */ /* 0x000fe200078e00ff */
[----:B------:R-:W-:Y:S02]  /*2b80*/  IABS R204, R112 ;  /* 0x0000007000cc7213 */ /* 0x000fe40000000000 */
[----:B------:R-:W-:Y:S01]  /*2b90*/  IABS R198, R110 ;  /* 0x0000006e00c67213 */ /* 0x000fe20000000000 */
[----:B------:R-:W-:Y:S01]  /*2ba0*/  IMAD.MOV R5, RZ, RZ, -R5 ;  /* 0x000000ffff057224 */ /* 0x000fe200078e0a05 */
[----:B------:R-:W-:Y:S01]  /*2bb0*/  IABS R196, R111 ;  /* 0x0000006f00c47213 */ /* 0x000fe20000000000 */
[----:B------:R-:W-:Y:S01]  /*2bc0*/  IMAD.MOV R15, RZ, RZ, -R15 ;  /* 0x000000ffff0f7224 */ /* 0x000fe200078e0a0f */
[----:B------:R-:W-:Y:S01]  /*2bd0*/  IABS R194, R106 ;  /* 0x0000006a00c27213 */ /* 0x000fe20000000000 */
[C---:B------:R-:W-:Y:S01]  /*2be0*/  IMAD R5, R16.reuse, R5, R14 ;  /* 0x0000000510057224 */ /* 0x040fe200078e020e */
[----:B------:R-:W-:Y:S01]  /*2bf0*/  IABS R192, R105 ;  /* 0x0000006900c07213 */ /* 0x000fe20000000000 */
[C---:B------:R-:W-:Y:S01]  /*2c00*/  IMAD R14, R16.reuse, R15, R118 ;  /* 0x0000000f100e7224 */ /* 0x040fe200078e0276 */
[----:B------:R-:W-:Y:S01]  /*2c10*/  IABS R15, R4 ;  /* 0x00000004000f7213 */ /* 0x000fe20000000000 */
[----:B------:R-:W-:Y:S01]  /*2c20*/  IMAD.MOV R7, RZ, RZ, -R7 ;  /* 0x000000ffff077224 */ /* 0x000fe200078e0a07 */
[----:B------:R-:W-:Y:S01]  /*2c30*/  ISETP.GT.U32.AND P1, PT, R16, R5, PT ;  /* 0x000000051000720c */ /* 0x000fe20003f24070 */
[----:B------:R-:W-:Y:S01]  /*2c40*/  @!P0 IMAD.IADD R0, R0, 0x1, -R16 ;  /* 0x0000000100008824 */ /* 0x000fe200078e0a10 */
[C---:B------:R-:W-:Y:S01]  /*2c50*/  ISETP.GT.U32.AND P3, PT, R16.reuse, R14, PT ;  /* 0x0000000e1000720c */ /* 0x040fe20003f64070 */
[C---:B------:R-:W-:Y:S01]  /*2c60*/  IMAD R11, R16.reuse, R7, R116 ;  /* 0x00000007100b7224 */ /* 0x040fe200078e0274 */
[----:B------:R-:W-:Y:S01]  /*2c70*/  IABS R190, R107 ;  /* 0x0000006b00be7213 */ /* 0x000fe20000000000 */
[----:B------:R-:W-:Y:S01]  /*2c80*/  IMAD R7, R119, R6, RZ ;  /* 0x0000000677077224 */ /* 0x000fe200078e02ff */
[C---:B------:R-:W-:Y:S01]  /*2c90*/  ISETP.GT.U32.AND P0, PT, R16.reuse, R0, PT ;  /* 0x000000001000720c */ /* 0x040fe20003f04070 */
[----:B------:R-:W-:Y:S01]  /*2ca0*/  IMAD.MOV.U32 R119, RZ, RZ, R15 ;  /* 0x000000ffff777224 */ /* 0x000fe200078e000f */
[----:B------:R-:W-:Y:S01]  /*2cb0*/  ISETP.GT.U32.AND P2, PT, R16, R11, PT ;  /* 0x0000000b1000720c */ /* 0x000fe20003f44070 */
[----:B------:R-:W-:Y:S01]  /*2cc0*/  IMAD.HI.U32 R7, R9, R7, R8 ;  /* 0x0000000709077227 */ /* 0x000fe200078e0008 */
[----:B------:R-:W-:-:S02]  /*2cd0*/  IABS R188, R12 ;  /* 0x0000000c00bc7213 */ /* 0x000fc40000000000 */
[----:B------:R-:W-:Y:S01]  /*2ce0*/  IABS R186, R104 ;  /* 0x0000006800ba7213 */ /* 0x000fe20000000000 */
[--C-:B------:R-:W-:Y:S01]  /*2cf0*/  @!P1 IMAD.IADD R5, R5, 0x1, -R16.reuse ;  /* 0x0000000105059824 */ /* 0x100fe200078e0a10 */
[----:B------:R-:W-:Y:S01]  /*2d00*/  IABS R184, R103 ;  /* 0x0000006700b87213 */ /* 0x000fe20000000000 */
[--C-:B------:R-:W-:Y:S01]  /*2d10*/  @!P3 IMAD.IADD R14, R14, 0x1, -R16.reuse ;  /* 0x000000010e0eb824 */ /* 0x100fe200078e0a10 */
[----:B------:R-:W-:Y:S01]  /*2d20*/  IABS R241, R100 ;  /* 0x0000006400f17213 */ /* 0x000fe20000000000 */
[----:B------:R-:W-:Y:S01]  /*2d30*/  IMAD.HI.U32 R8, R7, R119, RZ ;  /* 0x0000007707087227 */ /* 0x000fe200078e00ff */
[C---:B------:R-:W-:Y:S02]  /*2d40*/  ISETP.GT.U32.AND P1, PT, R16.reuse, R5, PT ;  /* 0x000000051000720c */ /* 0x040fe40003f24070 */
[----:B------:R-:W-:Y:S01]  /*2d50*/  ISETP.GT.U32.AND P3, PT, R16, R14, PT ;  /* 0x0000000e1000720c */ /* 0x000fe20003f64070 */
[--C-:B------:R-:W-:Y:S01]  /*2d60*/  @!P0 IMAD.IADD R0, R0, 0x1, -R16.reuse ;  /* 0x0000000100008824 */ /* 0x100fe200078e0a10 */
[----:B------:R-:W-:Y:S01]  /*2d70*/  ISETP.GE.AND P0, PT, R135, RZ, PT ;  /* 0x000000ff8700720c */ /* 0x000fe20003f06270 */
[----:B------:R-:W-:Y:S01]  /*2d80*/  @!P2 IMAD.IADD R11, R11, 0x1, -R16 ;  /* 0x000000010b0ba824 */ /* 0x000fe200078e0a10 */
[----:B------:R-:W-:Y:S01]  /*2d90*/  IABS R135, R135 ;  /* 0x0000008700877213 */ /* 0x000fe20000000000 */
[----:B------:R-:W-:Y:S01]  /*2da0*/  IMAD.MOV R8, RZ, RZ, -R8 ;  /* 0x000000ffff087224 */ /* 0x000fe200078e0a08 */
[----:B------:R-:W-:Y:S01]  /*2db0*/  IABS R239, R101 ;  /* 0x0000006500ef7213 */ /* 0x000fe20000000000 */
[----:B------:R-:W-:Y:S01]  /*2dc0*/  @!P6 IMAD.MOV R0, RZ, RZ, -R0 ;  /* 0x000000ffff00e224 */ /* 0x000fe200078e0a00 */
[----:B------:R-:W-:Y:S01]  /*2dd0*/  ISETP.GT.U32.AND P2, PT, R16, R11, PT ;  /* 0x0000000b1000720c */ /* 0x000fe20003f44070 */
[----:B------:R-:W-:Y:S01]  /*2de0*/  IMAD.MOV.U32 R129, RZ, RZ, R135 ;  /* 0x000000ffff817224 */ /* 0x000fe200078e0087 */
[----:B------:R-:W-:Y:S01]  /*2df0*/  IABS R225, R102 ;  /* 0x0000006600e17213 */ /* 0x000fe20000000000 */
[----:B------:R-:W-:Y:S01]  /*2e00*/  IMAD R119, R6, R8, R119 ;  /* 0x0000000806777224 */ /* 0x000fe200078e0277 */
[----:B------:R-:W-:Y:S01]  /*2e10*/  IABS R221, R97 ;  /* 0x0000006100dd7213 */ /* 0x000fe20000000000 */
[----:B------:R-:W-:Y:S01]  /*2e20*/  @!P3 IMAD.IADD R14, R14, 0x1, -R16 ;  /* 0x000000010e0eb824 */ /* 0x000fe200078e0a10 */
[----:B------:R-:W-:Y:S01]  /*2e30*/  ISETP.GE.AND P3, PT, R237, RZ, PT ;  /* 0x000000ffed00720c */ /* 0x000fe20003f66270 */
[----:B------:R-:W-:Y:S01]  /*2e40*/  IMAD.HI.U32 R8, R7, R129, RZ ;  /* 0x0000008107087227 */ /* 0x000fe200078e00ff */
[----:B------:R-:W-:-:S02]  /*2e50*/  ISETP.GT.U32.AND P6, PT, R6, R119, PT ;  /* 0x000000770600720c */ /* 0x000fc40003fc4070 */
[----:B------:R-:W-:Y:S01]  /*2e60*/  IABS R219, R98 ;  /* 0x0000006200db7213 */ /* 0x000fe20000000000 */
[----:B------:R-:W-:Y:S01]  /*2e70*/  IMAD.MOV R8, RZ, RZ, -R8 ;  /* 0x000000ffff087224 */ /* 0x000fe200078e0a08 */
[----:B------:R-:W-:Y:S01]  /*2e80*/  IABS R189, R99 ;  /* 0x0000006300bd7213 */ /* 0x000fe20000000000 */
[--C-:B------:R-:W-:Y:S01]  /*2e90*/  @!P1 IMAD.IADD R5, R5, 0x1, -R16.reuse ;  /* 0x0000000105059824 */ /* 0x100fe200078e0a10 */
[----:B------:R-:W-:Y:S01]  /*2ea0*/  ISETP.GE.AND P1, PT, R134, RZ, PT ;  /* 0x000000ff8600720c */ /* 0x000fe20003f26270 */
[----:B------:R-:W-:Y:S01]  /*2eb0*/  IMAD R129, R6, R8, R129 ;  /* 0x0000000806817224 */ /* 0x000fe200078e0281 */
[----:B------:R-:W-:Y:S01]  /*2ec0*/  IABS R134, R134 ;  /* 0x0000008600867213 */ /* 0x000fe20000000000 */
[----:B------:R-:W-:Y:S01]  /*2ed0*/  @!P2 IMAD.IADD R11, R11, 0x1, -R16 ;  /* 0x000000010b0ba824 */ /* 0x000fe200078e0a10 */
[----:B------:R-:W-:Y:S01]  /*2ee0*/  ISETP.GE.AND P2, PT, R236, RZ, PT ;  /* 0x000000ffec00720c */ /* 0x000fe20003f46270 */
[----:B------:R-:W-:Y:S01]  /*2ef0*/  IMAD.MOV.U32 R8, RZ, RZ, R5 ;  /* 0x000000ffff087224 */ /* 0x000fe200078e0005 */
[----:B------:R-:W-:Y:S01]  /*2f00*/  IABS R187, R95 ;  /* 0x0000005f00bb7213 */ /* 0x000fe20000000000 */
[----:B------:R-:W-:Y:S01]  /*2f10*/  IMAD.MOV.U32 R131, RZ, RZ, R134 ;  /* 0x000000ffff837224 */ /* 0x000fe200078e0086 */
[----:B------:R-:W-:Y:S01]  /*2f20*/  IABS R185, R96 ;  /* 0x0000006000b97213 */ /* 0x000fe20000000000 */
[----:B------:R-:W-:Y:S01]  /*2f30*/  @!P3 IMAD.MOV R8, RZ, RZ, -R8 ;  /* 0x000000ffff08b224 */ /* 0x000fe200078e0a08 */
[----:B------:R-:W-:Y:S01]  /*2f40*/  ISETP.GE.AND P3, PT, R235, RZ, PT ;  /* 0x000000ffeb00720c */ /* 0x000fe20003f66270 */
[----:B------:R-:W-:Y:S01]  /*2f50*/  IMAD.HI.U32 R15, R7, R137, RZ ;  /* 0x00000089070f7227 */ /* 0x000fe200078e00ff */
[----:B------:R-:W-:-:S02]  /*2f60*/  IABS R183, R92 ;  /* 0x0000005c00b77213 */ /* 0x000fc40000000000 */
[----:B------:R-:W-:Y:S01]  /*2f70*/  IABS R181, R93 ;  /* 0x0000005d00b57213 */ /* 0x000fe20000000000 */
[----:B------:R-:W-:Y:S01]  /*2f80*/  @!P6 IMAD.IADD R119, R119, 0x1, -R6 ;  /* 0x000000017777e824 */ /* 0x000fe200078e0a06 */
[----:B------:R-:W-:Y:S01]  /*2f90*/  ISETP.NE.AND P6, PT, R2, RZ, PT ;  /* 0x000000ff0200720c */ /* 0x000fe20003fc5270 */
[----:B------:R-:W-:Y:S01]  /*2fa0*/  IMAD.HI.U32 R9, R7, R131, RZ ;  /* 0x0000008307097227 */ /* 0x000fe200078e00ff */
[----:B------:R-:W-:Y:S02]  /*2fb0*/  IABS R179, R94 ;  /* 0x0000005e00b37213 */ /* 0x000fe40000000000 */
[----:B------:R-:W-:Y:S01]  /*2fc0*/  IABS R171, R89 ;  /* 0x0000005900ab7213 */ /* 0x000fe20000000000 */
[----:B------:R-:W-:Y:S01]  /*2fd0*/  IMAD.MOV R15, RZ, RZ, -R15 ;  /* 0x000000ffff0f7224 */ /* 0x000fe200078e0a0f */
[----:B------:R-:W-:Y:S01]  /*2fe0*/  IABS R169, R90 ;  /* 0x0000005a00a97213 */ /* 0x000fe20000000000 */
[----:B------:R-:W-:Y:S01]  /*2ff0*/  @!P2 IMAD.MOV R11, RZ, RZ, -R11 ;  /* 0x000000ffff0ba224 */ /* 0x000fe200078e0a0b */
[C---:B------:R-:W-:Y:S01]  /*3000*/  ISETP.GT.U32.AND P2, PT, R6.reuse, R119, PT ;  /* 0x000000770600720c */ /* 0x040fe20003f44070 */
[----:B------:R-:W-:Y:S01]  /*3010*/  IMAD.MOV R9, RZ, RZ, -R9 ;  /* 0x000000ffff097224 */ /* 0x000fe200078e0a09 */
[----:B------:R-:W-:Y:S01]  /*3020*/  IABS R173, R88 ;  /* 0x0000005800ad7213 */ /* 0x000fe20000000000 */
[C---:B------:R-:W-:Y:S01]  /*3030*/  IMAD R137, R6.reuse, R15, R137 ;  /* 0x0000000f06897224 */ /* 0x040fe200078e0289 */
[----:B------:R-:W-:Y:S01]  /*3040*/  LOP3.LUT R15, RZ, R2, RZ, 0x33, !PT ;  /* 0x00000002ff0f7212 */ /* 0x000fe200078e33ff */
[----:B------:R-:W-:Y:S01]  /*3050*/  @!P3 IMAD.MOV R14, RZ, RZ, -R14 ;  /* 0x000000ffff0eb224 */ /* 0x000fe200078e0a0e */
[C---:B------:R-:W-:Y:S01]  /*3060*/  ISETP.GT.U32.AND P3, PT, R6.reuse, R129, PT ;  /* 0x000000810600720c */ /* 0x040fe20003f64070 */
[----:B------:R-:W-:Y:S01]  /*3070*/  IMAD R131, R6, R9, R131 ;  /* 0x0000000906837224 */ /* 0x000fe200078e0283 */
[----:B------:R-:W-:Y:S01]  /*3080*/  SEL R5, R15, R0, !P6 ;  /* 0x000000000f057207 */ /* 0x000fe20007000000 */
[----:B------:R-:W-:Y:S01]  /*3090*/  IMAD.HI.U32 R16, R7, R139, RZ ;  /* 0x0000008b07107227 */ /* 0x000fe200078e00ff */
[----:B------:R-:W-:-:S02]  /*30a0*/  SEL R9, R15, R8, !P6 ;  /* 0x000000080f097207 */ /* 0x000fc40007000000 */
[----:B------:R-:W-:Y:S01]  /*30b0*/  SEL R11, R15, R11, !P6 ;  /* 0x0000000b0f0b7207 */ /* 0x000fe20007000000 */
[----:B------:R-:W-:Y:S01]  /*30c0*/  IMAD.HI.U32 R2, R7, R141, RZ ;  /* 0x0000008d07027227 */ /* 0x000fe200078e00ff */
[----:B------:R-:W-:Y:S02]  /*30d0*/  SEL R0, R15, R14, !P6 ;  /* 0x0000000e0f007207 */ /* 0x000fe40007000000 */
[----:B------:R-:W-:Y:S01]  /*30e0*/  ISETP.GT.U32.AND P6, PT, R6, R131, PT ;  /* 0x000000830600720c */ /* 0x000fe20003fc4070 */
[----:B------:R-:W-:Y:S01]  /*30f0*/  @!P2 IMAD.IADD R119, R119, 0x1, -R6 ;  /* 0x000000017777a824 */ /* 0x000fe200078e0a06 */
[----:B------:R-:W-:Y:S01]  /*3100*/  ISETP.GE.AND P2, PT, R4, RZ, PT ;  /* 0x000000ff0400720c */ /* 0x000fe20003f46270 */
[----:B------:R-:W-:Y:S01]  /*3110*/  IMAD.MOV R16, RZ, RZ, -R16 ;  /* 0x000000ffff107224 */ /* 0x000fe200078e0a10 */
[----:B------:R-:W-:Y:S01]  /*3120*/  IABS R167, R91 ;  /* 0x0000005b00a77213 */ /* 0x000fe20000000000 */
[----:B------:R-:W-:Y:S01]  /*3130*/  IMAD.MOV R8, RZ, RZ, -R2 ;  /* 0x000000ffff087224 */ /* 0x000fe200078e0a02 */
[----:B------:R-:W-:Y:S01]  /*3140*/  IABS R165, R86 ;  /* 0x0000005600a57213 */ /* 0x000fe20000000000 */
[----:B------:R-:W-:Y:S01]  /*3150*/  VIADD R2, R228, 0x10000 ;  /* 0x00010000e4027836 */ /* 0x000fe20000000000 */
[----:B------:R-:W-:Y:S01]  /*3160*/  IABS R159, R84 ;  /* 0x00000054009f7213 */ /* 0x000fe20000000000 */
[----:B------:R-:W-:Y:S01]  /*3170*/  IMAD R139, R6, R16, R139 ;  /* 0x00000010068b7224 */ /* 0x000fe200078e028b */
[----:B------:R-:W-:Y:S01]  /*3180*/  IABS R163, R87 ;  /* 0x0000005700a37213 */ /* 0x000fe20000000000 */
[----:B------:R-:W-:Y:S01]  /*3190*/  @!P3 IMAD.IADD R129, R129, 0x1, -R6 ;  /* 0x000000018181b824 */ /* 0x000fe200078e0a06 */
[----:B------:R-:W-:Y:S01]  /*31a0*/  SHF.R.U32.HI R2, RZ, 0x4, R2 ;  /* 0x00000004ff027819 */ /* 0x000fe20000011602 */
[----:B------:R-:W-:Y:S01]  /*31b0*/  IMAD.HI.U32 R16, R7, R143, RZ ;  /* 0x0000008f07107227 */ /* 0x000fe200078e00ff */
[----:B------:R-:W-:-:S02]  /*31c0*/  IABS R161, R85 ;  /* 0x0000005500a17213 */ /* 0x000fc40000000000 */
[----:B------:R-:W-:Y:S01]  /*31d0*/  SGXT.U32 R2, R2, 0xe ;  /* 0x0000000e0202781a */ /* 0x000fe20000000000 */
[----:B------:R-:W-:Y:S01]  /*31e0*/  @!P6 IMAD.IADD R131, R131, 0x1, -R6 ;  /* 0x000000018383e824 */ /* 0x000fe200078e0a06 */
[C---:B------:R-:W-:Y:S01]  /*31f0*/  ISETP.GT.U32.AND P6, PT, R6.reuse, R129, PT ;  /* 0x000000810600720c */ /* 0x040fe20003fc4070 */
[----:B------:R-:W-:Y:S01]  /*3200*/  IMAD.MOV R16, RZ, RZ, -R16 ;  /* 0x000000ffff107224 */ /* 0x000fe200078e0a10 */
[----:B------:R-:W-:Y:S01]  /*3210*/  IABS R157, R83 ;  /* 0x00000053009d7213 */ /* 0x000fe20000000000 */
[C---:B------:R-:W-:Y:S01]  /*3220*/  IMAD R141, R6.reuse, R8, R141 ;  /* 0x00000008068d7224 */ /* 0x040fe200078e028d */
[C---:B------:R-:W-:Y:S01]  /*3230*/  ISETP.GT.U32.AND P3, PT, R6.reuse, R131, PT ;  /* 0x000000830600720c */ /* 0x040fe20003f64070 */
[----:B------:R-:W-:Y:S01]  /*3240*/  IMAD R143, R6, R16, R143 ;  /* 0x00000010068f7224 */ /* 0x000fe200078e028f */
[----:B------:R-:W-:Y:S01]  /*3250*/  IABS R153, R79 ;  /* 0x0000004f00997213 */ /* 0x000fe20000000000 */
[----:B------:R-:W-:Y:S01]  /*3260*/  IMAD.MOV.U32 R8, RZ, RZ, RZ ;  /* 0x000000ffff087224 */ /* 0x000fe200078e00ff */
[----:B------:R-:W-:Y:S01]  /*3270*/  IABS R155, R82 ;  /* 0x00000052009b7213 */ /* 0x000fe20000000000 */
[----:B------:R-:W-:Y:S01]  /*3280*/  @!P2 IMAD.MOV R119, RZ, RZ, -R119 ;  /* 0x000000ffff77a224 */ /* 0x000fe200078e0a77 */
[----:B------:R-:W-:Y:S01]  /*3290*/  IADD3 R16, P2, R2, 0x2, RZ ;  /* 0x0000000202107810 */ /* 0x000fe20007f5e0ff */
[----:B------:R-:W-:Y:S01]  /*32a0*/  IMAD.HI.U32 R14, R7, R217, RZ ;  /* 0x000000d9070e7227 */ /* 0x000fe200078e00ff */
[----:B------:R-:W-:-:S02]  /*32b0*/  IABS R151, R80 ;  /* 0x0000005000977213 */ /* 0x000fc40000000000 */
[----:B------:R-:W-:Y:S01]  /*32c0*/  IADD3.X R8, R8, 0x40000040, RZ, P2, !PT ;  /* 0x4000004008087810 */ /* 0x000fe200017fe4ff */
[----:B------:R-:W-:Y:S01]  /*32d0*/  @!P6 IMAD.IADD R129, R129, 0x1, -R6 ;  /* 0x000000018181e824 */ /* 0x000fe200078e0a06 */
[C---:B------:R-:W-:Y:S01]  /*32e0*/  ISETP.GT.U32.AND P2, PT, R6.reuse, R137, PT ;  /* 0x000000890600720c */ /* 0x040fe20003f44070 */
[----:B------:R-:W-:Y:S01]  /*32f0*/  IMAD.MOV R116, RZ, RZ, -R14 ;  /* 0x000000ffff747224 */ /* 0x000fe200078e0a0e */
[C---:B------:R-:W-:Y:S01]  /*3300*/  ISETP.GT.U32.AND P6, PT, R6.reuse, R139, PT ;  /* 0x0000008b0600720c */ /* 0x040fe20003fc4070 */
[----:B------:R-:W-:Y:S01]  /*3310*/  @!P3 IMAD.IADD R131, R131, 0x1, -R6 ;  /* 0x000000018383b824 */ /* 0x000fe200078e0a06 */
[C---:B------:R-:W-:Y:S01]  /*3320*/  ISETP.GT.U32.AND P3, PT, R6.reuse, R141, PT ;  /* 0x0000008d0600720c */ /* 0x040fe20003f64070 */
[----:B------:R-:W-:Y:S01]  /*3330*/  IMAD R217, R6, R116, R217 ;  /* 0x0000007406d97224 */ /* 0x000fe200078e02d9 */
[----:B------:R-:W-:Y:S01]  /*3340*/  IABS R135, R75 ;  /* 0x0000004b00877213 */ /* 0x000fe20000000000 */
[----:B------:R-:W-:Y:S01]  /*3350*/  IMAD.HI.U32 R15, R7, R215, RZ ;  /* 0x000000d7070f7227 */ /* 0x000fe200078e00ff */
[----:B------:R-:W-:-:S02]  /*3360*/  R2UR UR18, R2 ;  /* 0x00000000021272ca */ /* 0x000fc400000e0000 */
[----:B------:R-:W-:Y:S01]  /*3370*/  R2UR UR6, R16 ;  /* 0x00000000100672ca */ /* 0x000fe200000e0000 */
[----:B------:R-:W-:Y:S01]  /*3380*/  IMAD.MOV R118, RZ, RZ, -R15 ;  /* 0x000000ffff767224 */ /* 0x000fe200078e0a0f */
[----:B------:R-:W-:Y:S01]  /*3390*/  R2UR UR7, R8 ;  /* 0x00000000080772ca */ /* 0x000fe200000e0000 */
[--C-:B------:R-:W-:Y:S01]  /*33a0*/  @!P2 IMAD.IADD R137, R137, 0x1, -R6.reuse ;  /* 0x000000018989a824 */ /* 0x100fe200078e0a06 */
[C---:B------:R-:W-:Y:S01]  /*33b0*/  ISETP.GT.U32.AND P2, PT, R6.reuse, R143, PT ;  /* 0x0000008f0600720c */ /* 0x040fe20003f44070 */
[--C-:B------:R-:W-:Y:S01]  /*33c0*/  @!P6 IMAD.IADD R139, R139, 0x1, -R6.reuse ;  /* 0x000000018b8be824 */ /* 0x100fe200078e0a06 */
[C---:B------:R-:W-:Y:S01]  /*33d0*/  ISETP.GT.U32.AND P6, PT, R6.reuse, R217, PT ;  /* 0x000000d90600720c */ /* 0x040fe20003fc4070 */
[----:B------:R-:W-:Y:S01]  /*33e0*/  @!P3 IMAD.IADD R141, R141, 0x1, -R6 ;  /* 0x000000018d8db824 */ /* 0x000fe200078e0a06 */
[----:B------:R-:W-:Y:S01]  /*33f0*/  ISETP.GT.U32.AND P3, PT, R6, R137, PT ;  /* 0x000000890600720c */ /* 0x000fe20003f64070 */
[----:B------:R-:W-:-:S04]  /*3400*/  IMAD.HI.U32 R15, R7, R211, RZ ;  /* 0x000000d3070f7227 */ /* 0x000fc800078e00ff */
[C---:B------:R-:W-:Y:S02]  /*3410*/  IMAD R215, R6.reuse, R118, R215 ;  /* 0x0000007606d77224 */ /* 0x040fe400078e02d7 */
[----:B------:R-:W-:Y:S02]  /*3420*/  IMAD.MOV R15, RZ, RZ, -R15 ;  /* 0x000000ffff0f7224 */ /* 0x000fe400078e0a0f */
[--C-:B------:R-:W-:Y:S01]  /*3430*/  @!P2 IMAD.IADD R143, R143, 0x1, -R6.reuse ;  /* 0x000000018f8fa824 */ /* 0x100fe200078e0a06 */
[C---:B------:R-:W-:Y:S01]  /*3440*/  ISETP.GT.U32.AND P2, PT, R6.reuse, R141, PT ;  /* 0x0000008d0600720c */ /* 0x040fe20003f44070 */
[----:B------:R-:W-:Y:S02]  /*3450*/  @!P6 IMAD.IADD R217, R217, 0x1, -R6 ;  /* 0x00000001d9d9e824 */ /* 0x000fe400078e0a06 */
[----:B------:R-:W-:Y:S01]  /*3460*/  @!P0 IMAD.MOV R129, RZ, RZ, -R129 ;  /* 0x000000ffff818224 */ /* 0x000fe200078e0a81 */
[C---:B------:R-:W-:Y:S01]  /*3470*/  ISETP.GT.U32.AND P6, PT, R6.reuse, R143, PT ;  /* 0x0000008f0600720c */ /* 0x040fe20003fc4070 */
[----:B------:R-:W-:Y:S01]  /*3480*/  IMAD.HI.U32 R14, R7, R213, RZ ;  /* 0x000000d5070e7227 */ /* 0x000fe200078e00ff */
[----:B------:R-:W-:-:S03]  /*3490*/  ISETP.GT.U32.AND P0, PT, R6, R139, PT ;  /* 0x0000008b0600720c */ /* 0x000fc60003f04070 */
[C---:B------:R-:W-:Y:S02]  /*34a0*/  IMAD R211, R6.reuse, R15, R211 ;  /* 0x0000000f06d37224 */ /* 0x040fe400078e02d3 */
[----:B------:R-:W-:Y:S01]  /*34b0*/  @!P3 IMAD.IADD R137, R137, 0x1, -R6 ;  /* 0x000000018989b824 */ /* 0x000fe200078e0a06 */
[C---:B------:R-:W-:Y:S01]  /*34c0*/  ISETP.GT.U32.AND P3, PT, R6.reuse, R215, PT ;  /* 0x000000d70600720c */ /* 0x040fe20003f64070 */
[----:B------:R-:W-:Y:S02]  /*34d0*/  IMAD.MOV R14, RZ, RZ, -R14 ;  /* 0x000000ffff0e7224 */ /* 0x000fe400078e0a0e */
[----:B------:R-:W-:Y:S01]  /*34e0*/  @!P1 IMAD.MOV R131, RZ, RZ, -R131 ;  /* 0x000000ffff839224 */ /* 0x000fe200078e0a83 */
[C---:B------:R-:W-:Y:S01]  /*34f0*/  ISETP.GT.U32.AND P1, PT, R6.reuse, R217, PT ;  /* 0x000000d90600720c */ /* 0x040fe20003f24070 */
[----:B------:R-:W-:Y:S01]  /*3500*/  @!P6 IMAD.IADD R143, R143, 0x1, -R6 ;  /* 0x000000018f8fe824 */ /* 0x000fe200078e0a06 */
[C---:B------:R-:W-:Y:S01]  /*3510*/  ISETP.GT.U32.AND P6, PT, R6.reuse, R211, PT ;  /* 0x000000d30600720c */ /* 0x040fe20003fc4070 */
[----:B------:R-:W-:-:S02]  /*3520*/  IMAD R213, R6, R14, R213 ;  /* 0x0000000e06d57224 */ /* 0x000fc400078e02d5 */
[----:B------:R-:W-:Y:S02]  /*3530*/  @!P0 IMAD.IADD R139, R139, 0x1, -R6 ;  /* 0x000000018b8b8824 */ /* 0x000fe400078e0a06 */
[----:B------:R-:W-:Y:S01]  /*3540*/  IMAD.HI.U32 R14, R7, R209, RZ ;  /* 0x000000d1070e7227 */ /* 0x000fe200078e00ff */
[----:B------:R-:W-:-:S03]  /*3550*/  ISETP.GT.U32.AND P0, PT, R6, R213, PT ;  /* 0x000000d50600720c */ /* 0x000fc60003f04070 */
[--C-:B------:R-:W-:Y:S01]  /*3560*/  @!P2 IMAD.IADD R141, R141, 0x1, -R6.reuse ;  /* 0x000000018d8da824 */ /* 0x100fe200078e0a06 */
[----:B------:R-:W-:Y:S01]  /*3570*/  ISETP.GE.AND P2, PT, R150, RZ, PT ;  /* 0x000000ff9600720c */ /* 0x000fe20003f46270 */
[----:B------:R-:W-:Y:S01]  /*3580*/  @!P3 IMAD.IADD R215, R215, 0x1, -R6 ;  /* 0x00000001d7d7b824 */ /* 0x000fe200078e0a06 */
[----:B------:R-:W-:Y:S01]  /*3590*/  ISETP.GE.AND P3, PT, R149, RZ, PT ;  /* 0x000000ff9500720c */ /* 0x000fe20003f66270 */
[----:B------:R-:W-:Y:S01]  /*35a0*/  IMAD.MOV R14, RZ, RZ, -R14 ;  /* 0x000000ffff0e7224 */ /* 0x000fe200078e0a0e */
[----:B------:R-:W-:Y:S01]  /*35b0*/  IABS R149, R81 ;  /* 0x0000005100957213 */ /* 0x000fe20000000000 */
[--C-:B------:R-:W-:Y:S01]  /*35c0*/  @!P1 IMAD.IADD R217, R217, 0x1, -R6.reuse ;  /* 0x00000001d9d99824 */ /* 0x100fe200078e0a06 */
[----:B------:R-:W-:Y:S01]  /*35d0*/  ISETP.GE.AND P1, PT, R148, RZ, PT ;  /* 0x000000ff9400720c */ /* 0x000fe20003f26270 */
[----:B------:R-:W-:Y:S01]  /*35e0*/  @!P6 IMAD.IADD R211, R211, 0x1, -R6 ;  /* 0x00000001d3d3e824 */ /* 0x000fe200078e0a06 */
[C---:B------:R-:W-:Y:S01]  /*35f0*/  ISETP.GT.U32.AND P6, PT, R6.reuse, R215, PT ;  /* 0x000000d70600720c */ /* 0x040fe20003fc4070 */
[----:B------:R-:W-:-:S02]  /*3600*/  IMAD R209, R6, R14, R209 ;  /* 0x0000000e06d17224 */ /* 0x000fc400078e02d1 */
[----:B------:R-:W-:-:S04]  /*3610*/  IMAD.HI.U32 R15, R7, R207, RZ ;  /* 0x000000cf070f7227 */ /* 0x000fc800078e00ff */
[----:B------:R-:W-:Y:S01]  /*3620*/  @!P0 IMAD.IADD R213, R213, 0x1, -R6 ;  /* 0x00000001d5d58824 */ /* 0x000fe200078e0a06 */
[----:B------:R-:W-:Y:S01]  /*3630*/  ISETP.GE.AND P0, PT, R147, RZ, PT ;  /* 0x000000ff9300720c */ /* 0x000fe20003f06270 */
[----:B------:R-:W-:Y:S01]  /*3640*/  @!P4 IMAD.MOV R139, RZ, RZ, -R139 ;  /* 0x000000ffff8bc224 */ /* 0x000fe200078e0a8b */
[C---:B------:R-:W-:Y:S01]  /*3650*/  ISETP.GT.U32.AND P4, PT, R6.reuse, R209, PT ;  /* 0x000000d10600720c */ /* 0x040fe20003f84070 */
[----:B------:R-:W-:Y:S01]  /*3660*/  IMAD.MOV R15, RZ, RZ, -R15 ;  /* 0x000000ffff0f7224 */ /* 0x000fe200078e0a0f */
[----:B------:R-:W-:Y:S01]  /*3670*/  IABS R147, R77 ;  /* 0x0000004d00937213 */ /* 0x000fe20000000000 */
[----:B------:R-:W-:Y:S01]  /*3680*/  @!P5 IMAD.MOV R137, RZ, RZ, -R137 ;  /* 0x000000ffff89d224 */ /* 0x000fe200078e0a89 */
[C---:B------:R-:W-:Y:S01]  /*3690*/  ISETP.GT.U32.AND P5, PT, R6.reuse, R213, PT ;  /* 0x000000d50600720c */ /* 0x040fe20003fa4070 */
[----:B------:R-:W-:Y:S01]  /*36a0*/  @!P2 IMAD.MOV R141, RZ, RZ, -R141 ;  /* 0x000000ffff8da224 */ /* 0x000fe200078e0a8d */
[C---:B------:R-:W-:Y:S01]  /*36b0*/  ISETP.GT.U32.AND P2, PT, R6.reuse, R211, PT ;  /* 0x000000d30600720c */ /* 0x040fe20003f44070 */
[----:B------:R-:W-:-:S02]  /*36c0*/  IMAD R207, R6, R15, R207 ;  /* 0x0000000f06cf7224 */ /* 0x000fc400078e02cf */
[----:B------:R-:W-:Y:S01]  /*36d0*/  @!P1 IMAD.MOV R143, RZ, RZ, -R143 ;  /* 0x000000ffff8f9224 */ /* 0x000fe200078e0a8f */
[----:B------:R-:W-:Y:S01]  /*36e0*/  ISETP.GE.AND P1, PT, R146, RZ, PT ;  /* 0x000000ff9200720c */ /* 0x000fe20003f26270 */
[----:B------:R-:W-:Y:S01]  /*36f0*/  @!P6 IMAD.IADD R215, R215, 0x1, -R6 ;  /* 0x00000001d7d7e824 */ /* 0x000fe200078e0a06 */
[----:B------:R-:W-:Y:S01]  /*3700*/  ISETP.GE.AND P6, PT, R144, RZ, PT ;  /* 0x000000ff9000720c */ /* 0x000fe20003fc6270 */
[----:B------:R-:W-:-:S04]  /*3710*/  IMAD.HI.U32 R14, R7, R205, RZ ;  /* 0x000000cd070e7227 */ /* 0x000fc800078e00ff */
[----:B------:R-:W-:Y:S01]  /*3720*/  @!P3 IMAD.MOV R217, RZ, RZ, -R217 ;  /* 0x000000ffffd9b224 */ /* 0x000fe200078e0ad9 */
[----:B------:R-:W-:Y:S01]  /*3730*/  ISETP.GT.U32.AND P3, PT, R6, R207, PT ;  /* 0x000000cf0600720c */ /* 0x000fe20003f64070 */
[----:B------:R-:W-:Y:S02]  /*3740*/  IMAD.MOV R14, RZ, RZ, -R14 ;  /* 0x000000ffff0e7224 */ /* 0x000fe400078e0a0e */
[--C-:B------:R-:W-:Y:S01]  /*3750*/  @!P4 IMAD.IADD R209, R209, 0x1, -R6.reuse ;  /* 0x00000001d1d1c824 */ /* 0x100fe200078e0a06 */
[----:B------:R-:W-:Y:S01]  /*3760*/  ISETP.GE.AND P4, PT, R142, RZ, PT ;  /* 0x000000ff8e00720c */ /* 0x000fe20003f86270 */
[--C-:B------:R-:W-:Y:S01]  /*3770*/  @!P5 IMAD.IADD R213, R213, 0x1, -R6.reuse ;  /* 0x00000001d5d5d824 */ /* 0x100fe200078e0a06 */
[----:B------:R-:W-:Y:S01]  /*3780*/  ISETP.GE.AND P5, PT, R145, RZ, PT ;  /* 0x000000ff9100720c */ /* 0x000fe20003fa6270 */
[--C-:B------:R-:W-:Y:S01]  /*3790*/  @!P2 IMAD.IADD R211, R211, 0x1, -R6.reuse ;  /* 0x00000001d3d3a824 */ /* 0x100fe200078e0a06 */
[----:B------:R-:W-:Y:S01]  /*37a0*/  ISETP.GE.AND P2, PT, R140, RZ, PT ;  /* 0x000000ff8c00720c */ /* 0x000fe20003f46270 */
[C---:B------:R-:W-:Y:S01]  /*37b0*/  IMAD R205, R6.reuse, R14, R205 ;  /* 0x0000000e06cd7224 */ /* 0x040fe200078e02cd */
[----:B------:R-:W-:Y:S01]  /*37c0*/  IABS R145, R78 ;  /* 0x0000004e00917213 */ /* 0x000fe20000000000 */
[----:B------:R-:W-:Y:S01]  /*37d0*/  @!P0 IMAD.MOV R215, RZ, RZ, -R215 ;  /* 0x000000ffffd78224 */ /* 0x000fe200078e0ad7 */
[C---:B------:R-:W-:Y:S01]  /*37e0*/  ISETP.GT.U32.AND P0, PT, R6.reuse, R209, PT ;  /* 0x000000d10600720c */ /* 0x040fe20003f04070 */
[----:B------:R-:W-:Y:S01]  /*37f0*/  @!P1 IMAD.MOV R213, RZ, RZ, -R213 ;  /* 0x000000ffffd59224 */ /* 0x000fe200078e0ad5 */
[----:B------:R-:W-:Y:S01]  /*3800*/  ISETP.GE.AND P1, PT, R13, RZ, PT ;  /* 0x000000ff0d00720c */ /* 0x000fe20003f26270 */
[----:B------:R-:W-:Y:S01]  /*3810*/  @!P6 IMAD.MOV R211, RZ, RZ, -R211 ;  /* 0x000000ffffd3e224 */ /* 0x000fe200078e0ad3 */
[----:B------:R-:W-:Y:S01]  /*3820*/  ISETP.GT.U32.AND P6, PT, R6, R205, PT ;  /* 0x000000cd0600720c */ /* 0x000fe20003fc4070 */
[----:B------:R-:W-:-:S02]  /*3830*/  @!P3 IMAD.IADD R207, R207, 0x1, -R6 ;  /* 0x00000001cfcfb824 */ /* 0x000fc400078e0a06 */
[----:B------:R-:W-:-:S03]  /*3840*/  IMAD.HI.U32 R13, R7, R203, RZ ;  /* 0x000000cb070d7227 */ /* 0x000fc600078e00ff */
[----:B------:R-:W-:Y:S01]  /*3850*/  ISETP.GT.U32.AND P3, PT, R6, R207, PT ;  /* 0x000000cf0600720c */ /* 0x000fe20003f64070 */
[----:B------:R-:W-:Y:S02]  /*3860*/  IMAD.MOV R15, RZ, RZ, -R13 ;  /* 0x000000ffff0f7224 */ /* 0x000fe400078e0a0d */
[----:B------:R-:W-:-:S04]  /*3870*/  IMAD.HI.U32 R13, R7, R199, RZ ;  /* 0x000000c7070d7227 */ /* 0x000fc800078e00ff */
[----:B------:R-:W-:Y:S01]  /*3880*/  @!P0 IMAD.IADD R209, R209, 0x1, -R6 ;  /* 0x00000001d1d18824 */ /* 0x000fe200078e0a06 */
[----:B------:R-:W-:Y:S01]  /*3890*/  ISETP.GE.AND P0, PT, R138, RZ, PT ;  /* 0x000000ff8a00720c */ /* 0x000fe20003f06270 */
[----:B------:R-:W-:Y:S02]  /*38a0*/  IMAD R203, R6, R15, R203 ;  /* 0x0000000f06cb7224 */ /* 0x000fe400078e02cb */
[----:B------:R-:W-:Y:S02]  /*38b0*/  IMAD.MOV R13, RZ, RZ, -R13 ;  /* 0x000000ffff0d7224 */ /* 0x000fe400078e0a0d */
[----:B------:R-:W-:-:S04]  /*38c0*/  IMAD.HI.U32 R14, R7, R201, RZ ;  /* 0x000000c9070e7227 */ /* 0x000fc800078e00ff */
[----:B------:R-:W-:Y:S02]  /*38d0*/  @!P6 IMAD.IADD R205, R205, 0x1, -R6 ;  /* 0x00000001cdcde824 */ /* 0x000fe400078e0a06 */
[----:B------:R-:W-:Y:S01]  /*38e0*/  @!P5 IMAD.MOV R209, RZ, RZ, -R209 ;  /* 0x000000ffffd1d224 */ /* 0x000fe200078e0ad1 */
[C---:B------:R-:W-:Y:S01]  /*38f0*/  ISETP.GT.U32.AND P5, PT, R6.reuse, R203, PT ;  /* 0x000000cb0600720c */ /* 0x040fe20003fa4070 */
[C---:B------:R-:W-:Y:S01]  /*3900*/  IMAD R199, R6.reuse, R13, R199 ;  /* 0x0000000d06c77224 */ /* 0x040fe200078e02c7 */
[----:B------:R-:W-:Y:S01]  /*3910*/  ISETP.GT.U32.AND P6, PT, R6, R205, PT ;  /* 0x000000cd0600720c */ /* 0x000fe20003fc4070 */
[----:B------:R-:W-:Y:S02]  /*3920*/  IMAD.MOV R14, RZ, RZ, -R14 ;  /* 0x000000ffff0e7224 */ /* 0x000fe400078e0a0e */
[----:B------:R-:W-:-:S04]  /*3930*/  IMAD.HI.U32 R13, R7, R197, RZ ;  /* 0x000000c5070d7227 */ /* 0x000fc800078e00ff */
[--C-:B------:R-:W-:Y:S01]  /*3940*/  @!P3 IMAD.IADD R207, R207, 0x1, -R6.reuse ;  /* 0x00000001cfcfb824 */ /* 0x100fe200078e0a06 */
[----:B------:R-:W-:Y:S01]  /*3950*/  ISETP.GE.AND P3, PT, R136, RZ, PT ;  /* 0x000000ff8800720c */ /* 0x000fe20003f66270 */
[C---:B------:R-:W-:Y:S02]  /*3960*/  IMAD R201, R6.reuse, R14, R201 ;  /* 0x0000000e06c97224 */ /* 0x040fe400078e02c9 */
[----:B------:R-:W-:Y:S02]  /*3970*/  IMAD.MOV R13, RZ, RZ, -R13 ;  /* 0x000000ffff0d7224 */ /* 0x000fe400078e0a0d */
[----:B------:R-:W-:Y:S01]  /*3980*/  @!P2 IMAD.MOV R207, RZ, RZ, -R207 ;  /* 0x000000ffffcfa224 */ /* 0x000fe200078e0acf */
[C---:B------:R-:W-:Y:S01]  /*3990*/  ISETP.GT.U32.AND P2, PT, R6.reuse, R201, PT ;  /* 0x000000c90600720c */ /* 0x040fe20003f44070 */
[----:B------:R-:W-:Y:S02]  /*39a0*/  IMAD R197, R6, R13, R197 ;  /* 0x0000000d06c57224 */ /* 0x000fe400078e02c5 */
[----:B------:R-:W-:-:S02]  /*39b0*/  @!P5 IMAD.IADD R203, R203, 0x1, -R6 ;  /* 0x00000001cbcbd824 */ /* 0x000fc400078e0a06 */
[----:B------:R-:W-:Y:S01]  /*39c0*/  @!P6 IMAD.IADD R205, R205, 0x1, -R6 ;  /* 0x00000001cdcde824 */ /* 0x000fe200078e0a06 */
[C---:B------:R-:W-:Y:S01]  /*39d0*/  ISETP.GT.U32.AND P5, PT, R6.reuse, R197, PT ;  /* 0x000000c50600720c */ /* 0x040fe20003fa4070 */
[----:B------:R-:W-:Y:S01]  /*39e0*/  IMAD.HI.U32 R13, R7, R195, RZ ;  /* 0x000000c3070d7227 */ /* 0x000fe200078e00ff */
[----:B------:R-:W-:-:S03]  /*39f0*/  ISETP.GT.U32.AND P6, PT, R6, R199, PT ;  /* 0x000000c70600720c */ /* 0x000fc60003fc4070 */
[----:B------:R-:W-:Y:S02]  /*3a00*/  @!P4 IMAD.MOV R205, RZ, RZ, -R205 ;  /* 0x000000ffffcdc224 */ /* 0x000fe400078e0acd */
[----:B------:R-:W-:Y:S01]  /*3a10*/  @!P2 IMAD.IADD R201, R201, 0x1, -R6 ;  /* 0x00000001c9c9a824 */ /* 0x000fe200078e0a06 */
[C---:B------:R-:W-:Y:S01]  /*3a20*/  ISETP.GT.U32.AND P2, PT, R6.reuse, R203, PT ;  /* 0x000000cb0600720c */ /* 0x040fe20003f44070 */
[----:B------:R-:W-:Y:S02]  /*3a30*/  IMAD.MOV R13, RZ, RZ, -R13 ;  /* 0x000000ffff0d7224 */ /* 0x000fe400078e0a0d */
[----:B------:R-:W-:Y:S01]  /*3a40*/  IMAD.HI.U32 R14, R7, R193, RZ ;  /* 0x000000c1070e7227 */ /* 0x000fe200078e00ff */
[----:B------:R-:W-:-:S03]  /*3a50*/  ISETP.GT.U32.AND P4, PT, R6, R201, PT ;  /* 0x000000c90600720c */ /* 0x000fc60003f84070 */
[--C-:B------:R-:W-:Y:S02]  /*3a60*/  @!P5 IMAD.IADD R197, R197, 0x1, -R6.reuse ;  /* 0x00000001c5c5d824 */ /* 0x100fe400078e0a06 */
[----:B------:R-:W-:Y:S02]  /*3a70*/  @!P6 IMAD.IADD R199, R199, 0x1, -R6 ;  /* 0x00000001c7c7e824 */ /* 0x000fe400078e0a06 */
[C---:B------:R-:W-:Y:S01]  /*3a80*/  IMAD R195, R6.reuse, R13, R195 ;  /* 0x0000000d06c37224 */ /* 0x040fe200078e02c3 */
[C---:B------:R-:W-:Y:S01]  /*3a90*/  ISETP.GT.U32.AND P5, PT, R6.reuse, R197, PT ;  /* 0x000000c50600720c */ /* 0x040fe20003fa4070 */
[----:B------:R-:W-:Y:S01]  /*3aa0*/  IMAD.MOV R14, RZ, RZ, -R14 ;  /* 0x000000ffff0e7224 */ /* 0x000fe200078e0a0e */
[----:B------:R-:W-:Y:S01]  /*3ab0*/  ISETP.GT.U32.AND P6, PT, R6, R199, PT ;  /* 0x000000c70600720c */ /* 0x000fe20003fc4070 */
[----:B------:R-:W-:-:S04]  /*3ac0*/  IMAD.HI.U32 R13, R7, R191, RZ ;  /* 0x000000bf070d7227 */ /* 0x000fc800078e00ff */
[C---:B------:R-:W-:Y:S02]  /*3ad0*/  IMAD R193, R6.reuse, R14, R193 ;  /* 0x0000000e06c17224 */ /* 0x040fe400078e02c1 */
[----:B------:R-:W-:Y:S02]  /*3ae0*/  IMAD.MOV R13, RZ, RZ, -R13 ;  /* 0x000000ffff0d7224 */ /* 0x000fe400078e0a0d */
[--C-:B------:R-:W-:Y:S01]  /*3af0*/  @!P4 IMAD.IADD R201, R201, 0x1, -R6.reuse ;  /* 0x00000001c9c9c824 */ /* 0x100fe200078e0a06 */
[C---:B------:R-:W-:Y:S01]  /*3b00*/  ISETP.GT.U32.AND P4, PT, R6.reuse, R193, PT ;  /* 0x000000c10600720c */ /* 0x040fe20003f84070 */
[C---:B------:R-:W-:Y:S02]  /*3b10*/  IMAD R191, R6.reuse, R13, R191 ;  /* 0x0000000d06bf7224 */ /* 0x040fe400078e02bf */
[--C-:B------:R-:W-:Y:S02]  /*3b20*/  @!P5 IMAD.IADD R197, R197, 0x1, -R6.reuse ;  /* 0x00000001c5c5d824 */ /* 0x100fe400078e0a06 */
[----:B------:R-:W-:Y:S01]  /*3b30*/  @!P6 IMAD.IADD R199, R199, 0x1, -R6 ;  /* 0x00000001c7c7e824 */ /* 0x000fe200078e0a06 */
[----:B------:R-:W-:Y:S01]  /*3b40*/  ISETP.GT.U32.AND P5, PT, R6, R191, PT ;  /* 0x000000bf0600720c */ /* 0x000fe20003fa4070 */
[----:B------:R-:W-:Y:S01]  /*3b50*/  IMAD.HI.U32 R13, R7, R175, RZ ;  /* 0x000000af070d7227 */ /* 0x000fe200078e00ff */
[----:B------:R-:W-:-:S02]  /*3b60*/  ISETP.GE.AND P6, PT, R133, RZ, PT ;  /* 0x000000ff8500720c */ /* 0x000fc40003fc6270 */
[----:B------:R-:W-:Y:S01]  /*3b70*/  IABS R133, R76 ;  /* 0x0000004c00857213 */ /* 0x000fe20000000000 */
[----:B------:R-:W-:Y:S02]  /*3b80*/  IMAD.MOV R13, RZ, RZ, -R13 ;  /* 0x000000ffff0d7224 */ /* 0x000fe400078e0a0d */
[----:B------:R-:W-:Y:S01]  /*3b90*/  @!P4 IMAD.IADD R193, R193, 0x1, -R6 ;  /* 0x00000001c1c1c824 */ /* 0x000fe200078e0a06 */
[----:B------:R-:W-:Y:S01]  /*3ba0*/  ISETP.GE.AND P4, PT, R132, RZ, PT ;  /* 0x000000ff8400720c */ /* 0x000fe20003f86270 */
[----:B------:R-:W-:Y:S02]  /*3bb0*/  IMAD R175, R6, R13, R175 ;  /* 0x0000000d06af7224 */ /* 0x000fe400078e02af */
[----:B------:R-:W-:-:S04]  /*3bc0*/  IMAD.HI.U32 R13, R7, R177, RZ ;  /* 0x000000b1070d7227 */ /* 0x000fc800078e00ff */
[----:B------:R-:W-:Y:S01]  /*3bd0*/  @!P5 IMAD.IADD R191, R191, 0x1, -R6 ;  /* 0x00000001bfbfd824 */ /* 0x000fe200078e0a06 */
[C---:B------:R-:W-:Y:S01]  /*3be0*/  ISETP.GT.U32.AND P5, PT, R6.reuse, R193, PT ;  /* 0x000000c10600720c */ /* 0x040fe20003fa4070 */
[----:B------:R-:W-:Y:S01]  /*3bf0*/  @!P6 IMAD.MOV R197, RZ, RZ, -R197 ;  /* 0x000000ffffc5e224 */ /* 0x000fe200078e0ac5 */
[----:B------:R-:W-:Y:S01]  /*3c00*/  ISETP.GT.U32.AND P6, PT, R6, R175, PT ;  /* 0x000000af0600720c */ /* 0x000fe20003fc4070 */
[----:B------:R-:W-:-:S04]  /*3c10*/  IMAD.HI.U32 R14, R7, R223, RZ ;  /* 0x000000df070e7227 */ /* 0x000fc800078e00ff */
[----:B------:R-:W-:Y:S02]  /*3c20*/  IMAD.MOV R13, RZ, RZ, -R13 ;  /* 0x000000ffff0d7224 */ /* 0x000fe400078e0a0d */
[----:B------:R-:W-:Y:S02]  /*3c30*/  IMAD.MOV R14, RZ, RZ, -R14 ;  /* 0x000000ffff0e7224 */ /* 0x000fe400078e0a0e */
[C---:B------:R-:W-:Y:S02]  /*3c40*/  IMAD R177, R6.reuse, R13, R177 ;  /* 0x0000000d06b17224 */ /* 0x040fe400078e02b1 */
[C---:B------:R-:W-:Y:S02]  /*3c50*/  IMAD R223, R6.reuse, R14, R223 ;  /* 0x0000000e06df7224 */ /* 0x040fe400078e02df */
[--C-:B------:R-:W-:Y:S01]  /*3c60*/  @!P5 IMAD.IADD R193, R193, 0x1, -R6.reuse ;  /* 0x00000001c1c1d824 */ /* 0x100fe200078e0a06 */
[C---:B------:R-:W-:Y:S01]  /*3c70*/  ISETP.GT.U32.AND P5, PT, R6.reuse, R177, PT ;  /* 0x000000b10600720c */ /* 0x040fe20003fa4070 */
[----:B------:R-:W-:Y:S01]  /*3c80*/  @!P6 IMAD.IADD R175, R175, 0x1, -R6 ;  /* 0x00000001afafe824 */ /* 0x000fe200078e0a06 */
[----:B------:R-:W-:Y:S01]  /*3c90*/  ISETP.GT.U32.AND P6, PT, R6, R223, PT ;  /* 0x000000df0600720c */ /* 0x000fe20003fc4070 */
[----:B------:R-:W-:-:S04]  /*3ca0*/  IMAD.HI.U32 R14, R7, R229, RZ ;  /* 0x000000e5070e7227 */ /* 0x000fc800078e00ff */
[----:B------:R-:W-:Y:S02]  /*3cb0*/  IMAD.MOV R14, RZ, RZ, -R14 ;  /* 0x000000ffff0e7224 */ /* 0x000fe400078e0a0e */
[----:B------:R-:W-:-:S04]  /*3cc0*/  IMAD.HI.U32 R13, R7, R227, RZ ;  /* 0x000000e3070d7227 */ /* 0x000fc800078e00ff */
[--C-:B------:R-:W-:Y:S01]  /*3cd0*/  @!P5 IMAD.IADD R177, R177, 0x1, -R6.reuse ;  /* 0x00000001b1b1d824 */ /* 0x100fe200078e0a06 */
[C---:B------:R-:W-:Y:S01]  /*3ce0*/  ISETP.GT.U32.AND P5, PT, R6.reuse, R175, PT ;  /* 0x000000af0600720c */ /* 0x040fe20003fa4070 */
[----:B------:R-:W-:Y:S02]  /*3cf0*/  @!P6 IMAD.IADD R223, R223, 0x1, -R6 ;  /* 0x00000001dfdfe824 */ /* 0x000fe400078e0a06 */
[C---:B------:R-:W-:Y:S01]  /*3d00*/  IMAD R229, R6.reuse, R14, R229 ;  /* 0x0000000e06e57224 */ /* 0x040fe200078e02e5 */
[C---:B------:R-:W-:Y:S01]  /*3d10*/  ISETP.GT.U32.AND P6, PT, R6.reuse, R177, PT ;  /* 0x000000b10600720c */ /* 0x040fe20003fc4070 */
[----:B------:R-:W-:Y:S02]  /*3d20*/  IMAD.MOV R13, RZ, RZ, -R13 ;  /* 0x000000ffff0d7224 */ /* 0x000fe400078e0a0d */
[----:B------:R-:W-:Y:S01]  /*3d30*/  @!P4 IMAD.MOV R193, RZ, RZ, -R193 ;  /* 0x000000ffffc1c224 */ /* 0x000fe200078e0ac1 */
[C---:B------:R-:W-:Y:S01]  /*3d40*/  ISETP.GT.U32.AND P4, PT, R6.reuse, R223, PT ;  /* 0x000000df0600720c */ /* 0x040fe20003f84070 */
[----:B------:R-:W-:-:S02]  /*3d50*/  IMAD R227, R6, R13, R227 ;  /* 0x0000000d06e37224 */ /* 0x000fc400078e02e3 */
[----:B------:R-:W-:-:S04]  /*3d60*/  IMAD.HI.U32 R13, R7, R231, RZ ;  /* 0x000000e7070d7227 */ /* 0x000fc800078e00ff */
[--C-:B------:R-:W-:Y:S01]  /*3d70*/  @!P2 IMAD.IADD R203, R203, 0x1, -R6.reuse ;  /* 0x00000001cbcba824 */ /* 0x100fe200078e0a06 */
[C---:B------:R-:W-:Y:S01]  /*3d80*/  ISETP.GT.U32.AND P2, PT, R6.reuse, R195, PT ;  /* 0x000000c30600720c */ /* 0x040fe20003f44070 */
[--C-:B------:R-:W-:Y:S01]  /*3d90*/  @!P6 IMAD.IADD R177, R177, 0x1, -R6.reuse ;  /* 0x00000001b1b1e824 */ /* 0x100fe200078e0a06 */
[C---:B------:R-:W-:Y:S01]  /*3da0*/  ISETP.GT.U32.AND P6, PT, R6.reuse, R229, PT ;  /* 0x000000e50600720c */ /* 0x040fe20003fc4070 */
[----:B------:R-:W-:Y:S02]  /*3db0*/  IMAD.MOV R13, RZ, RZ, -R13 ;  /* 0x000000ffff0d7224 */ /* 0x000fe400078e0a0d */
[----:B------:R-:W-:Y:S02]  /*3dc0*/  @!P4 IMAD.IADD R223, R223, 0x1, -R6 ;  /* 0x00000001dfdfc824 */ /* 0x000fe400078e0a06 */
[----:B------:R-:W-:Y:S02]  /*3dd0*/  IMAD R231, R6, R13, R231 ;  /* 0x0000000d06e77224 */ /* 0x000fe400078e02e7 */
[----:B------:R-:W-:-:S03]  /*3de0*/  IMAD.HI.U32 R13, R7, R243, RZ ;  /* 0x000000f3070d7227 */ /* 0x000fc600078e00ff */
[----:B------:R-:W-:Y:S01]  /*3df0*/  ISETP.GT.U32.AND P4, PT, R6, R231, PT ;  /* 0x000000e70600720c */ /* 0x000fe20003f84070 */
[----:B------:R-:W-:Y:S02]  /*3e00*/  IMAD.MOV R14, RZ, RZ, -R13 ;  /* 0x000000ffff0e7224 */ /* 0x000fe400078e0a0d */
[--C-:B------:R-:W-:Y:S02]  /*3e10*/  @!P6 IMAD.IADD R229, R229, 0x1, -R6.reuse ;  /* 0x00000001e5e5e824 */ /* 0x100fe400078e0a06 */
[----:B------:R-:W-:Y:S01]  /*3e20*/  @!P2 IMAD.IADD R195, R195, 0x1, -R6 ;  /* 0x00000001c3c3a824 */ /* 0x000fe200078e0a06 */
[----:B------:R-:W-:Y:S01]  /*3e30*/  ISETP.GE.AND P2, PT, R130, RZ, PT ;  /* 0x000000ff8200720c */ /* 0x000fe20003f46270 */
[C---:B------:R-:W-:Y:S01]  /*3e40*/  IMAD R243, R6.reuse, R14, R243 ;  /* 0x0000000e06f37224 */ /* 0x040fe200078e02f3 */
[----:B------:R-:W-:Y:S01]  /*3e50*/  ISETP.GT.U32.AND P6, PT, R6, R229, PT ;  /* 0x000000e50600720c */ /* 0x000fe20003fc4070 */
[----:B------:R-:W-:-:S04]  /*3e60*/  IMAD.HI.U32 R13, R7, R245, RZ ;  /* 0x000000f5070d7227 */ /* 0x000fc800078e00ff */
[----:B------:R-:W-:Y:S01]  /*3e70*/  @!P1 IMAD.MOV R203, RZ, RZ, -R203 ;  /* 0x000000ffffcb9224 */ /* 0x000fe200078e0acb */
[----:B------:R-:W-:Y:S01]  /*3e80*/  ISETP.GT.U32.AND P1, PT, R6, R195, PT ;  /* 0x000000c30600720c */ /* 0x000fe20003f24070 */
[----:B------:R-:W-:Y:S02]  /*3e90*/  IMAD.MOV R15, RZ, RZ, -R13 ;  /* 0x000000ffff0f7224 */ /* 0x000fe400078e0a0d */
[----:B------:R-:W-:-:S04]  /*3ea0*/  IMAD.HI.U32 R13, R7, R247, RZ ;  /* 0x000000f7070d7227 */ /* 0x000fc800078e00ff */
[--C-:B------:R-:W-:Y:S01]  /*3eb0*/  @!P6 IMAD.IADD R229, R229, 0x1, -R6.reuse ;  /* 0x00000001e5e5e824 */ /* 0x100fe200078e0a06 */
[C---:B------:R-:W-:Y:S01]  /*3ec0*/  ISETP.GT.U32.AND P6, PT, R6.reuse, R243, PT ;  /* 0x000000f30600720c */ /* 0x040fe20003fc4070 */
[--C-:B------:R-:W-:Y:S01]  /*3ed0*/  @!P5 IMAD.IADD R175, R175, 0x1, -R6.reuse ;  /* 0x00000001afafd824 */ /* 0x100fe200078e0a06 */
[C---:B------:R-:W-:Y:S01]  /*3ee0*/  ISETP.GT.U32.AND P5, PT, R6.reuse, R227, PT ;  /* 0x000000e30600720c */ /* 0x040fe20003fa4070 */
[--C-:B------:R-:W-:Y:S02]  /*3ef0*/  @!P4 IMAD.IADD R231, R231, 0x1, -R6.reuse ;  /* 0x00000001e7e7c824 */ /* 0x100fe400078e0a06 */
[----:B------:R-:W-:Y:S02]  /*3f00*/  IMAD.MOV R13, RZ, RZ, -R13 ;  /* 0x000000ffff0d7224 */ /* 0x000fe400078e0a0d */
[----:B------:R-:W-:Y:S01]  /*3f10*/  @!P0 IMAD.MOV R201, RZ, RZ, -R201 ;  /* 0x000000ffffc98224 */ /* 0x000fe200078e0ac9 */
[C---:B------:R-:W-:Y:S01]  /*3f20*/  ISETP.GT.U32.AND P4, PT, R6.reuse, R231, PT ;  /* 0x000000e70600720c */ /* 0x040fe20003f84070 */
[C---:B------:R-:W-:Y:S01]  /*3f30*/  IMAD R247, R6.reuse, R13, R247 ;  /* 0x0000000d06f77224 */ /* 0x040fe200078e02f7 */
[C---:B------:R-:W-:Y:S01]  /*3f40*/  ISETP.GT.U32.AND P0, PT, R6.reuse, R191, PT ;  /* 0x000000bf0600720c */ /* 0x040fe20003f04070 */
[--C-:B------:R-:W-:Y:S01]  /*3f50*/  @!P1 IMAD.IADD R195, R195, 0x1, -R6.reuse ;  /* 0x00000001c3c39824 */ /* 0x100fe200078e0a06 */
[----:B------:R-:W-:Y:S01]  /*3f60*/  ISETP.GE.AND P1, PT, R127, RZ, PT ;  /* 0x000000ff7f00720c */ /* 0x000fe20003f26270 */
[----:B------:R-:W-:Y:S01]  /*3f70*/  @!P6 IMAD.IADD R243, R243, 0x1, -R6 ;  /* 0x00000001f3f3e824 */ /* 0x000fe200078e0a06 */
[----:B------:R-:W-:Y:S01]  /*3f80*/  ISETP.GT.U32.AND P6, PT, R6, R247, PT ;  /* 0x000000f70600720c */ /* 0x000fe20003fc4070 */
[----:B------:R-:W-:Y:S01]  /*3f90*/  IMAD.HI.U32 R13, R7, R251, RZ ;  /* 0x000000fb070d7227 */ /* 0x000fe200078e00ff */
[----:B------:R-:W-:-:S03]  /*3fa0*/  IABS R127, R73 ;  /* 0x00000049007f7213 */ /* 0x000fc60000000000 */
[----:B------:R-:W-:Y:S01]  /*3fb0*/  @!P2 IMAD.MOV R195, RZ, RZ, -R195 ;  /* 0x000000ffffc3a224 */ /* 0x000fe200078e0ac3 */
[----:B------:R-:W-:Y:S01]  /*3fc0*/  ISETP.GE.AND P2, PT, R125, RZ, PT ;  /* 0x000000ff7d00720c */ /* 0x000fe20003f46270 */
[--C-:B------:R-:W-:Y:S01]  /*3fd0*/  @!P5 IMAD.IADD R227, R227, 0x1, -R6.reuse ;  /* 0x00000001e3e3d824 */ /* 0x100fe200078e0a06 */
[----:B------:R-:W-:Y:S01]  /*3fe0*/  IABS R125, R74 ;  /* 0x0000004a007d7213 */ /* 0x000fe20000000000 */
[C---:B------:R-:W-:Y:S02]  /*3ff0*/  IMAD R245, R6.reuse, R15, R245 ;  /* 0x0000000f06f57224 */ /* 0x040fe400078e02f5 */
[----:B------:R-:W-:Y:S01]  /*4000*/  IMAD.MOV R13, RZ, RZ, -R13 ;  /* 0x000000ffff0d7224 */ /* 0x000fe200078e0a0d */
[C---:B------:R-:W-:Y:S01]  /*4010*/  ISETP.GT.U32.AND P5, PT, R6.reuse, R227, PT ;  /* 0x000000e30600720c */ /* 0x040fe20003fa4070 */
[----:B------:R-:W-:Y:S01]  /*4020*/  @!P4 IMAD.IADD R231, R231, 0x1, -R6 ;  /* 0x00000001e7e7c824 */ /* 0x000fe200078e0a06 */
[C---:B------:R-:W-:Y:S01]  /*4030*/  ISETP.GT.U32.AND P4, PT, R6.reuse, R245, PT ;  /* 0x000000f50600720c */ /* 0x040fe20003f84070 */
[----:B------:R-:W-:-:S02]  /*4040*/  IMAD R251, R6, R13, R251 ;  /* 0x0000000d06fb7224 */ /* 0x000fc400078e02fb */
[----:B------:R-:W-:Y:S01]  /*4050*/  @!P3 IMAD.MOV R199, RZ, RZ, -R199 ;  /* 0x000000ffffc7b224 */ /* 0x000fe200078e0ac7 */
[----:B------:R-:W-:Y:S01]  /*4060*/  ISETP.GE.AND P3, PT, R128, RZ, PT ;  /* 0x000000ff8000720c */ /* 0x000fe20003f66270 */
[----:B------:R-:W-:-:S04]  /*4070*/  IMAD.HI.U32 R14, R7, R249, RZ ;  /* 0x000000f9070e7227 */ /* 0x000fc800078e00ff */
[--C-:B------:R-:W-:Y:S01]  /*4080*/  @!P0 IMAD.IADD R191, R191, 0x1, -R6.reuse ;  /* 0x00000001bfbf8824 */ /* 0x100fe200078e0a06 */
[----:B------:R-:W-:Y:S01]  /*4090*/  ISETP.GE.AND P0, PT, R126, RZ, PT ;  /* 0x000000ff7e00720c */ /* 0x000fe20003f06270 */
[----:B------:R-:W-:Y:S01]  /*40a0*/  @!P6 IMAD.IADD R247, R247, 0x1, -R6 ;  /* 0x00000001f7f7e824 */ /* 0x000fe200078e0a06 */
[C---:B------:R-:W-:Y:S01]  /*40b0*/  ISETP.GT.U32.AND P6, PT, R6.reuse, R251, PT ;  /* 0x000000fb0600720c */ /* 0x040fe20003fc4070 */
[----:B------:R-:W-:Y:S02]  /*40c0*/  IMAD.MOV R14, RZ, RZ, -R14 ;  /* 0x000000ffff0e7224 */ /* 0x000fe400078e0a0e */
[----:B------:R-:W-:Y:S01]  /*40d0*/  @!P2 IMAD.MOV R223, RZ, RZ, -R223 ;  /* 0x000000ffffdfa224 */ /* 0x000fe200078e0adf */
[C---:B------:R-:W-:Y:S01]  /*40e0*/  ISETP.GT.U32.AND P2, PT, R6.reuse, R243, PT ;  /* 0x000000f30600720c */ /* 0x040fe20003f44070 */
[----:B------:R-:W-:Y:S02]  /*40f0*/  IMAD R249, R6, R14, R249 ;  /* 0x0000000e06f97224 */ /* 0x000fe400078e02f9 */
[----:B------:R-:W-:-:S04]  /*4100*/  IMAD.HI.U32 R13, R7, R206, RZ ;  /* 0x000000ce070d7227 */ /* 0x000fc800078e00ff */
[----:B------:R-:W-:Y:S01]  /*4110*/  @!P1 IMAD.MOV R175, RZ, RZ, -R175 ;  /* 0x000000ffffaf9224 */ /* 0x000fe200078e0aaf */
[----:B------:R-:W-:Y:S01]  /*4120*/  ISETP.GE.AND P1, PT, R123, RZ, PT ;  /* 0x000000ff7b00720c */ /* 0x000fe20003f26270 */
[--C-:B------:R-:W-:Y:S01]  /*4130*/  @!P5 IMAD.IADD R227, R227, 0x1, -R6.reuse ;  /* 0x00000001e3e3d824 */ /* 0x100fe200078e0a06 */
[----:B------:R-:W-:Y:S01]  /*4140*/  ISETP.GE.AND P5, PT, R121, RZ, PT ;  /* 0x000000ff7900720c */ /* 0x000fe20003fa6270 */
[----:B------:R-:W-:Y:S01]  /*4150*/  @!P4 IMAD.IADD R245, R245, 0x1, -R6 ;  /* 0x00000001f5f5c824 */ /* 0x000fe200078e0a06 */
[----:B------:R-:W-:Y:S01]  /*4160*/  ISETP.GT.U32.AND P4, PT, R6, R249, PT ;  /* 0x000000f90600720c */ /* 0x000fe20003f84070 */
[----:B------:R-:W-:Y:S02]  /*4170*/  IMAD.MOV R121, RZ, RZ, -R13 ;  /* 0x000000ffff797224 */ /* 0x000fe400078e0a0d */
[----:B------:R-:W-:Y:S01]  /*4180*/  @!P3 IMAD.MOV R191, RZ, RZ, -R191 ;  /* 0x000000ffffbfb224 */ /* 0x000fe200078e0abf */
[----:B------:R-:W-:Y:S01]  /*4190*/  ISETP.GE.AND P3, PT, R124, RZ, PT ;  /* 0x000000ff7c00720c */ /* 0x000fe20003f66270 */
[----:B------:R-:W-:Y:S01]  /*41a0*/  @!P0 IMAD.MOV R177, RZ, RZ, -R177 ;  /* 0x000000ffffb18224 */ /* 0x000fe200078e0ab1 */
[----:B------:R-:W-:Y:S01]  /*41b0*/  ISETP.GE.AND P0, PT, R122, RZ, PT ;  /* 0x000000ff7a00720c */ /* 0x000fe20003f06270 */
[----:B------:R-:W-:Y:S01]  /*41c0*/  IMAD R206, R6, R121, R206 ;  /* 0x0000007906ce7224 */ /* 0x000fe200078e02ce */
[----:B------:R-:W-:Y:S01]  /*41d0*/  IABS R121, R72 ;  /* 0x0000004800797213 */ /* 0x000fe20000000000 */
[----:B------:R-:W-:-:S02]  /*41e0*/  @!P6 IMAD.IADD R251, R251, 0x1, -R6 ;  /* 0x00000001fbfbe824 */ /* 0x000fc400078e0a06 */
[----:B------:R-:W-:Y:S01]  /*41f0*/  @!P2 IMAD.IADD R243, R243, 0x1, -R6 ;  /* 0x00000001f3f3a824 */ /* 0x000fe200078e0a06 */
[C---:B------:R-:W-:Y:S01]  /*4200*/  ISETP.GT.U32.AND P2, PT, R6.reuse, R206, PT ;  /* 0x000000ce0600720c */ /* 0x040fe20003f44070 */
[----:B------:R-:W-:Y:S01]  /*4210*/  IMAD.HI.U32 R13, R7, R200, RZ ;  /* 0x000000c8070d7227 */ /* 0x000fe200078e00ff */
[----:B------:R-:W-:-:S03]  /*4220*/  ISETP.GT.U32.AND P6, PT, R6, R251, PT ;  /* 0x000000fb0600720c */ /* 0x000fc60003fc4070 */
[----:B------:R-:W-:Y:S01]  /*4230*/  @!P1 IMAD.MOV R229, RZ, RZ, -R229 ;  /* 0x000000ffffe59224 */ /* 0x000fe200078e0ae5 */
[----:B------:R-:W-:Y:S01]  /*4240*/  ISETP.GT.U32.AND P1, PT, R6, R247, PT ;  /* 0x000000f70600720c */ /* 0x000fe20003f24070 */
[----:B------:R-:W-:-:S04]  /*4250*/  IMAD.HI.U32 R15, R7, R202, RZ ;  /* 0x000000ca070f7227 */ /* 0x000fc800078e00ff */
[----:B------:R-:W-:Y:S01]  /*4260*/  @!P4 IMAD.IADD R249, R249, 0x1, -R6 ;  /* 0x00000001f9f9c824 */ /* 0x000fe200078e0a06 */
[----:B------:R-:W-:Y:S01]  /*4270*/  ISETP.GE.AND P4, PT, R120, RZ, PT ;  /* 0x000000ff7800720c */ /* 0x000fe20003f86270 */
[----:B------:R-:W-:Y:S02]  /*4280*/  IMAD.MOV R13, RZ, RZ, -R13 ;  /* 0x000000ffff0d7224 */ /* 0x000fe400078e0a0d */
[----:B------:R-:W-:Y:S01]  /*4290*/  @!P3 IMAD.MOV R227, RZ, RZ, -R227 ;  /* 0x000000ffffe3b224 */ /* 0x000fe200078e0ae3 */
[----:B------:R-:W-:Y:S01]  /*42a0*/  ISETP.GT.U32.AND P3, PT, R6, R245, PT ;  /* 0x000000f50600720c */ /* 0x000fe20003f64070 */
[----:B------:R-:W-:-:S04]  /*42b0*/  IMAD.HI.U32 R14, R7, R204, RZ ;  /* 0x000000cc070e7227 */ /* 0x000fc800078e00ff */
[----:B------:R-:W-:Y:S02]  /*42c0*/  IMAD.MOV R15, RZ, RZ, -R15 ;  /* 0x000000ffff0f7224 */ /* 0x000fe400078e0a0f */
[----:B------:R-:W-:Y:S01]  /*42d0*/  @!P0 IMAD.MOV R231, RZ, RZ, -R231 ;  /* 0x000000ffffe78224 */ /* 0x000fe200078e0ae7 */
[C---:B------:R-:W-:Y:S01]  /*42e0*/  ISETP.GT.U32.AND P0, PT, R6.reuse, R249, PT ;  /* 0x000000f90600720c */ /* 0x040fe20003f04070 */
[C---:B------:R-:W-:Y:S02]  /*42f0*/  IMAD R200, R6.reuse, R13, R200 ;  /* 0x0000000d06c87224 */ /* 0x040fe400078e02c8 */
[----:B------:R-:W-:Y:S02]  /*4300*/  IMAD.MOV R123, RZ, RZ, -R14 ;  /* 0x000000ffff7b7224 */ /* 0x000fe400078e0a0e */
[C---:B------:R-:W-:Y:S02]  /*4310*/  IMAD R202, R6.reuse, R15, R202 ;  /* 0x0000000f06ca7224 */ /* 0x040fe400078e02ca */
[--C-:B------:R-:W-:Y:S01]  /*4320*/  @!P6 IMAD.IADD R251, R251, 0x1, -R6.reuse ;  /* 0x00000001fbfbe824 */ /* 0x100fe200078e0a06 */
[----:B------:R-:W-:Y:S01]  /*4330*/  ISETP.GT.U32.AND P6, PT, R6, R200, PT ;  /* 0x000000c80600720c */ /* 0x000fe20003fc4070 */
[----:B------:R-:W-:Y:S01]  /*4340*/  @!P2 IMAD.IADD R206, R206, 0x1, -R6 ;  /* 0x00000001cecea824 */ /* 0x000fe200078e0a06 */
[----:B------:R-:W-:Y:S01]  /*4350*/  ISETP.GE.AND P2, PT, R113, RZ, PT ;  /* 0x000000ff7100720c */ /* 0x000fe20003f46270 */
[----:B------:R-:W-:Y:S01]  /*4360*/  IMAD.HI.U32 R13, R7, R198, RZ ;  /* 0x000000c6070d7227 */ /* 0x000fe200078e00ff */
[----:B------:R-:W-:-:S03]  /*4370*/  IABS R113, R68 ;  /* 0x0000004400717213 */ /* 0x000fc60000000000 */
[C---:B------:R-:W-:Y:S01]  /*4380*/  IMAD R204, R6.reuse, R123, R204 ;  /* 0x0000007b06cc7224 */ /* 0x040fe200078e02cc */
[----:B------:R-:W-:Y:S01]  /*4390*/  IABS R123, R71 ;  /* 0x00000047007b7213 */ /* 0x000fe20000000000 */
[--C-:B------:R-:W-:Y:S01]  /*43a0*/  @!P1 IMAD.IADD R247, R247, 0x1, -R6.reuse ;  /* 0x00000001f7f79824 */ /* 0x100fe200078e0a06 */
[C---:B------:R-:W-:Y:S01]  /*43b0*/  ISETP.GT.U32.AND P1, PT, R6.reuse, R202, PT ;  /* 0x000000ca0600720c */ /* 0x040fe20003f24070 */
[----:B------:R-:W-:Y:S02]  /*43c0*/  IMAD.MOV R13, RZ, RZ, -R13 ;  /* 0x000000ffff0d7224 */ /* 0x000fe400078e0a0d */
[--C-:B------:R-:W-:Y:S01]  /*43d0*/  @!P3 IMAD.IADD R245, R245, 0x1, -R6.reuse ;  /* 0x00000001f5f5b824 */ /* 0x100fe200078e0a06 */
[C---:B------:R-:W-:Y:S01]  /*43e0*/  ISETP.GT.U32.AND P3, PT, R6.reuse, R204, PT ;  /* 0x000000cc0600720c */ /* 0x040fe20003f64070 */
[----:B------:R-:W-:Y:S01]  /*43f0*/  @!P0 IMAD.IADD R249, R249, 0x1, -R6 ;  /* 0x00000001f9f98824 */ /* 0x000fe200078e0a06 */
[----:B------:R-:W-:Y:S01]  /*4400*/  ISETP.GE.AND P0, PT, R117, RZ, PT ;  /* 0x000000ff7500720c */ /* 0x000fe20003f06270 */
[----:B------:R-:W-:Y:S01]  /*4410*/  IMAD R198, R6, R13, R198 ;  /* 0x0000000d06c67224 */ /* 0x000fe200078e02c6 */
[----:B------:R-:W-:Y:S01]  /*4420*/  IABS R117, R70 ;  /* 0x0000004600757213 */ /* 0x000fe20000000000 */
[--C-:B------:R-:W-:Y:S01]  /*4430*/  @!P6 IMAD.IADD R200, R200, 0x1, -R6.reuse ;  /* 0x00000001c8c8e824 */ /* 0x100fe200078e0a06 */
[C---:B------:R-:W-:Y:S01]  /*4440*/  ISETP.GT.U32.AND P6, PT, R6.reuse, R206, PT ;  /* 0x000000ce0600720c */ /* 0x040fe20003fc4070 */
[----:B------:R-:W-:Y:S01]  /*4450*/  @!P2 IMAD.MOV R249, RZ, RZ, -R249 ;  /* 0x000000fffff9a224 */ /* 0x000fe200078e0af9 */
[----:B------:R-:W-:Y:S01]  /*4460*/  ISETP.GT.U32.AND P2, PT, R6, R198, PT ;  /* 0x000000c60600720c */ /* 0x000fe20003f44070 */
[----:B------:R-:W-:Y:S01]  /*4470*/  @!P1 IMAD.IADD R202, R202, 0x1, -R6 ;  /* 0x00000001caca9824 */ /* 0x000fe200078e0a06 */
[----:B------:R-:W-:Y:S01]  /*4480*/  ISETP.GE.AND P1, PT, R114, RZ, PT ;  /* 0x000000ff7200720c */ /* 0x000fe20003f26270 */
[----:B------:R-:W-:-:S04]  /*4490*/  IMAD.HI.U32 R14, R7, R196, RZ ;  /* 0x000000c4070e7227 */ /* 0x000fc800078e00ff */
[----:B------:R-:W-:Y:S01]  /*44a0*/  @!P3 IMAD.IADD R204, R204, 0x1, -R6 ;  /* 0x00000001ccccb824 */ /* 0x000fe200078e0a06 */
[----:B------:R-:W-:Y:S01]  /*44b0*/  ISETP.GE.AND P3, PT, R115, RZ, PT ;  /* 0x000000ff7300720c */ /* 0x000fe20003f66270 */
[----:B------:R-:W-:Y:S01]  /*44c0*/  @!P5 IMAD.MOV R243, RZ, RZ, -R243 ;  /* 0x000000fffff3d224 */ /* 0x000fe200078e0af3 */
[----:B------:R-:W-:Y:S01]  /*44d0*/  ISETP.GT.U32.AND P5, PT, R6, R200, PT ;  /* 0x000000c80600720c */ /* 0x000fe20003fa4070 */
[----:B------:R-:W-:Y:S01]  /*44e0*/  IMAD.MOV R15, RZ, RZ, -R14 ;  /* 0x000000ffff0f7224 */ /* 0x000fe200078e0a0e */
[----:B------:R-:W-:Y:S01]  /*44f0*/  IABS R115, R67 ;  /* 0x0000004300737213 */ /* 0x000fe20000000000 */
[----:B------:R-:W-:Y:S02]  /*4500*/  @!P6 IMAD.IADD R206, R206, 0x1, -R6 ;  /* 0x00000001cecee824 */ /* 0x000fe400078e0a06 */
[----:B------:R-:W-:Y:S02]  /*4510*/  IMAD R196, R6, R15, R196 ;  /* 0x0000000f06c47224 */ /* 0x000fe400078e02c4 */
[----:B------:R-:W-:Y:S01]  /*4520*/  @!P2 IMAD.IADD R198, R198, 0x1, -R6 ;  /* 0x00000001c6c6a824 */ /* 0x000fe200078e0a06 */
[----:B------:R-:W-:Y:S01]  /*4530*/  ISETP.GE.AND P2, PT, R111, RZ, PT ;  /* 0x000000ff6f00720c */ /* 0x000fe20003f46270 */
[----:B------:R-:W-:Y:S01]  /*4540*/  IMAD.HI.U32 R13, R7, R194, RZ ;  /* 0x000000c2070d7227 */ /* 0x000fe200078e00ff */
[----:B------:R-:W-:-:S02]  /*4550*/  ISETP.GT.U32.AND P6, PT, R6, R196, PT ;  /* 0x000000c40600720c */ /* 0x000fc40003fc4070 */
[----:B------:R-:W-:Y:S01]  /*4560*/  IABS R111, R69 ;  /* 0x00000045006f7213 */ /* 0x000fe20000000000 */
[----:B------:R-:W-:Y:S01]  /*4570*/  @!P4 IMAD.MOV R245, RZ, RZ, -R245 ;  /* 0x000000fffff5c224 */ /* 0x000fe200078e0af5 */
[C---:B------:R-:W-:Y:S01]  /*4580*/  ISETP.GT.U32.AND P4, PT, R6.reuse, R204, PT ;  /* 0x000000cc0600720c */ /* 0x040fe20003f84070 */
[----:B------:R-:W-:Y:S01]  /*4590*/  @!P1 IMAD.MOV R206, RZ, RZ, -R206 ;  /* 0x000000ffffce9224 */ /* 0x000fe200078e0ace */
[----:B------:R-:W-:Y:S01]  /*45a0*/  ISETP.GT.U32.AND P1, PT, R6, R198, PT ;  /* 0x000000c60600720c */ /* 0x000fe20003f24070 */
[----:B------:R-:W-:Y:S02]  /*45b0*/  IMAD.MOV R13, RZ, RZ, -R13 ;  /* 0x000000ffff0d7224 */ /* 0x000fe400078e0a0d */
[----:B------:R-:W-:Y:S01]  /*45c0*/  @!P3 IMAD.MOV R251, RZ, RZ, -R251 ;  /* 0x000000fffffbb224 */ /* 0x000fe200078e0afb */
[----:B------:R-:W-:Y:S01]  /*45d0*/  ISETP.GE.AND P3, PT, R112, RZ, PT ;  /* 0x000000ff7000720c */ /* 0x000fe20003f66270 */
[----:B------:R-:W-:Y:S01]  /*45e0*/  @!P5 IMAD.IADD R200, R200, 0x1, -R6 ;  /* 0x00000001c8c8d824 */ /* 0x000fe200078e0a06 */
[----:B------:R-:W-:Y:S01]  /*45f0*/  ISETP.GE.AND P5, PT, R110, RZ, PT ;  /* 0x000000ff6e00720c */ /* 0x000fe20003fa6270 */
[----:B------:R-:W-:-:S02]  /*4600*/  IMAD R194, R6, R13, R194 ;  /* 0x0000000d06c27224 */ /* 0x000fc400078e02c2 */
[----:B------:R-:W-:-:S04]  /*4610*/  IMAD.HI.U32 R13, R7, R192, RZ ;  /* 0x000000c0070d7227 */ /* 0x000fc800078e00ff */
[----:B------:R-:W-:Y:S02]  /*4620*/  IMAD.MOV R13, RZ, RZ, -R13 ;  /* 0x000000ffff0d7224 */ /* 0x000fe400078e0a0d */
[--C-:B------:R-:W-:Y:S01]  /*4630*/  @!P4 IMAD.IADD R204, R204, 0x1, -R6.reuse ;  /* 0x00000001ccccc824 */ /* 0x100fe200078e0a06 */
[----:B------:R-:W-:Y:S01]  /*4640*/  ISETP.GE.AND P4, PT, R108, RZ, PT ;  /* 0x000000ff6c00720c */ /* 0x000fe20003f86270 */
[--C-:B------:R-:W-:Y:S01]  /*4650*/  @!P6 IMAD.IADD R196, R196, 0x1, -R6.reuse ;  /* 0x00000001c4c4e824 */ /* 0x100fe200078e0a06 */
[----:B------:R-:W-:Y:S01]  /*4660*/  ISETP.GT.U32.AND P6, PT, R6, R194, PT ;  /* 0x000000c20600720c */ /* 0x000fe20003fc4070 */
[----:B------:R-:W-:Y:S01]  /*4670*/  @!P1 IMAD.IADD R198, R198, 0x1, -R6 ;  /* 0x00000001c6c69824 */ /* 0x000fe200078e0a06 */
[----:B------:R-:W-:Y:S01]  /*4680*/  ISETP.GE.AND P1, PT, R107, RZ, PT ;  /* 0x000000ff6b00720c */ /* 0x000fe20003f26270 */
[C---:B------:R-:W-:Y:S01]  /*4690*/  IMAD R192, R6.reuse, R13, R192 ;  /* 0x0000000d06c07224 */ /* 0x040fe200078e02c0 */
[----:B------:R-:W-:Y:S01]  /*46a0*/  IABS R107, R65 ;  /* 0x00000041006b7213 */ /* 0x000fe20000000000 */
[----:B------:R-:W-:Y:S01]  /*46b0*/  @!P3 IMAD.MOV R204, RZ, RZ, -R204 ;  /* 0x000000ffffccb224 */ /* 0x000fe200078e0acc */
[C---:B------:R-:W-:Y:S01]  /*46c0*/  ISETP.GT.U32.AND P3, PT, R6.reuse, R196, PT ;  /* 0x000000c40600720c */ /* 0x040fe20003f64070 */
[----:B------:R-:W-:Y:S01]  /*46d0*/  @!P0 IMAD.MOV R247, RZ, RZ, -R247 ;  /* 0x000000fffff78224 */ /* 0x000fe200078e0af7 */
[C---:B------:R-:W-:Y:S01]  /*46e0*/  ISETP.GT.U32.AND P0, PT, R6.reuse, R202, PT ;  /* 0x000000ca0600720c */ /* 0x040fe20003f04070 */
[----:B------:R-:W-:Y:S01]  /*46f0*/  @!P5 IMAD.MOV R198, RZ, RZ, -R198 ;  /* 0x000000ffffc6d224 */ /* 0x000fe200078e0ac6 */
[----:B------:R-:W-:Y:S01]  /*4700*/  ISETP.GT.U32.AND P5, PT, R6, R192, PT ;  /* 0x000000c00600720c */ /* 0x000fe20003fa4070 */
[----:B------:R-:W-:-:S04]  /*4710*/  IMAD.HI.U32 R14, R7, R189, RZ ;  /* 0x000000bd070e7227 */ /* 0x000fc800078e00ff */
[----:B------:R-:W-:Y:S02]  /*4720*/  @!P6 IMAD.IADD R194, R194, 0x1, -R6 ;  /* 0x00000001c2c2e824 */ /* 0x000fe400078e0a06 */
[----:B------:R-:W-:Y:S02]  /*4730*/  IMAD.MOV R14, RZ, RZ, -R14 ;  /* 0x000000ffff0e7224 */ /* 0x000fe400078e0a0e */
[--C-:B------:R-:W-:Y:S01]  /*4740*/  @!P3 IMAD.IADD R196, R196, 0x1, -R6.reuse ;  /* 0x00000001c4c4b824 */ /* 0x100fe200078e0a06 */
[----:B------:R-:W-:Y:S01]  /*4750*/  ISETP.GE.AND P3, PT, R12, RZ, PT ;  /* 0x000000ff0c00720c */ /* 0x000fe20003f66270 */
[--C-:B------:R-:W-:Y:S01]  /*4760*/  @!P0 IMAD.IADD R202, R202, 0x1, -R6.reuse ;  /* 0x00000001caca8824 */ /* 0x100fe200078e0a06 */
[----:B------:R-:W-:Y:S01]  /*4770*/  ISETP.GE.AND P0, PT, R109, RZ, PT ;  /* 0x000000ff6d00720c */ /* 0x000fe20003f06270 */
[----:B------:R-:W-:Y:S01]  /*4780*/  @!P5 IMAD.IADD R192, R192, 0x1, -R6 ;  /* 0x00000001c0c0d824 */ /* 0x000fe200078e0a06 */
[----:B------:R-:W-:Y:S01]  /*4790*/  ISETP.GT.U32.AND P6, PT, R6, R194, PT ;  /* 0x000000c20600720c */ /* 0x000fe20003fc4070 */
[----:B------:R-:W-:Y:S01]  /*47a0*/  IMAD.HI.U32 R12, R7, R190, RZ ;  /* 0x000000be070c7227 */ /* 0x000fe200078e00ff */
[----:B------:R-:W-:-:S02]  /*47b0*/  IABS R109, R64 ;  /* 0x00000040006d7213 */ /* 0x000fc40000000000 */
[----:B------:R-:W-:Y:S01]  /*47c0*/  ISETP.GT.U32.AND P5, PT, R6, R192, PT ;  /* 0x000000c00600720c */ /* 0x000fe20003fa4070 */
[----:B------:R-:W-:Y:S02]  /*47d0*/  IMAD.MOV R13, RZ, RZ, -R12 ;  /* 0x000000ffff0d7224 */ /* 0x000fe400078e0a0c */
[----:B------:R-:W-:-:S04]  /*47e0*/  IMAD.HI.U32 R12, R7, R188, RZ ;  /* 0x000000bc070c7227 */ /* 0x000fc800078e00ff */
[----:B------:R-:W-:Y:S02]  /*47f0*/  IMAD.MOV R15, RZ, RZ, -R12 ;  /* 0x000000ffff0f7224 */ /* 0x000fe400078e0a0c */
[----:B------:R-:W-:Y:S01]  /*4800*/  @!P4 IMAD.MOV R202, RZ, RZ, -R202 ;  /* 0x000000ffffcac224 */ /* 0x000fe200078e0aca */
[----:B------:R-:W-:Y:S01]  /*4810*/  ISETP.GE.AND P4, PT, R106, RZ, PT ;  /* 0x000000ff6a00720c */ /* 0x000fe20003f86270 */
[----:B------:R-:W-:Y:S01]  /*4820*/  @!P0 IMAD.MOV R200, RZ, RZ, -R200 ;  /* 0x000000ffffc88224 */ /* 0x000fe200078e0ac8 */
[----:B------:R-:W-:Y:S01]  /*4830*/  ISETP.GE.AND P0, PT, R105, RZ, PT ;  /* 0x000000ff6900720c */ /* 0x000fe20003f06270 */
[C---:B------:R-:W-:Y:S01]  /*4840*/  IMAD R190, R6.reuse, R13, R190 ;  /* 0x0000000d06be7224 */ /* 0x040fe200078e02be */
[----:B------:R-:W-:Y:S01]  /*4850*/  IABS R105, R66 ;  /* 0x0000004200697213 */ /* 0x000fe20000000000 */
[----:B------:R-:W-:Y:S02]  /*4860*/  IMAD R188, R6, R15, R188 ;  /* 0x0000000f06bc7224 */ /* 0x000fe400078e02bc */
[----:B------:R-:W-:-:S04]  /*4870*/  IMAD.HI.U32 R12, R7, R186, RZ ;  /* 0x000000ba070c7227 */ /* 0x000fc800078e00ff */
[----:B------:R-:W-:-:S04]  /*4880*/  IMAD.HI.U32 R13, R7, R184, RZ ;  /* 0x000000b8070d7227 */ /* 0x000fc800078e00ff */
[----:B------:R-:W-:Y:S01]  /*4890*/  @!P5 IMAD.IADD R192, R192, 0x1, -R6 ;  /* 0x00000001c0c0d824 */ /* 0x000fe200078e0a06 */
[----:B------:R-:W-:Y:S01]  /*48a0*/  ISETP.GT.U32.AND P5, PT, R6, R188, PT ;  /* 0x000000bc0600720c */ /* 0x000fe20003fa4070 */
[----:B------:R-:W-:Y:S02]  /*48b0*/  IMAD.MOV R15, RZ, RZ, -R12 ;  /* 0x000000ffff0f7224 */ /* 0x000fe400078e0a0c */
[----:B------:R-:W-:Y:S02]  /*48c0*/  IMAD.MOV R13, RZ, RZ, -R13 ;  /* 0x000000ffff0d7224 */ /* 0x000fe400078e0a0d */
[----:B------:R-:W-:-:S04]  /*48d0*/  IMAD.HI.U32 R12, R7, R241, RZ ;  /* 0x000000f1070c7227 */ /* 0x000fc800078e00ff */
[----:B------:R-:W-:Y:S02]  /*48e0*/  IMAD R184, R6, R13, R184 ;  /* 0x0000000d06b87224 */ /* 0x000fe400078e02b8 */
[----:B------:R-:W-:Y:S01]  /*48f0*/  @!P6 IMAD.IADD R194, R194, 0x1, -R6 ;  /* 0x00000001c2c2e824 */ /* 0x000fe200078e0a06 */
[C---:B------:R-:W-:Y:S01]  /*4900*/  ISETP.GT.U32.AND P6, PT, R6.reuse, R190, PT ;  /* 0x000000be0600720c */ /* 0x040fe20003fc4070 */
[C---:B------:R-:W-:Y:S01]  /*4910*/  IMAD R186, R6.reuse, R15, R186 ;  /* 0x0000000f06ba7224 */ /* 0x040fe200078e02ba */
[----:B------:R-:W-:Y:S01]  /*4920*/  IABS R15, R27 ;  /* 0x0000001b000f7213 */ /* 0x000fe20000000000 */
[----:B------:R-:W-:Y:S02]  /*4930*/  IMAD.MOV R13, RZ, RZ, -R12 ;  /* 0x000000ffff0d7224 */ /* 0x000fe400078e0a0c */
[----:B------:R-:W-:Y:S01]  /*4940*/  @!P4 IMAD.MOV R194, RZ, RZ, -R194 ;  /* 0x000000ffffc2c224 */ /* 0x000fe200078e0ac2 */
[C---:B------:R-:W-:Y:S01]  /*4950*/  ISETP.GT.U32.AND P4, PT, R6.reuse, R186, PT ;  /* 0x000000ba0600720c */ /* 0x040fe20003f84070 */
[----:B------:R-:W-:-:S02]  /*4960*/  IMAD R241, R6, R13, R241 ;  /* 0x0000000d06f17224 */ /* 0x000fc400078e02f1 */
[----:B------:R-:W-:Y:S01]  /*4970*/  @!P0 IMAD.MOV R192, RZ, RZ, -R192 ;  /* 0x000000ffffc08224 */ /* 0x000fe200078e0ac0 */
[----:B------:R-:W-:Y:S01]  /*4980*/  ISETP.GT.U32.AND P0, PT, R6, R184, PT ;  /* 0x000000b80600720c */ /* 0x000fe20003f04070 */
[----:B------:R-:W-:Y:S01]  /*4990*/  @!P5 IMAD.IADD R188, R188, 0x1, -R6 ;  /* 0x00000001bcbcd824 */ /* 0x000fe200078e0a06 */
[----:B------:R-:W-:Y:S01]  /*49a0*/  ISETP.GT.U32.AND P5, PT, R6, R241, PT ;  /* 0x000000f10600720c */ /* 0x000fe20003fa4070 */
[----:B------:R-:W-:-:S04]  /*49b0*/  IMAD.HI.U32 R12, R7, R239, RZ ;  /* 0x000000ef070c7227 */ /* 0x000fc800078e00ff */
[----:B------:R-:W-:Y:S02]  /*49c0*/  IMAD.MOV R12, RZ, RZ, -R12 ;  /* 0x000000ffff0c7224 */ /* 0x000fe400078e0a0c */
[--C-:B------:R-:W-:Y:S01]  /*49d0*/  @!P4 IMAD.IADD R186, R186, 0x1, -R6.reuse ;  /* 0x00000001babac824 */ /* 0x100fe200078e0a06 */
[----:B------:R-:W-:Y:S01]  /*49e0*/  ISETP.GT.U32.AND P4, PT, R6, R188, PT ;  /* 0x000000bc0600720c */ /* 0x000fe20003f84070 */
[--C-:B------:R-:W-:Y:S02]  /*49f0*/  @!P6 IMAD.IADD R190, R190, 0x1, -R6.reuse ;  /* 0x00000001bebee824 */ /* 0x100fe400078e0a06 */
[--C-:B------:R-:W-:Y:S01]  /*4a00*/  @!P0 IMAD.IADD R184, R184, 0x1, -R6.reuse ;  /* 0x00000001b8b88824 */ /* 0x100fe200078e0a06 */
[C---:B------:R-:W-:Y:S01]  /*4a10*/  ISETP.GT.U32.AND P0, PT, R6.reuse, R186, PT ;  /* 0x000000ba0600720c */ /* 0x040fe20003f04070 */
[----:B------:R-:W-:Y:S01]  /*4a20*/  @!P5 IMAD.IADD R241, R241, 0x1, -R6 ;  /* 0x00000001f1f1d824 */ /* 0x000fe200078e0a06 */
[C---:B------:R-:W-:Y:S01]  /*4a30*/  ISETP.GT.U32.AND P6, PT, R6.reuse, R190, PT ;  /* 0x000000be0600720c */ /* 0x040fe20003fc4070 */
[C---:B------:R-:W-:Y:S01]  /*4a40*/  IMAD R239, R6.reuse, R12, R239 ;  /* 0x0000000c06ef7224 */ /* 0x040fe200078e02ef */
[----:B------:R-:W-:Y:S01]  /*4a50*/  ISETP.GT.U32.AND P5, PT, R6, R184, PT ;  /* 0x000000b80600720c */ /* 0x000fe20003fa4070 */
[----:B------:R-:W-:-:S04]  /*4a60*/  IMAD.HI.U32 R12, R7, R225, RZ ;  /* 0x000000e1070c7227 */ /* 0x000fc800078e00ff */
[----:B------:R-:W-:Y:S02]  /*4a70*/  IMAD.MOV R12, RZ, RZ, -R12 ;  /* 0x000000ffff0c7224 */ /* 0x000fe400078e0a0c */
[----:B------:R-:W-:Y:S01]  /*4a80*/  @!P4 IMAD.IADD R188, R188, 0x1, -R6 ;  /* 0x00000001bcbcc824 */ /* 0x000fe200078e0a06 */
[C---:B------:R-:W-:Y:S01]  /*4a90*/  ISETP.GT.U32.AND P4, PT, R6.reuse, R239, PT ;  /* 0x000000ef0600720c */ /* 0x040fe20003f84070 */
[----:B------:R-:W-:Y:S02]  /*4aa0*/  IMAD R225, R6, R12, R225 ;  /* 0x0000000c06e17224 */ /* 0x000fe400078e02e1 */
[----:B------:R-:W-:-:S04]  /*4ab0*/  IMAD.HI.U32 R12, R7, R221, RZ ;  /* 0x000000dd070c7227 */ /* 0x000fc800078e00ff */
[--C-:B------:R-:W-:Y:S01]  /*4ac0*/  @!P5 IMAD.IADD R184, R184, 0x1, -R6.reuse ;  /* 0x00000001b8b8d824 */ /* 0x100fe200078e0a06 */
[----:B------:R-:W-:Y:S01]  /*4ad0*/  ISETP.GT.U32.AND P5, PT, R6, R225, PT ;  /* 0x000000e10600720c */ /* 0x000fe20003fa4070 */
[----:B------:R-:W-:Y:S01]  /*4ae0*/  @!P6 IMAD.IADD R190, R190, 0x1, -R6 ;  /* 0x00000001bebee824 */ /* 0x000fe200078e0a06 */
[----:B------:R-:W-:Y:S01]  /*4af0*/  ISETP.GE.AND P6, PT, R103, RZ, PT ;  /* 0x000000ff6700720c */ /* 0x000fe20003fc6270 */
[----:B------:R-:W-:Y:S01]  /*4b00*/  IMAD.HI.U32 R13, R7, R219, RZ ;  /* 0x000000db070d7227 */ /* 0x000fe200078e00ff */
[----:B------:R-:W-:-:S03]  /*4b10*/  IABS R103, R63 ;  /* 0x0000003f00677213 */ /* 0x000fc60000000000 */
[----:B------:R-:W-:Y:S02]  /*4b20*/  IMAD.MOV R12, RZ, RZ, -R12 ;  /* 0x000000ffff0c7224 */ /* 0x000fe400078e0a0c */
[----:B------:R-:W-:Y:S02]  /*4b30*/  IMAD.MOV R13, RZ, RZ, -R13 ;  /* 0x000000ffff0d7224 */ /* 0x000fe400078e0a0d */
[--C-:B------:R-:W-:Y:S01]  /*4b40*/  @!P4 IMAD.IADD R239, R239, 0x1, -R6.reuse ;  /* 0x00000001efefc824 */ /* 0x100fe200078e0a06 */
[----:B------:R-:W-:Y:S01]  /*4b50*/  ISETP.GE.AND P4, PT, R102, RZ, PT ;  /* 0x000000ff6600720c */ /* 0x000fe20003f86270 */
[C---:B------:R-:W-:Y:S02]  /*4b60*/  IMAD R221, R6.reuse, R12, R221 ;  /* 0x0000000c06dd7224 */ /* 0x040fe400078e02dd */
[C---:B------:R-:W-:Y:S02]  /*4b70*/  IMAD R219, R6.reuse, R13, R219 ;  /* 0x0000000d06db7224 */ /* 0x040fe400078e02db */
[----:B------:R-:W-:Y:S01]  /*4b80*/  @!P5 IMAD.IADD R225, R225, 0x1, -R6 ;  /* 0x00000001e1e1d824 */ /* 0x000fe200078e0a06 */
[C---:B------:R-:W-:Y:S01]  /*4b90*/  ISETP.GT.U32.AND P5, PT, R6.reuse, R221, PT ;  /* 0x000000dd0600720c */ /* 0x040fe20003fa4070 */
[----:B------:R-:W-:Y:S01]  /*4ba0*/  @!P3 IMAD.MOV R188, RZ, RZ, -R188 ;  /* 0x000000ffffbcb224 */ /* 0x000fe200078e0abc */
[C---:B------:R-:W-:Y:S01]  /*4bb0*/  ISETP.GT.U32.AND P3, PT, R6.reuse, R239, PT ;  /* 0x000000ef0600720c */ /* 0x040fe20003f64070 */
[----:B------:R-:W-:Y:S01]  /*4bc0*/  @!P6 IMAD.MOV R184, RZ, RZ, -R184 ;  /* 0x000000ffffb8e224 */ /* 0x000fe200078e0ab8 */
[C---:B------:R-:W-:Y:S01]  /*4bd0*/  ISETP.GT.U32.AND P6, PT, R6.reuse, R219, PT ;  /* 0x000000db0600720c */ /* 0x040fe20003fc4070 */
[----:B------:R-:W-:-:S02]  /*4be0*/  IMAD R189, R6, R14, R189 ;  /* 0x0000000e06bd7224 */ /* 0x000fc400078e02bd */
[----:B------:R-:W-:Y:S01]  /*4bf0*/  @!P2 IMAD.MOV R196, RZ, RZ, -R196 ;  /* 0x000000ffffc4a224 */ /* 0x000fe200078e0ac4 */
[----:B------:R-:W-:Y:S01]  /*4c00*/  ISETP.GE.AND P2, PT, R104, RZ, PT ;  /* 0x000000ff6800720c */ /* 0x000fe20003f46270 */
[----:B------:R-:W-:Y:S01]  /*4c10*/  @!P1 IMAD.MOV R190, RZ, RZ, -R190 ;  /* 0x000000ffffbe9224 */ /* 0x000fe200078e0abe */
[----:B------:R-:W-:Y:S01]  /*4c20*/  ISETP.GT.U32.AND P1, PT, R6, R241, PT ;  /* 0x000000f10600720c */ /* 0x000fe20003f24070 */
[----:B------:R-:W-:-:S04]  /*4c30*/  IMAD.HI.U32 R12, R7, R187, RZ ;  /* 0x000000bb070c7227 */ /* 0x000fc800078e00ff */
[--C-:B------:R-:W-:Y:S01]  /*4c40*/  @!P3 IMAD.IADD R239, R239, 0x1, -R6.reuse ;  /* 0x00000001efefb824 */ /* 0x100fe200078e0a06 */
[----:B------:R-:W-:Y:S01]  /*4c50*/  ISETP.GT.U32.AND P3, PT, R6, R189, PT ;  /* 0x000000bd0600720c */ /* 0x000fe20003f64070 */
[--C-:B------:R-:W-:Y:S01]  /*4c60*/  @!P5 IMAD.IADD R221, R221, 0x1, -R6.reuse ;  /* 0x00000001ddddd824 */ /* 0x100fe200078e0a06 */
[----:B------:R-:W-:Y:S01]  /*4c70*/  ISETP.GE.AND P5, PT, R99, RZ, PT ;  /* 0x000000ff6300720c */ /* 0x000fe20003fa6270 */
[--C-:B------:R-:W-:Y:S01]  /*4c80*/  @!P6 IMAD.IADD R219, R219, 0x1, -R6.reuse ;  /* 0x00000001dbdbe824 */ /* 0x100fe200078e0a06 */
[----:B------:R-:W-:Y:S01]  /*4c90*/  IABS R99, R61 ;  /* 0x0000003d00637213 */ /* 0x000fe20000000000 */
[----:B------:R-:W-:Y:S01]  /*4ca0*/  @!P0 IMAD.IADD R186, R186, 0x1, -R6 ;  /* 0x00000001baba8824 */ /* 0x000fe200078e0a06 */
[----:B------:R-:W-:Y:S01]  /*4cb0*/  ISETP.GT.U32.AND P6, PT, R6, R221, PT ;  /* 0x000000dd0600720c */ /* 0x000fe20003fc4070 */
[----:B------:R-:W-:Y:S01]  /*4cc0*/  IMAD.MOV R12, RZ, RZ, -R12 ;  /* 0x000000ffff0c7224 */ /* 0x000fe200078e0a0c */
[----:B------:R-:W-:Y:S01]  /*4cd0*/  ISETP.GE.AND P0, PT, R100, RZ, PT ;  /* 0x000000ff6400720c */ /* 0x000fe20003f06270 */
[----:B------:R-:W-:Y:S01]  /*4ce0*/  @!P1 IMAD.IADD R241, R241, 0x1, -R6 ;  /* 0x00000001f1f19824 */ /* 0x000fe200078e0a06 */
[----:B------:R-:W-:Y:S01]  /*4cf0*/  ISETP.GE.AND P1, PT, R101, RZ, PT ;  /* 0x000000ff6500720c */ /* 0x000fe20003f26270 */
[----:B------:R-:W-:Y:S01]  /*4d00*/  @!P2 IMAD.MOV R186, RZ, RZ, -R186 ;  /* 0x000000ffffbaa224 */ /* 0x000fe200078e0aba */
[C---:B------:R-:W-:Y:S01]  /*4d10*/  ISETP.GT.U32.AND P2, PT, R6.reuse, R225, PT ;  /* 0x000000e10600720c */ /* 0x040fe20003f44070 */
[C---:B------:R-:W-:Y:S01]  /*4d20*/  IMAD R187, R6.reuse, R12, R187 ;  /* 0x0000000c06bb7224 */ /* 0x040fe200078e02bb */
[----:B------:R-:W-:Y:S01]  /*4d30*/  IABS R101, R60 ;  /* 0x0000003c00657213 */ /* 0x000fe20000000000 */
[----:B------:R-:W-:Y:S01]  /*4d40*/  @!P3 IMAD.IADD R189, R189, 0x1, -R6 ;  /* 0x00000001bdbdb824 */ /* 0x000fe200078e0a06 */
[----:B------:R-:W-:Y:S01]  /*4d50*/  ISETP.GT.U32.AND P3, PT, R6, R219, PT ;  /* 0x000000db0600720c */ /* 0x000fe20003f64070 */
[----:B------:R-:W-:-:S04]  /*4d60*/  IMAD.HI.U32 R13, R7, R185, RZ ;  /* 0x000000b9070d7227 */ /* 0x000fc800078e00ff */
[----:B------:R-:W-:Y:S01]  /*4d70*/  @!P6 IMAD.IADD R221, R221, 0x1, -R6 ;  /* 0x00000001dddde824 */ /* 0x000fe200078e0a06 */
[----:B------:R-:W-:Y:S01]  /*4d80*/  ISETP.GT.U32.AND P6, PT, R6, R187, PT ;  /* 0x000000bb0600720c */ /* 0x000fe20003fc4070 */
[----:B------:R-:W-:Y:S02]  /*4d90*/  IMAD.MOV R13, RZ, RZ, -R13 ;  /* 0x000000ffff0d7224 */ /* 0x000fe400078e0a0d */
[----:B------:R-:W-:-:S04]  /*4da0*/  IMAD.HI.U32 R12, R7, R183, RZ ;  /* 0x000000b7070c7227 */ /* 0x000fc800078e00ff */
[----:B------:R-:W-:Y:S02]  /*4db0*/  IMAD R185, R6, R13, R185 ;  /* 0x0000000d06b97224 */ /* 0x000fe400078e02b9 */
[----:B------:R-:W-:Y:S02]  /*4dc0*/  IMAD.MOV R13, RZ, RZ, -R12 ;  /* 0x000000ffff0d7224 */ /* 0x000fe400078e0a0c */
[--C-:B------:R-:W-:Y:S01]  /*4dd0*/  @!P2 IMAD.IADD R225, R225, 0x1, -R6.reuse ;  /* 0x00000001e1e1a824 */ /* 0x100fe200078e0a06 */
[----:B------:R-:W-:Y:S01]  /*4de0*/  ISETP.GE.AND P2, PT, R98, RZ, PT ;  /* 0x000000ff6200720c */ /* 0x000fe20003f46270 */
[----:B------:R-:W-:Y:S01]  /*4df0*/  @!P1 IMAD.MOV R239, RZ, RZ, -R239 ;  /* 0x000000ffffef9224 */ /* 0x000fe200078e0aef */
[C---:B------:R-:W-:Y:S01]  /*4e00*/  ISETP.GT.U32.AND P1, PT, R6.reuse, R189, PT ;  /* 0x000000bd0600720c */ /* 0x040fe20003f24070 */
[----:B------:R-:W-:Y:S01]  /*4e10*/  @!P3 IMAD.IADD R219, R219, 0x1, -R6 ;  /* 0x00000001dbdbb824 */ /* 0x000fe200078e0a06 */
[----:B------:R-:W-:Y:S01]  /*4e20*/  ISETP.GT.U32.AND P3, PT, R6, R185, PT ;  /* 0x000000b90600720c */ /* 0x000fe20003f64070 */
[----:B------:R-:W-:-:S04]  /*4e30*/  IMAD.HI.U32 R12, R7, R181, RZ ;  /* 0x000000b5070c7227 */ /* 0x000fc800078e00ff */
[----:B------:R-:W-:Y:S02]  /*4e40*/  IMAD R183, R6, R13, R183 ;  /* 0x0000000d06b77224 */ /* 0x000fe400078e02b7 */
[----:B------:R-:W-:Y:S01]  /*4e50*/  @!P0 IMAD.MOV R241, RZ, RZ, -R241 ;  /* 0x000000fffff18224 */ /* 0x000fe200078e0af1 */
[----:B------:R-:W-:Y:S01]  /*4e60*/  ISETP.GE.AND P0, PT, R97, RZ, PT ;  /* 0x000000ff6100720c */ /* 0x000fe20003f06270 */
[----:B------:R-:W-:Y:S01]  /*4e70*/  IMAD.HI.U32 R13, R7, R179, RZ ;  /* 0x000000b3070d7227 */ /* 0x000fe200078e00ff */
[----:B------:R-:W-:-:S03]  /*4e80*/  IABS R97, R62 ;  /* 0x0000003e00617213 */ /* 0x000fc60000000000 */
[----:B------:R-:W-:Y:S02]  /*4e90*/  IMAD.MOV R12, RZ, RZ, -R12 ;  /* 0x000000ffff0c7224 */ /* 0x000fe400078e0a0c */
[--C-:B------:R-:W-:Y:S01]  /*4ea0*/  @!P6 IMAD.IADD R187, R187, 0x1, -R6.reuse ;  /* 0x00000001bbbbe824 */ /* 0x100fe200078e0a06 */
[C---:B------:R-:W-:Y:S01]  /*4eb0*/  ISETP.GT.U32.AND P6, PT, R6.reuse, R183, PT ;  /* 0x000000b70600720c */ /* 0x040fe20003fc4070 */
[----:B------:R-:W-:Y:S02]  /*4ec0*/  IMAD.MOV R13, RZ, RZ, -R13 ;  /* 0x000000ffff0d7224 */ /* 0x000fe400078e0a0d */
[C---:B------:R-:W-:Y:S02]  /*4ed0*/  IMAD R181, R6.reuse, R12, R181 ;  /* 0x0000000c06b57224 */ /* 0x040fe400078e02b5 */
[--C-:B------:R-:W-:Y:S01]  /*4ee0*/  @!P1 IMAD.IADD R189, R189, 0x1, -R6.reuse ;  /* 0x00000001bdbd9824 */ /* 0x100fe200078e0a06 */
[----:B------:R-:W-:Y:S01]  /*4ef0*/  ISETP.GE.AND P1, PT, R95, RZ, PT ;  /* 0x000000ff5f00720c */ /* 0x000fe20003f26270 */
[C---:B------:R-:W-:Y:S01]  /*4f00*/  IMAD R179, R6.reuse, R13, R179 ;  /* 0x0000000d06b37224 */ /* 0x040fe200078e02b3 */
[----:B------:R-:W-:Y:S01]  /*4f10*/  IABS R95, R58 ;  /* 0x0000003a005f7213 */ /* 0x000fe20000000000 */
[----:B------:R-:W-:Y:S01]  /*4f20*/  @!P2 IMAD.MOV R219, RZ, RZ, -R219 ;  /* 0x000000ffffdba224 */ /* 0x000fe200078e0adb */
[----:B------:R-:W-:Y:S01]  /*4f30*/  ISETP.GT.U32.AND P2, PT, R6, R181, PT ;  /* 0x000000b50600720c */ /* 0x000fe20003f44070 */
[--C-:B------:R-:W-:Y:S01]  /*4f40*/  @!P3 IMAD.IADD R185, R185, 0x1, -R6.reuse ;  /* 0x00000001b9b9b824 */ /* 0x100fe200078e0a06 */
[----:B------:R-:W-:Y:S01]  /*4f50*/  ISETP.GE.AND P3, PT, R96, RZ, PT ;  /* 0x000000ff6000720c */ /* 0x000fe20003f66270 */
[----:B------:R-:W-:Y:S01]  /*4f60*/  @!P5 IMAD.MOV R189, RZ, RZ, -R189 ;  /* 0x000000ffffbdd224 */ /* 0x000fe200078e0abd */
[C---:B------:R-:W-:Y:S01]  /*4f70*/  ISETP.GT.U32.AND P5, PT, R6.reuse, R179, PT ;  /* 0x000000b30600720c */ /* 0x040fe20003fa4070 */
[----:B------:R-:W-:Y:S01]  /*4f80*/  @!P6 IMAD.IADD R183, R183, 0x1, -R6 ;  /* 0x00000001b7b7e824 */ /* 0x000fe200078e0a06 */
[C---:B------:R-:W-:Y:S01]  /*4f90*/  ISETP.GT.U32.AND P6, PT, R6.reuse, R187, PT ;  /* 0x000000bb0600720c */ /* 0x040fe20003fc4070 */
[----:B------:R-:W-:Y:S01]  /*4fa0*/  @!P0 IMAD.MOV R221, RZ, RZ, -R221 ;  /* 0x000000ffffdd8224 */ /* 0x000fe200078e0add */
[----:B------:R-:W-:Y:S01]  /*4fb0*/  ISETP.GT.U32.AND P0, PT, R6, R185, PT ;  /* 0x000000b90600720c */ /* 0x000fe20003f04070 */
[----:B------:R-:W-:-:S04]  /*4fc0*/  IMAD.HI.U32 R12, R7, R171, RZ ;  /* 0x000000ab070c7227 */ /* 0x000fc800078e00ff */
[----:B------:R-:W-:Y:S01]  /*4fd0*/  @!P4 IMAD.MOV R225, RZ, RZ, -R225 ;  /* 0x000000ffffe1c224 */ /* 0x000fe200078e0ae1 */
[----:B------:R-:W-:Y:S01]  /*4fe0*/  ISETP.GT.U32.AND P4, PT, R6, R183, PT ;  /* 0x000000b70600720c */ /* 0x000fe20003f84070 */
[----:B------:R-:W-:Y:S01]  /*4ff0*/  @!P2 IMAD.IADD R181, R181, 0x1, -R6 ;  /* 0x00000001b5b5a824 */ /* 0x000fe200078e0a06 */
[----:B------:R-:W-:Y:S01]  /*5000*/  ISETP.GE.AND P2, PT, R94, RZ, PT ;  /* 0x000000ff5e00720c */ /* 0x000fe20003f46270 */
[----:B------:R-:W-:Y:S02]  /*5010*/  IMAD.MOV R12, RZ, RZ, -R12 ;  /* 0x000000ffff0c7224 */ /* 0x000fe400078e0a0c */
[----:B------:R-:W-:Y:S01]  /*5020*/  @!P5 IMAD.IADD R179, R179, 0x1, -R6 ;  /* 0x00000001b3b3d824 */ /* 0x000fe200078e0a06 */
[----:B------:R-:W-:Y:S01]  /*5030*/  ISETP.GT.U32.AND P5, PT, R6, R181, PT ;  /* 0x000000b50600720c */ /* 0x000fe20003fa4070 */
[----:B------:R-:W-:-:S04]  /*5040*/  IMAD.HI.U32 R13, R7, R169, RZ ;  /* 0x000000a9070d7227 */ /* 0x000fc800078e00ff */
[--C-:B------:R-:W-:Y:S02]  /*5050*/  @!P6 IMAD.IADD R187, R187, 0x1, -R6.reuse ;  /* 0x00000001bbbbe824 */ /* 0x100fe400078e0a06 */
[----:B------:R-:W-:Y:S01]  /*5060*/  @!P0 IMAD.IADD R185, R185, 0x1, -R6 ;  /* 0x00000001b9b98824 */ /* 0x000fe200078e0a06 */
[----:B------:R-:W-:Y:S01]  /*5070*/  ISETP.GE.AND P0, PT, R92, RZ, PT ;  /* 0x000000ff5c00720c */ /* 0x000fe20003f06270 */
[C---:B------:R-:W-:Y:S02]  /*5080*/  IMAD R171, R6.reuse, R12, R171 ;  /* 0x0000000c06ab7224 */ /* 0x040fe400078e02ab */
[----:B------:R-:W-:Y:S02]  /*5090*/  IMAD.MOV R13, RZ, RZ, -R13 ;  /* 0x000000ffff0d7224 */ /* 0x000fe400078e0a0d */
[----:B------:R-:W-:Y:S01]  /*50a0*/  @!P1 IMAD.MOV R187, RZ, RZ, -R187 ;  /* 0x000000ffffbb9224 */ /* 0x000fe200078e0abb */
[C---:B------:R-:W-:Y:S01]  /*50b0*/  ISETP.GT.U32.AND P1, PT, R6.reuse, R179, PT ;  /* 0x000000b30600720c */ /* 0x040fe20003f24070 */
[----:B------:R-:W-:Y:S01]  /*50c0*/  @!P3 IMAD.MOV R185, RZ, RZ, -R185 ;  /* 0x000000ffffb9b224 */ /* 0x000fe200078e0ab9 */
[----:B------:R-:W-:Y:S01]  /*50d0*/  ISETP.GT.U32.AND P3, PT, R6, R171, PT ;  /* 0x000000ab0600720c */ /* 0x000fe20003f64070 */
[----:B------:R-:W-:-:S04]  /*50e0*/  IMAD.HI.U32 R14, R7, R173, RZ ;  /* 0x000000ad070e7227 */ /* 0x000fc800078e00ff */
[----:B------:R-:W-:Y:S01]  /*50f0*/  @!P4 IMAD.IADD R183, R183, 0x1, -R6 ;  /* 0x00000001b7b7c824 */ /* 0x000fe200078e0a06 */
[----:B------:R-:W-:Y:S01]  /*5100*/  ISETP.GE.AND P4, PT, R93, RZ, PT ;  /* 0x000000ff5d00720c */ /* 0x000fe20003f86270 */
[----:B------:R-:W-:Y:S01]  /*5110*/  IMAD R169, R6, R13, R169 ;  /* 0x0000000d06a97224 */ /* 0x000fe200078e02a9 */
[----:B------:R-:W-:Y:S01]  /*5120*/  IABS R93, R56 ;  /* 0x00000038005d7213 */ /* 0x000fe20000000000 */
[----:B------:R-:W-:-:S04]  /*5130*/  IMAD.HI.U32 R12, R7, R167, RZ ;  /* 0x000000a7070c7227 */ /* 0x000fc800078e00ff */
[----:B------:R-:W-:Y:S02]  /*5140*/  IMAD.MOV R14, RZ, RZ, -R14 ;  /* 0x000000ffff0e7224 */ /* 0x000fe400078e0a0e */
[----:B------:R-:W-:Y:S01]  /*5150*/  @!P5 IMAD.IADD R181, R181, 0x1, -R6 ;  /* 0x00000001b5b5d824 */ /* 0x000fe200078e0a06 */
[C---:B------:R-:W-:Y:S01]  /*5160*/  ISETP.GT.U32.AND P5, PT, R6.reuse, R169, PT ;  /* 0x000000a90600720c */ /* 0x040fe20003fa4070 */
[----:B------:R-:W-:Y:S02]  /*5170*/  IMAD.MOV R12, RZ, RZ, -R12 ;  /* 0x000000ffff0c7224 */ /* 0x000fe400078e0a0c */
[C---:B------:R-:W-:Y:S02]  /*5180*/  IMAD R173, R6.reuse, R14, R173 ;  /* 0x0000000e06ad7224 */ /* 0x040fe400078e02ad */
[--C-:B------:R-:W-:Y:S01]  /*5190*/  @!P1 IMAD.IADD R179, R179, 0x1, -R6.reuse ;  /* 0x00000001b3b39824 */ /* 0x100fe200078e0a06 */
[----:B------:R-:W-:Y:S01]  /*51a0*/  ISETP.GE.AND P1, PT, R89, RZ, PT ;  /* 0x000000ff5900720c */ /* 0x000fe20003f26270 */
[--C-:B------:R-:W-:Y:S01]  /*51b0*/  @!P3 IMAD.IADD R171, R171, 0x1, -R6.reuse ;  /* 0x00000001ababb824 */ /* 0x100fe200078e0a06 */
[C---:B------:R-:W-:Y:S01]  /*51c0*/  ISETP.GT.U32.AND P6, PT, R6.reuse, R173, PT ;  /* 0x000000ad0600720c */ /* 0x040fe20003fc4070 */
[C---:B------:R-:W-:Y:S01]  /*51d0*/  IMAD R167, R6.reuse, R12, R167 ;  /* 0x0000000c06a77224 */ /* 0x040fe200078e02a7 */
[----:B------:R-:W-:Y:S01]  /*51e0*/  ISETP.GE.AND P3, PT, R91, RZ, PT ;  /* 0x000000ff5b00720c */ /* 0x000fe20003f66270 */
[----:B------:R-:W-:Y:S01]  /*51f0*/  @!P4 IMAD.MOV R181, RZ, RZ, -R181 ;  /* 0x000000ffffb5c224 */ /* 0x000fe200078e0ab5 */
[C---:B------:R-:W-:Y:S01]  /*5200*/  ISETP.GT.U32.AND P4, PT, R6.reuse, R171, PT ;  /* 0x000000ab0600720c */ /* 0x040fe20003f84070 */
[----:B------:R-:W-:Y:S01]  /*5210*/  @!P2 IMAD.MOV R179, RZ, RZ, -R179 ;  /* 0x000000ffffb3a224 */ /* 0x000fe200078e0ab3 */
[----:B------:R-:W-:Y:S01]  /*5220*/  ISETP.GT.U32.AND P2, PT, R6, R167, PT ;  /* 0x000000a70600720c */ /* 0x000fe20003f44070 */
[----:B------:R-:W-:Y:S01]  /*5230*/  @!P5 IMAD.IADD R169, R169, 0x1, -R6 ;  /* 0x00000001a9a9d824 */ /* 0x000fe200078e0a06 */
[----:B------:R-:W-:Y:S01]  /*5240*/  IABS R91, R59 ;  /* 0x0000003b005b7213 */ /* 0x000fe20000000000 */
[----:B------:R-:W-:Y:S01]  /*5250*/  IMAD.HI.U32 R12, R7, R165, RZ ;  /* 0x000000a5070c7227 */ /* 0x000fe200078e00ff */
[----:B------:R-:W-:-:S02]  /*5260*/  IABS R89, R57 ;  /* 0x0000003900597213 */ /* 0x000fc40000000000 */
[C---:B------:R-:W-:Y:S01]  /*5270*/  ISETP.GT.U32.AND P5, PT, R6.reuse, R169, PT ;  /* 0x000000a90600720c */ /* 0x040fe20003fa4070 */
[----:B------:R-:W-:Y:S02]  /*5280*/  @!P6 IMAD.IADD R173, R173, 0x1, -R6 ;  /* 0x00000001adade824 */ /* 0x000fe400078e0a06 */
[----:B------:R-:W-:Y:S02]  /*5290*/  IMAD.MOV R12, RZ, RZ, -R12 ;  /* 0x000000ffff0c7224 */ /* 0x000fe400078e0a0c */
[--C-:B------:R-:W-:Y:S01]  /*52a0*/  @!P4 IMAD.IADD R171, R171, 0x1, -R6.reuse ;  /* 0x00000001ababc824 */ /* 0x100fe200078e0a06 */
[C---:B------:R-:W-:Y:S01]  /*52b0*/  ISETP.GT.U32.AND P6, PT, R6.reuse, R173, PT ;  /* 0x000000ad0600720c */ /* 0x040fe20003fc4070 */
[--C-:B------:R-:W-:Y:S01]  /*52c0*/  @!P2 IMAD.IADD R167, R167, 0x1, -R6.reuse ;  /* 0x00000001a7a7a824 */ /* 0x100fe200078e0a06 */
[----:B------:R-:W-:Y:S01]  /*52d0*/  ISETP.GE.AND P4, PT, R87, RZ, PT ;  /* 0x000000ff5700720c */ /* 0x000fe20003f86270 */
[C---:B------:R-:W-:Y:S01]  /*52e0*/  IMAD R165, R6.reuse, R12, R165 ;  /* 0x0000000c06a57224 */ /* 0x040fe200078e02a5 */
[----:B------:R-:W-:Y:S01]  /*52f0*/  ISETP.GE.AND P2, PT, R85, RZ, PT ;  /* 0x000000ff5500720c */ /* 0x000fe20003f46270 */
[----:B------:R-:W-:Y:S01]  /*5300*/  @!P1 IMAD.MOV R171, RZ, RZ, -R171 ;  /* 0x000000ffffab9224 */ /* 0x000fe200078e0aab */
[C---:B------:R-:W-:Y:S01]  /*5310*/  ISETP.GT.U32.AND P1, PT, R6.reuse, R167, PT ;  /* 0x000000a70600720c */ /* 0x040fe20003f24070 */
[----:B------:R-:W-:Y:S01]  /*5320*/  @!P5 IMAD.IADD R169, R169, 0x1, -R6 ;  /* 0x00000001a9a9d824 */ /* 0x000fe200078e0a06 */
[----:B------:R-:W-:Y:S01]  /*5330*/  ISETP.GT.U32.AND P5, PT, R6, R165, PT ;  /* 0x000000a50600720c */ /* 0x000fe20003fa4070 */
[----:B------:R-:W-:Y:S01]  /*5340*/  IMAD.HI.U32 R13, R7, R159, RZ ;  /* 0x0000009f070d7227 */ /* 0x000fe200078e00ff */
[----:B------:R-:W-:-:S02]  /*5350*/  IABS R87, R53 ;  /* 0x0000003500577213 */ /* 0x000fc40000000000 */
[----:B------:R-:W-:Y:S01]  /*5360*/  IABS R85, R54 ;  /* 0x0000003600557213 */ /* 0x000fe20000000000 */
[----:B------:R-:W-:Y:S02]  /*5370*/  IMAD.MOV R13, RZ, RZ, -R13 ;  /* 0x000000ffff0d7224 */ /* 0x000fe400078e0a0d */
[----:B------:R-:W-:-:S04]  /*5380*/  IMAD.HI.U32 R12, R7, R163, RZ ;  /* 0x000000a3070c7227 */ /* 0x000fc800078e00ff */
[--C-:B------:R-:W-:Y:S01]  /*5390*/  @!P6 IMAD.IADD R173, R173, 0x1, -R6.reuse ;  /* 0x00000001adade824 */ /* 0x100fe200078e0a06 */
[----:B------:R-:W-:Y:S01]  /*53a0*/  ISETP.GE.AND P6, PT, R90, RZ, PT ;  /* 0x000000ff5a00720c */ /* 0x000fe20003fc6270 */
[----:B------:R-:W-:Y:S01]  /*53b0*/  @!P1 IMAD.IADD R167, R167, 0x1, -R6 ;  /* 0x00000001a7a79824 */ /* 0x000fe200078e0a06 */
[----:B------:R-:W-:Y:S01]  /*53c0*/  ISETP.GE.AND P1, PT, R84, RZ, PT ;  /* 0x000000ff5400720c */ /* 0x000fe20003f26270 */
[C---:B------:R-:W-:Y:S02]  /*53d0*/  IMAD R159, R6.reuse, R13, R159 ;  /* 0x0000000d069f7224 */ /* 0x040fe400078e029f */
[----:B------:R-:W-:Y:S02]  /*53e0*/  IMAD.MOV R12, RZ, RZ, -R12 ;  /* 0x000000ffff0c7224 */ /* 0x000fe400078e0a0c */
[----:B------:R-:W-:Y:S02]  /*53f0*/  @!P5 IMAD.IADD R165, R165, 0x1, -R6 ;  /* 0x00000001a5a5d824 */ /* 0x000fe400078e0a06 */
[----:B------:R-:W-:Y:S01]  /*5400*/  @!P3 IMAD.MOV R167, RZ, RZ, -R167 ;  /* 0x000000ffffa7b224 */ /* 0x000fe200078e0aa7 */
[C---:B------:R-:W-:Y:S01]  /*5410*/  ISETP.GT.U32.AND P3, PT, R6.reuse, R159, PT ;  /* 0x0000009f0600720c */ /* 0x040fe20003f64070 */
[C---:B------:R-:W-:Y:S01]  /*5420*/  IMAD R163, R6.reuse, R12, R163 ;  /* 0x0000000c06a37224 */ /* 0x040fe200078e02a3 */
[----:B------:R-:W-:Y:S01]  /*5430*/  ISETP.GT.U32.AND P5, PT, R6, R165, PT ;  /* 0x000000a50600720c */ /* 0x000fe20003fa4070 */
[----:B------:R-:W-:-:S04]  /*5440*/  IMAD.HI.U32 R12, R7, R161, RZ ;  /* 0x000000a1070c7227 */ /* 0x000fc800078e00ff */
[----:B------:R-:W-:Y:S02]  /*5450*/  IMAD.MOV R12, RZ, RZ, -R12 ;  /* 0x000000ffff0c7224 */ /* 0x000fe400078e0a0c */
[----:B------:R-:W-:Y:S01]  /*5460*/  @!P6 IMAD.MOV R169, RZ, RZ, -R169 ;  /* 0x000000ffffa9e224 */ /* 0x000fe200078e0aa9 */
[C---:B------:R-:W-:Y:S01]  /*5470*/  ISETP.GT.U32.AND P6, PT, R6.reuse, R163, PT ;  /* 0x000000a30600720c */ /* 0x040fe20003fc4070 */
[----:B------:R-:W-:Y:S02]  /*5480*/  IMAD R161, R6, R12, R161 ;  /* 0x0000000c06a17224 */ /* 0x000fe400078e02a1 */
[----:B------:R-:W-:-:S04]  /*5490*/  IMAD.HI.U32 R12, R7, R157, RZ ;  /* 0x0000009d070c7227 */ /* 0x000fc800078e00ff */
[----:B------:R-:W-:Y:S02]  /*54a0*/  @!P3 IMAD.IADD R159, R159, 0x1, -R6 ;  /* 0x000000019f9fb824 */ /* 0x000fe400078e0a06 */
[----:B------:R-:W-:Y:S02]  /*54b0*/  IMAD.MOV R12, RZ, RZ, -R12 ;  /* 0x000000ffff0c7224 */ /* 0x000fe400078e0a0c */
[----:B------:R-:W-:Y:S01]  /*54c0*/  @!P5 IMAD.IADD R165, R165, 0x1, -R6 ;  /* 0x00000001a5a5d824 */ /* 0x000fe200078e0a06 */
[C---:B------:R-:W-:Y:S01]  /*54d0*/  ISETP.GT.U32.AND P5, PT, R6.reuse, R161, PT ;  /* 0x000000a10600720c */ /* 0x040fe20003fa4070 */
[C---:B------:R-:W-:Y:S01]  /*54e0*/  IMAD R157, R6.reuse, R12, R157 ;  /* 0x0000000c069d7224 */ /* 0x040fe200078e029d */
[----:B------:R-:W-:Y:S01]  /*54f0*/  ISETP.GT.U32.AND P3, PT, R6, R159, PT ;  /* 0x0000009f0600720c */ /* 0x000fe20003f64070 */
[----:B------:R-:W-:-:S04]  /*5500*/  IMAD.HI.U32 R12, R7, R153, RZ ;  /* 0x00000099070c7227 */ /* 0x000fc800078e00ff */
[----:B------:R-:W-:Y:S02]  /*5510*/  @!P6 IMAD.IADD R163, R163, 0x1, -R6 ;  /* 0x00000001a3a3e824 */ /* 0x000fe400078e0a06 */
[----:B------:R-:W-:Y:S02]  /*5520*/  IMAD.MOV R12, RZ, RZ, -R12 ;  /* 0x000000ffff0c7224 */ /* 0x000fe400078e0a0c */
[----:B------:R-:W-:Y:S01]  /*5530*/  IMAD.HI.U32 R13, R7, R155, RZ ;  /* 0x0000009b070d7227 */ /* 0x000fe200078e00ff */
[----:B------:R-:W-:-:S03]  /*5540*/  ISETP.GT.U32.AND P6, PT, R6, R163, PT ;  /* 0x000000a30600720c */ /* 0x000fc60003fc4070 */
[C---:B------:R-:W-:Y:S02]  /*5550*/  IMAD R153, R6.reuse, R12, R153 ;  /* 0x0000000c06997224 */ /* 0x040fe400078e0299 */
[--C-:B------:R-:W-:Y:S02]  /*5560*/  @!P5 IMAD.IADD R161, R161, 0x1, -R6.reuse ;  /* 0x00000001a1a1d824 */ /* 0x100fe400078e0a06 */
[----:B------:R-:W-:Y:S01]  /*5570*/  @!P3 IMAD.IADD R159, R159, 0x1, -R6 ;  /* 0x000000019f9fb824 */ /* 0x000fe200078e0a06 */
[C---:B------:R-:W-:Y:S01]  /*5580*/  ISETP.GT.U32.AND P3, PT, R6.reuse, R153, PT ;  /* 0x000000990600720c */ /* 0x040fe20003f64070 */
[----:B------:R-:W-:Y:S01]  /*5590*/  IMAD.MOV R13, RZ, RZ, -R13 ;  /* 0x000000ffff0d7224 */ /* 0x000fe200078e0a0d */
[----:B------:R-:W-:Y:S01]  /*55a0*/  ISETP.GT.U32.AND P5, PT, R6, R161, PT ;  /* 0x000000a10600720c */ /* 0x000fe20003fa4070 */
[----:B------:R-:W-:-:S04]  /*55b0*/  IMAD.HI.U32 R12, R7, R151, RZ ;  /* 0x00000097070c7227 */ /* 0x000fc800078e00ff */
[C---:B------:R-:W-:Y:S02]  /*55c0*/  IMAD R155, R6.reuse, R13, R155 ;  /* 0x0000000d069b7224 */ /* 0x040fe400078e029b */
[--C-:B------:R-:W-:Y:S01]  /*55d0*/  @!P6 IMAD.IADD R163, R163, 0x1, -R6.reuse ;  /* 0x00000001a3a3e824 */ /* 0x100fe200078e0a06 */
[----:B------:R-:W-:Y:S01]  /*55e0*/  ISETP.GT.U32.AND P6, PT, R6, R157, PT ;  /* 0x0000009d0600720c */ /* 0x000fe20003fc4070 */
[----:B------:R-:W-:Y:S01]  /*55f0*/  @!P0 IMAD.MOV R183, RZ, RZ, -R183 ;  /* 0x000000ffffb78224 */ /* 0x000fe200078e0ab7 */
[----:B------:R-:W-:Y:S01]  /*5600*/  ISETP.GE.AND P0, PT, R88, RZ, PT ;  /* 0x000000ff5800720c */ /* 0x000fe20003f06270 */
[----:B------:R-:W-:Y:S01]  /*5610*/  @!P4 IMAD.MOV R163, RZ, RZ, -R163 ;  /* 0x000000ffffa3c224 */ /* 0x000fe200078e0aa3 */
[----:B------:R-:W-:Y:S01]  /*5620*/  ISETP.GT.U32.AND P4, PT, R6, R155, PT ;  /* 0x0000009b0600720c */ /* 0x000fe20003f84070 */
[--C-:B------:R-:W-:Y:S02]  /*5630*/  @!P3 IMAD.IADD R153, R153, 0x1, -R6.reuse ;  /* 0x000000019999b824 */ /* 0x100fe400078e0a06 */
[----:B------:R-:W-:Y:S01]  /*5640*/  @!P5 IMAD.IADD R161, R161, 0x1, -R6 ;  /* 0x00000001a1a1d824 */ /* 0x000fe200078e0a06 */
[----:B------:R-:W-:Y:S01]  /*5650*/  ISETP.GE.AND P5, PT, R82, RZ, PT ;  /* 0x000000ff5200720c */ /* 0x000fe20003fa6270 */
[----:B------:R-:W-:Y:S01]  /*5660*/  IMAD.MOV R12, RZ, RZ, -R12 ;  /* 0x000000ffff0c7224 */ /* 0x000fe200078e0a0c */
[C---:B------:R-:W-:Y:S01]  /*5670*/  ISETP.GT.U32.AND P3, PT, R6.reuse, R153, PT ;  /* 0x000000990600720c */ /* 0x040fe20003f64070 */
[----:B------:R-:W-:Y:S01]  /*5680*/  @!P2 IMAD.MOV R161, RZ, RZ, -R161 ;  /* 0x000000ffffa1a224 */ /* 0x000fe200078e0aa1 */
[----:B------:R-:W-:Y:S01]  /*5690*/  ISETP.GE.AND P2, PT, R79, RZ, PT ;  /* 0x000000ff4f00720c */ /* 0x000fe20003f46270 */
[----:B------:R-:W-:Y:S01]  /*56a0*/  IMAD R151, R6, R12, R151 ;  /* 0x0000000c06977224 */ /* 0x000fe200078e0297 */
[----:B------:R-:W-:Y:S01]  /*56b0*/  IABS R79, R52 ;  /* 0x00000034004f7213 */ /* 0x000fe20000000000 */
[----:B------:R-:W-:-:S04]  /*56c0*/  IMAD.HI.U32 R12, R7, R147, RZ ;  /* 0x00000093070c7227 */ /* 0x000fc800078e00ff */
[----:B------:R-:W-:Y:S02]  /*56d0*/  @!P4 IMAD.IADD R155, R155, 0x1, -R6 ;  /* 0x000000019b9bc824 */ /* 0x000fe400078e0a06 */
[----:B------:R-:W-:Y:S02]  /*56e0*/  IMAD.MOV R12, RZ, RZ, -R12 ;  /* 0x000000ffff0c7224 */ /* 0x000fe400078e0a0c */
[----:B------:R-:W-:Y:S01]  /*56f0*/  @!P0 IMAD.MOV R173, RZ, RZ, -R173 ;  /* 0x000000ffffad8224 */ /* 0x000fe200078e0aad */
[----:B------:R-:W-:Y:S01]  /*5700*/  ISETP.GE.AND P0, PT, R86, RZ, PT ;  /* 0x000000ff5600720c */ /* 0x000fe20003f06270 */
[--C-:B------:R-:W-:Y:S01]  /*5710*/  @!P3 IMAD.IADD R153, R153, 0x1, -R6.reuse ;  /* 0x000000019999b824 */ /* 0x100fe200078e0a06 */
[C---:B------:R-:W-:Y:S01]  /*5720*/  ISETP.GT.U32.AND P4, PT, R6.reuse, R155, PT ;  /* 0x0000009b0600720c */ /* 0x040fe20003f84070 */
[----:B------:R-:W-:Y:S01]  /*5730*/  IMAD R147, R6, R12, R147 ;  /* 0x0000000c06937224 */ /* 0x000fe200078e0293 */
[----:B------:R-:W-:Y:S01]  /*5740*/  ISETP.GE.AND P3, PT, R78, RZ, PT ;  /* 0x000000ff4e00720c */ /* 0x000fe20003f66270 */
[----:B------:R-:W-:-:S02]  /*5750*/  @!P6 IMAD.IADD R157, R157, 0x1, -R6 ;  /* 0x000000019d9de824 */ /* 0x000fc400078e0a06 */
[----:B------:R-:W-:-:S03]  /*5760*/  IMAD.HI.U32 R13, R7, R149, RZ ;  /* 0x00000095070d7227 */ /* 0x000fc600078e00ff */
[C---:B------:R-:W-:Y:S01]  /*5770*/  ISETP.GT.U32.AND P6, PT, R6.reuse, R157, PT ;  /* 0x0000009d0600720c */ /* 0x040fe20003fc4070 */
[----:B------:R-:W-:Y:S01]  /*5780*/  @!P2 IMAD.MOV R153, RZ, RZ, -R153 ;  /* 0x000000ffff99a224 */ /* 0x000fe200078e0a99 */
[C---:B------:R-:W-:Y:S01]  /*5790*/  ISETP.GT.U32.AND P2, PT, R6.reuse, R147, PT ;  /* 0x000000930600720c */ /* 0x040fe20003f44070 */
[----:B------:R-:W-:Y:S02]  /*57a0*/  IMAD.MOV R13, RZ, RZ, -R13 ;  /* 0x000000ffff0d7224 */ /* 0x000fe400078e0a0d */
[----:B------:R-:W-:Y:S01]  /*57b0*/  @!P0 IMAD.MOV R165, RZ, RZ, -R165 ;  /* 0x000000ffffa58224 */ /* 0x000fe200078e0aa5 */
[----:B------:R-:W-:Y:S01]  /*57c0*/  ISETP.GE.AND P0, PT, R83, RZ, PT ;  /* 0x000000ff5300720c */ /* 0x000fe20003f06270 */
[C---:B------:R-:W-:Y:S01]  /*57d0*/  IMAD R149, R6.reuse, R13, R149 ;  /* 0x0000000d06957224 */ /* 0x040fe200078e0295 */
[----:B------:R-:W-:Y:S01]  /*57e0*/  IABS R83, R55 ;  /* 0x0000003700537213 */ /* 0x000fe20000000000 */
[----:B------:R-:W-:Y:S01]  /*57f0*/  @!P4 IMAD.IADD R155, R155, 0x1, -R6 ;  /* 0x000000019b9bc824 */ /* 0x000fe200078e0a06 */
[----:B------:R-:W-:Y:S01]  /*5800*/  ISETP.GT.U32.AND P4, PT, R6, R151, PT ;  /* 0x000000970600720c */ /* 0x000fe20003f84070 */
[----:B------:R-:W-:-:S04]  /*5810*/  IMAD.HI.U32 R12, R7, R145, RZ ;  /* 0x00000091070c7227 */ /* 0x000fc800078e00ff */
[----:B------:R-:W-:Y:S01]  /*5820*/  @!P5 IMAD.MOV R155, RZ, RZ, -R155 ;  /* 0x000000ffff9bd224 */ /* 0x000fe200078e0a9b */
[C---:B------:R-:W-:Y:S01]  /*5830*/  ISETP.GT.U32.AND P5, PT, R6.reuse, R149, PT ;  /* 0x000000950600720c */ /* 0x040fe20003fa4070 */
[----:B------:R-:W-:Y:S02]  /*5840*/  IMAD.MOV R12, RZ, RZ, -R12 ;  /* 0x000000ffff0c7224 */ /* 0x000fe400078e0a0c */
[--C-:B------:R-:W-:Y:S02]  /*5850*/  @!P2 IMAD.IADD R147, R147, 0x1, -R6.reuse ;  /* 0x000000019393a824 */ /* 0x100fe400078e0a06 */
[----:B------:R-:W-:Y:S01]  /*5860*/  @!P6 IMAD.IADD R157, R157, 0x1, -R6 ;  /* 0x000000019d9de824 */ /* 0x000fe200078e0a06 */
[----:B------:R-:W-:Y:S01]  /*5870*/  ISETP.GE.AND P6, PT, R81, RZ, PT ;  /* 0x000000ff5100720c */ /* 0x000fe20003fc6270 */
[C---:B------:R-:W-:Y:S01]  /*5880*/  IMAD R145, R6.reuse, R12, R145 ;  /* 0x0000000c06917224 */ /* 0x040fe200078e0291 */
[----:B------:R-:W-:Y:S01]  /*5890*/  ISETP.GT.U32.AND P2, PT, R6, R147, PT ;  /* 0x000000930600720c */ /* 0x000fe20003f44070 */
[----:B------:R-:W-:Y:S01]  /*58a0*/  IMAD.HI.U32 R12, R7, R133, RZ ;  /* 0x00000085070c7227 */ /* 0x000fe200078e00ff */
[----:B------:R-:W-:-:S03]  /*58b0*/  IABS R81, R10 ;  /* 0x0000000a00517213 */ /* 0x000fc60000000000 */
[----:B------:R-:W-:Y:S01]  /*58c0*/  @!P0 IMAD.MOV R157, RZ, RZ, -R157 ;  /* 0x000000ffff9d8224 */ /* 0x000fe200078e0a9d */
[----:B------:R-:W-:Y:S01]  /*58d0*/  ISETP.GE.AND P0, PT, R77, RZ, PT ;  /* 0x000000ff4d00720c */ /* 0x000fe20003f06270 */
[----:B------:R-:W-:Y:S01]  /*58e0*/  @!P4 IMAD.IADD R151, R151, 0x1, -R6 ;  /* 0x000000019797c824 */ /* 0x000fe200078e0a06 */
[----:B------:R-:W-:Y:S01]  /*58f0*/  IABS R77, R50 ;  /* 0x00000032004d7213 */ /* 0x000fe20000000000 */
[----:B------:R-:W-:Y:S02]  /*5900*/  IMAD.MOV R14, RZ, RZ, -R12 ;  /* 0x000000ffff0e7224 */ /* 0x000fe400078e0a0c */
[----:B------:R-:W-:Y:S01]  /*5910*/  IMAD.HI.U32 R12, R7, R127, RZ ;  /* 0x0000007f070c7227 */ /* 0x000fe200078e00ff */
[----:B------:R-:W-:-:S03]  /*5920*/  ISETP.GT.U32.AND P4, PT, R6, R151, PT ;  /* 0x000000970600720c */ /* 0x000fc60003f84070 */
[----:B------:R-:W-:Y:S02]  /*5930*/  @!P5 IMAD.IADD R149, R149, 0x1, -R6 ;  /* 0x000000019595d824 */ /* 0x000fe400078e0a06 */
[C---:B------:R-:W-:Y:S02]  /*5940*/  IMAD R133, R6.reuse, R14, R133 ;  /* 0x0000000e06857224 */ /* 0x040fe400078e0285 */
[----:B------:R-:W-:Y:S01]  /*5950*/  IMAD.MOV R12, RZ, RZ, -R12 ;  /* 0x000000ffff0c7224 */ /* 0x000fe200078e0a0c */
[----:B------:R-:W-:Y:S01]  /*5960*/  ISETP.GT.U32.AND P5, PT, R6, R149, PT ;  /* 0x000000950600720c */ /* 0x000fe20003fa4070 */
[----:B------:R-:W-:-:S04]  /*5970*/  IMAD.HI.U32 R13, R7, R135, RZ ;  /* 0x00000087070d7227 */ /* 0x000fc800078e00ff */
[--C-:B------:R-:W-:Y:S01]  /*5980*/  @!P2 IMAD.IADD R147, R147, 0x1, -R6.reuse ;  /* 0x000000019393a824 */ /* 0x100fe200078e0a06 */
[C---:B------:R-:W-:Y:S01]  /*5990*/  ISETP.GT.U32.AND P2, PT, R6.reuse, R133, PT ;  /* 0x000000850600720c */ /* 0x040fe20003f44070 */
[C---:B------:R-:W-:Y:S02]  /*59a0*/  IMAD R127, R6.reuse, R12, R127 ;  /* 0x0000000c067f7224 */ /* 0x040fe400078e027f */
[----:B------:R-:W-:Y:S02]  /*59b0*/  IMAD.MOV R13, RZ, RZ, -R13 ;  /* 0x000000ffff0d7224 */ /* 0x000fe400078e0a0d */
[----:B------:R-:W-:Y:S01]  /*59c0*/  @!P0 IMAD.MOV R147, RZ, RZ, -R147 ;  /* 0x000000ffff938224 */ /* 0x000fe200078e0a93 */
[C---:B------:R-:W-:Y:S01]  /*59d0*/  ISETP.GT.U32.AND P0, PT, R6.reuse, R127, PT ;  /* 0x0000007f0600720c */ /* 0x040fe20003f04070 */
[C---:B------:R-:W-:Y:S02]  /*59e0*/  IMAD R135, R6.reuse, R13, R135 ;  /* 0x0000000d06877224 */ /* 0x040fe400078e0287 */
[--C-:B------:R-:W-:Y:S01]  /*59f0*/  @!P4 IMAD.IADD R151, R151, 0x1, -R6.reuse ;  /* 0x000000019797c824 */ /* 0x100fe200078e0a06 */
[C---:B------:R-:W-:Y:S01]  /*5a00*/  ISETP.GT.U32.AND P4, PT, R6.reuse, R145, PT ;  /* 0x000000910600720c */ /* 0x040fe20003f84070 */
[--C-:B------:R-:W-:Y:S01]  /*5a10*/  @!P5 IMAD.IADD R149, R149, 0x1, -R6.reuse ;  /* 0x000000019595d824 */ /* 0x100fe200078e0a06 */
[----:B------:R-:W-:Y:S01]  /*5a20*/  ISETP.GT.U32.AND P5, PT, R6, R135, PT ;  /* 0x000000870600720c */ /* 0x000fe20003fa4070 */
[----:B------:R-:W-:Y:S01]  /*5a30*/  @!P2 IMAD.IADD R133, R133, 0x1, -R6 ;  /* 0x000000018585a824 */ /* 0x000fe200078e0a06 */
[----:B------:R-:W-:Y:S01]  /*5a40*/  ISETP.GE.AND P2, PT, R74, RZ, PT ;  /* 0x000000ff4a00720c */ /* 0x000fe20003f46270 */
[----:B------:R-:W-:-:S04]  /*5a50*/  IMAD.HI.U32 R12, R7, R123, RZ ;  /* 0x0000007b070c7227 */ /* 0x000fc800078e00ff */
[----:B------:R-:W-:Y:S01]  /*5a60*/  @!P0 IMAD.IADD R127, R127, 0x1, -R6 ;  /* 0x000000017f7f8824 */ /* 0x000fe200078e0a06 */
[----:B------:R-:W-:Y:S01]  /*5a70*/  ISETP.GT.U32.AND P0, PT, R6, R133, PT ;  /* 0x000000850600720c */ /* 0x000fe20003f04070 */
[----:B------:R-:W-:Y:S02]  /*5a80*/  IMAD.MOV R12, RZ, RZ, -R12 ;  /* 0x000000ffff0c7224 */ /* 0x000fe400078e0a0c */
[--C-:B------:R-:W-:Y:S01]  /*5a90*/  @!P4 IMAD.IADD R145, R145, 0x1, -R6.reuse ;  /* 0x000000019191c824 */ /* 0x100fe200078e0a06 */
[----:B------:R-:W-:Y:S01]  /*5aa0*/  ISETP.GE.AND P4, PT, R76, RZ, PT ;  /* 0x000000ff4c00720c */ /* 0x000fe20003f86270 */
[----:B------:R-:W-:Y:S02]  /*5ab0*/  @!P5 IMAD.IADD R135, R135, 0x1, -R6 ;  /* 0x000000018787d824 */ /* 0x000fe400078e0a06 */
[----:B------:R-:W-:Y:S01]  /*5ac0*/  IMAD.HI.U32 R13, R7, R125, RZ ;  /* 0x0000007d070d7227 */ /* 0x000fe200078e00ff */
[----:B------:R-:W-:-:S03]  /*5ad0*/  ISETP.GT.U32.AND P5, PT, R6, R145, PT ;  /* 0x000000910600720c */ /* 0x000fc60003fa4070 */
[C---:B------:R-:W-:Y:S02]  /*5ae0*/  IMAD R123, R6.reuse, R12, R123 ;  /* 0x0000000c067b7224 */ /* 0x040fe400078e027b */
[----:B------:R-:W-:Y:S02]  /*5af0*/  IMAD.MOV R13, RZ, RZ, -R13 ;  /* 0x000000ffff0d7224 */ /* 0x000fe400078e0a0d */
[--C-:B------:R-:W-:Y:S01]  /*5b00*/  @!P0 IMAD.IADD R133, R133, 0x1, -R6.reuse ;  /* 0x0000000185858824 */ /* 0x100fe200078e0a06 */
[C---:B------:R-:W-:Y:S01]  /*5b10*/  ISETP.GT.U32.AND P0, PT, R6.reuse, R123, PT ;  /* 0x0000007b0600720c */ /* 0x040fe20003f04070 */
[----:B------:R-:W-:Y:S02]  /*5b20*/  IMAD R125, R6, R13, R125 ;  /* 0x0000000d067d7224 */ /* 0x000fe400078e027d */
[----:B------:R-:W-:Y:S01]  /*5b30*/  @!P1 IMAD.MOV R159, RZ, RZ, -R159 ;  /* 0x000000ffff9f9224 */ /* 0x000fe200078e0a9f */
[----:B------:R-:W-:Y:S01]  /*5b40*/  ISETP.GE.AND P1, PT, R80, RZ, PT ;  /* 0x000000ff5000720c */ /* 0x000fe20003f26270 */
[----:B------:R-:W-:Y:S01]  /*5b50*/  @!P5 IMAD.IADD R145, R145, 0x1, -R6 ;  /* 0x000000019191d824 */ /* 0x000fe200078e0a06 */
[----:B------:R-:W-:Y:S01]  /*5b60*/  ISETP.GT.U32.AND P5, PT, R6, R125, PT ;  /* 0x0000007d0600720c */ /* 0x000fe20003fa4070 */
[----:B------:R-:W-:-:S04]  /*5b70*/  IMAD.HI.U32 R12, R7, R117, RZ ;  /* 0x00000075070c7227 */ /* 0x000fc800078e00ff */
[----:B------:R-:W-:-:S04]  /*5b80*/  IMAD.HI.U32 R13, R7, R121, RZ ;  /* 0x00000079070d7227 */ /* 0x000fc800078e00ff */
[----:B------:R-:W-:Y:S02]  /*5b90*/  @!P0 IMAD.IADD R123, R123, 0x1, -R6 ;  /* 0x000000017b7b8824 */ /* 0x000fe400078e0a06 */
[----:B------:R-:W-:Y:S02]  /*5ba0*/  IMAD.MOV R12, RZ, RZ, -R12 ;  /* 0x000000ffff0c7224 */ /* 0x000fe400078e0a0c */
[----:B------:R-:W-:Y:S01]  /*5bb0*/  @!P6 IMAD.MOV R149, RZ, RZ, -R149 ;  /* 0x000000ffff95e224 */ /* 0x000fe200078e0a95 */
[C---:B------:R-:W-:Y:S01]  /*5bc0*/  ISETP.GT.U32.AND P6, PT, R6.reuse, R135, PT ;  /* 0x000000870600720c */ /* 0x040fe20003fc4070 */
[----:B------:R-:W-:Y:S01]  /*5bd0*/  @!P4 IMAD.MOV R133, RZ, RZ, -R133 ;  /* 0x000000ffff85c224 */ /* 0x000fe200078e0a85 */
[C---:B------:R-:W-:Y:S01]  /*5be0*/  ISETP.GT.U32.AND P4, PT, R6.reuse, R123, PT ;  /* 0x0000007b0600720c */ /* 0x040fe20003f84070 */
[----:B------:R-:W-:Y:S02]  /*5bf0*/  IMAD.MOV R13, RZ, RZ, -R13 ;  /* 0x000000ffff0d7224 */ /* 0x000fe400078e0a0d */
[----:B------:R-:W-:-:S02]  /*5c00*/  IMAD R117, R6, R12, R117 ;  /* 0x0000000c06757224 */ /* 0x000fc400078e0275 */
[----:B------:R-:W-:-:S03]  /*5c10*/  IMAD.HI.U32 R12, R7, R115, RZ ;  /* 0x00000073070c7227 */ /* 0x000fc600078e00ff */
[C---:B------:R-:W-:Y:S01]  /*5c20*/  ISETP.GT.U32.AND P0, PT, R6.reuse, R117, PT ;  /* 0x000000750600720c */ /* 0x040fe20003f04070 */
[----:B------:R-:W-:Y:S01]  /*5c30*/  @!P1 IMAD.MOV R151, RZ, RZ, -R151 ;  /* 0x000000ffff979224 */ /* 0x000fe200078e0a97 */
[----:B------:R-:W-:Y:S01]  /*5c40*/  ISETP.GE.AND P1, PT, R75, RZ, PT ;  /* 0x000000ff4b00720c */ /* 0x000fe20003f26270 */
[----:B------:R-:W-:Y:S01]  /*5c50*/  @!P5 IMAD.IADD R125, R125, 0x1, -R6 ;  /* 0x000000017d7dd824 */ /* 0x000fe200078e0a06 */
[----:B------:R-:W-:Y:S01]  /*5c60*/  ISETP.GE.AND P5, PT, R71, RZ, PT ;  /* 0x000000ff4700720c */ /* 0x000fe20003fa6270 */
[----:B------:R-:W-:Y:S01]  /*5c70*/  IMAD R121, R6, R13, R121 ;  /* 0x0000000d06797224 */ /* 0x000fe200078e0279 */
[----:B------:R-:W-:Y:S01]  /*5c80*/  IABS R75, R51 ;  /* 0x00000033004b7213 */ /* 0x000fe20000000000 */
[----:B------:R-:W-:Y:S01]  /*5c90*/  IMAD.HI.U32 R13, R7, R113, RZ ;  /* 0x00000071070d7227 */ /* 0x000fe200078e00ff */
[----:B------:R-:W-:-:S03]  /*5ca0*/  IABS R71, R47 ;  /* 0x0000002f00477213 */ /* 0x000fc60000000000 */
[----:B------:R-:W-:Y:S02]  /*5cb0*/  IMAD.MOV R12, RZ, RZ, -R12 ;  /* 0x000000ffff0c7224 */ /* 0x000fe400078e0a0c */
[----:B------:R-:W-:Y:S02]  /*5cc0*/  IMAD.MOV R13, RZ, RZ, -R13 ;  /* 0x000000ffff0d7224 */ /* 0x000fe400078e0a0d */
[----:B------:R-:W-:Y:S02]  /*5cd0*/  IMAD R115, R6, R12, R115 ;  /* 0x0000000c06737224 */ /* 0x000fe400078e0273 */
[----:B------:R-:W-:-:S04]  /*5ce0*/  IMAD.HI.U32 R12, R7, R111, RZ ;  /* 0x0000006f070c7227 */ /* 0x000fc800078e00ff */
[--C-:B------:R-:W-:Y:S01]  /*5cf0*/  @!P6 IMAD.IADD R135, R135, 0x1, -R6.reuse ;  /* 0x000000018787e824 */ /* 0x100fe200078e0a06 */
[----:B------:R-:W-:Y:S01]  /*5d00*/  ISETP.GE.AND P6, PT, R73, RZ, PT ;  /* 0x000000ff4900720c */ /* 0x000fe20003fc6270 */
[----:B------:R-:W-:Y:S01]  /*5d10*/  @!P3 IMAD.MOV R145, RZ, RZ, -R145 ;  /* 0x000000ffff91b224 */ /* 0x000fe200078e0a91 */
[C---:B------:R-:W-:Y:S01]  /*5d20*/  ISETP.GT.U32.AND P3, PT, R6.reuse, R127, PT ;  /* 0x0000007f0600720c */ /* 0x040fe20003f64070 */
[C---:B------:R-:W-:Y:S01]  /*5d30*/  IMAD R113, R6.reuse, R13, R113 ;  /* 0x0000000d06717224 */ /* 0x040fe200078e0271 */
[----:B------:R-:W-:Y:S01]  /*5d40*/  IABS R73, R46 ;  /* 0x0000002e00497213 */ /* 0x000fe20000000000 */
[----:B------:R-:W-:Y:S01]  /*5d50*/  @!P4 IMAD.IADD R123, R123, 0x1, -R6 ;  /* 0x000000017b7bc824 */ /* 0x000fe200078e0a06 */
[C---:B------:R-:W-:Y:S01]  /*5d60*/  ISETP.GT.U32.AND P4, PT, R6.reuse, R115, PT ;  /* 0x000000730600720c */ /* 0x040fe20003f84070 */
[----:B------:R-:W-:Y:S02]  /*5d70*/  IMAD.MOV R12, RZ, RZ, -R12 ;  /* 0x000000ffff0c7224 */ /* 0x000fe400078e0a0c */
[----:B------:R-:W-:Y:S01]  /*5d80*/  @!P1 IMAD.MOV R135, RZ, RZ, -R135 ;  /* 0x000000ffff879224 */ /* 0x000fe200078e0a87 */
[C---:B------:R-:W-:Y:S01]  /*5d90*/  ISETP.GT.U32.AND P1, PT, R6.reuse, R125, PT ;  /* 0x0000007d0600720c */ /* 0x040fe20003f24070 */
[----:B------:R-:W-:Y:S01]  /*5da0*/  @!P5 IMAD.MOV R123, RZ, RZ, -R123 ;  /* 0x000000ffff7bd224 */ /* 0x000fe200078e0a7b */
[C---:B------:R-:W-:Y:S01]  /*5db0*/  ISETP.GT.U32.AND P5, PT, R6.reuse, R113, PT ;  /* 0x000000710600720c */ /* 0x040fe20003fa4070 */
[----:B------:R-:W-:-:S02]  /*5dc0*/  IMAD R111, R6, R12, R111 ;  /* 0x0000000c066f7224 */ /* 0x000fc400078e026f */
[----:B------:R-:W-:-:S04]  /*5dd0*/  IMAD.HI.U32 R12, R7, R109, RZ ;  /* 0x0000006d070c7227 */ /* 0x000fc800078e00ff */
[----:B------:R-:W-:Y:S02]  /*5de0*/  @!P0 IMAD.IADD R117, R117, 0x1, -R6 ;  /* 0x0000000175758824 */ /* 0x000fe400078e0a06 */
[----:B------:R-:W-:Y:S02]  /*5df0*/  IMAD.MOV R12, RZ, RZ, -R12 ;  /* 0x000000ffff0c7224 */ /* 0x000fe400078e0a0c */
[--C-:B------:R-:W-:Y:S01]  /*5e00*/  @!P3 IMAD.IADD R127, R127, 0x1, -R6.reuse ;  /* 0x000000017f7fb824 */ /* 0x100fe200078e0a06 */
[C---:B------:R-:W-:Y:S01]  /*5e10*/  ISETP.GT.U32.AND P3, PT, R6.reuse, R121, PT ;  /* 0x000000790600720c */ /* 0x040fe20003f64070 */
[----:B------:R-:W-:Y:S01]  /*5e20*/  @!P4 IMAD.IADD R115, R115, 0x1, -R6 ;  /* 0x000000017373c824 */ /* 0x000fe200078e0a06 */
[C---:B------:R-:W-:Y:S01]  /*5e30*/  ISETP.GT.U32.AND P0, PT, R6.reuse, R117, PT ;  /* 0x000000750600720c */ /* 0x040fe20003f04070 */
[----:B------:R-:W-:Y:S01]  /*5e40*/  IMAD R109, R6, R12, R109 ;  /* 0x0000000c066d7224 */ /* 0x000fe200078e026d */
[----:B------:R-:W-:Y:S01]  /*5e50*/  ISETP.GE.AND P4, PT, R69, RZ, PT ;  /* 0x000000ff4500720c */ /* 0x000fe20003f86270 */
[----:B------:R-:W-:Y:S01]  /*5e60*/  IMAD.HI.U32 R12, R7, R107, RZ ;  /* 0x0000006b070c7227 */ /* 0x000fe200078e00ff */
[----:B------:R-:W-:-:S03]  /*5e70*/  IABS R69, R48 ;  /* 0x0000003000457213 */ /* 0x000fc60000000000 */
[--C-:B------:R-:W-:Y:S01]  /*5e80*/  @!P1 IMAD.IADD R125, R125, 0x1, -R6.reuse ;  /* 0x000000017d7d9824 */ /* 0x100fe200078e0a06 */
[----:B------:R-:W-:Y:S01]  /*5e90*/  ISETP.GE.AND P1, PT, R72, RZ, PT ;  /* 0x000000ff4800720c */ /* 0x000fe20003f26270 */
[----:B------:R-:W-:Y:S01]  /*5ea0*/  @!P5 IMAD.IADD R113, R113, 0x1, -R6 ;  /* 0x000000017171d824 */ /* 0x000fe200078e0a06 */
[C---:B------:R-:W-:Y:S01]  /*5eb0*/  ISETP.GT.U32.AND P5, PT, R6.reuse, R115, PT ;  /* 0x000000730600720c */ /* 0x040fe20003fa4070 */
[----:B------:R-:W-:Y:S02]  /*5ec0*/  IMAD.MOV R12, RZ, RZ, -R12 ;  /* 0x000000ffff0c7224 */ /* 0x000fe400078e0a0c */
[----:B------:R-:W-:Y:S01]  /*5ed0*/  @!P2 IMAD.MOV R125, RZ, RZ, -R125 ;  /* 0x000000ffff7da224 */ /* 0x000fe200078e0a7d */
[----:B------:R-:W-:Y:S01]  /*5ee0*/  ISETP.GE.AND P2, PT, R67, RZ, PT ;  /* 0x000000ff4300720c */ /* 0x000fe20003f46270 */
[----:B------:R-:W-:Y:S01]  /*5ef0*/  IMAD R107, R6, R12, R107 ;  /* 0x0000000c066b7224 */ /* 0x000fe200078e026b */
[----:B------:R-:W-:Y:S01]  /*5f00*/  IABS R67, R49 ;  /* 0x0000003100437213 */ /* 0x000fe20000000000 */
[----:B------:R-:W-:-:S04]  /*5f10*/  IMAD.HI.U32 R12, R7, R105, RZ ;  /* 0x00000069070c7227 */ /* 0x000fc800078e00ff */
[--C-:B------:R-:W-:Y:S01]  /*5f20*/  @!P3 IMAD.IADD R121, R121, 0x1, -R6.reuse ;  /* 0x000000017979b824 */ /* 0x100fe200078e0a06 */
[----:B------:R-:W-:Y:S01]  /*5f30*/  ISETP.GE.AND P3, PT, R70, RZ, PT ;  /* 0x000000ff4600720c */ /* 0x000fe20003f66270 */
[----:B------:R-:W-:Y:S01]  /*5f40*/  @!P0 IMAD.IADD R117, R117, 0x1, -R6 ;  /* 0x0000000175758824 */ /* 0x000fe200078e0a06 */
[C---:B------:R-:W-:Y:S01]  /*5f50*/  ISETP.GT.U32.AND P0, PT, R6.reuse, R111, PT ;  /* 0x0000006f0600720c */ /* 0x040fe20003f04070 */
[----:B------:R-:W-:Y:S02]  /*5f60*/  IMAD.MOV R14, RZ, RZ, -R12 ;  /* 0x000000ffff0e7224 */ /* 0x000fe400078e0a0c */
[----:B------:R-:W-:Y:S01]  /*5f70*/  @!P6 IMAD.MOV R127, RZ, RZ, -R127 ;  /* 0x000000ffff7fe224 */ /* 0x000fe200078e0a7f */
[----:B------:R-:W-:Y:S01]  /*5f80*/  ISETP.GT.U32.AND P6, PT, R6, R121, PT ;  /* 0x000000790600720c */ /* 0x000fe20003fc4070 */
[----:B------:R-:W-:Y:S01]  /*5f90*/  @!P5 IMAD.IADD R115, R115, 0x1, -R6 ;  /* 0x000000017373d824 */ /* 0x000fe200078e0a06 */
[----:B------:R-:W-:Y:S01]  /*5fa0*/  ISETP.GE.AND P5, PT, R64, RZ, PT ;  /* 0x000000ff4000720c */ /* 0x000fe20003fa6270 */
[----:B------:R-:W-:-:S02]  /*5fb0*/  IMAD R105, R6, R14, R105 ;  /* 0x0000000e06697224 */ /* 0x000fc400078e0269 */
[----:B------:R-:W-:Y:S02]  /*5fc0*/  @!P2 IMAD.MOV R115, RZ, RZ, -R115 ;  /* 0x000000ffff73a224 */ /* 0x000fe400078e0a73 */
[----:B------:R-:W-:Y:S01]  /*5fd0*/  IMAD.HI.U32 R12, R7, R101, RZ ;  /* 0x00000065070c7227 */ /* 0x000fe200078e00ff */
[----:B------:R-:W-:-:S03]  /*5fe0*/  ISETP.GT.U32.AND P2, PT, R6, R105, PT ;  /* 0x000000690600720c */ /* 0x000fc60003f44070 */
[--C-:B------:R-:W-:Y:S02]  /*5ff0*/  @!P0 IMAD.IADD R111, R111, 0x1, -R6.reuse ;  /* 0x000000016f6f8824 */ /* 0x100fe400078e0a06 */
[----:B------:R-:W-:Y:S01]  /*6000*/  @!P6 IMAD.IADD R121, R121, 0x1, -R6 ;  /* 0x000000017979e824 */ /* 0x000fe200078e0a06 */
[----:B------:R-:W-:Y:S01]  /*6010*/  ISETP.GE.AND P6, PT, R68, RZ, PT ;  /* 0x000000ff4400720c */ /* 0x000fe20003fc6270 */
[----:B------:R-:W-:Y:S01]  /*6020*/  IMAD.MOV R12, RZ, RZ, -R12 ;  /* 0x000000ffff0c7224 */ /* 0x000fe200078e0a0c */
[C---:B------:R-:W-:Y:S01]  /*6030*/  ISETP.GT.U32.AND P0, PT, R6.reuse, R111, PT ;  /* 0x0000006f0600720c */ /* 0x040fe20003f04070 */
[----:B------:R-:W-:Y:S01]  /*6040*/  @!P1 IMAD.MOV R121, RZ, RZ, -R121 ;  /* 0x000000ffff799224 */ /* 0x000fe200078e0a79 */
[----:B------:R-:W-:Y:S01]  /*6050*/  ISETP.GT.U32.AND P1, PT, R6, R113, PT ;  /* 0x000000710600720c */ /* 0x000fe20003f24070 */
[----:B------:R-:W-:-:S04]  /*6060*/  IMAD.HI.U32 R13, R7, R103, RZ ;  /* 0x00000067070d7227 */ /* 0x000fc800078e00ff */
[----:B------:R-:W-:Y:S02]  /*6070*/  @!P2 IMAD.IADD R105, R105, 0x1, -R6 ;  /* 0x000000016969a824 */ /* 0x000fe400078e0a06 */
[C---:B------:R-:W-:Y:S02]  /*6080*/  IMAD R101, R6.reuse, R12, R101 ;  /* 0x0000000c06657224 */ /* 0x040fe400078e0265 */
[----:B------:R-:W-:Y:S01]  /*6090*/  IMAD.MOV R13, RZ, RZ, -R13 ;  /* 0x000000ffff0d7224 */ /* 0x000fe200078e0a0d */
[----:B------:R-:W-:Y:S01]  /*60a0*/  ISETP.GT.U32.AND P2, PT, R6, R105, PT ;  /* 0x000000690600720c */ /* 0x000fe20003f44070 */
[----:B------:R-:W-:-:S04]  /*60b0*/  IMAD.HI.U32 R12, R7, R99, RZ ;  /* 0x00000063070c7227 */ /* 0x000fc800078e00ff */
[----:B------:R-:W-:Y:S01]  /*60c0*/  @!P0 IMAD.IADD R111, R111, 0x1, -R6 ;  /* 0x000000016f6f8824 */ /* 0x000fe200078e0a06 */
[----:B------:R-:W-:Y:S01]  /*60d0*/  ISETP.GE.AND P0, PT, R65, RZ, PT ;  /* 0x000000ff4100720c */ /* 0x000fe20003f06270 */
[C---:B------:R-:W-:Y:S01]  /*60e0*/  IMAD R103, R6.reuse, R13, R103 ;  /* 0x0000000d06677224 */ /* 0x040fe200078e0267 */
[----:B------:R-:W-:Y:S01]  /*60f0*/  IABS R65, R44 ;  /* 0x0000002c00417213 */ /* 0x000fe20000000000 */
[----:B------:R-:W-:Y:S02]  /*6100*/  IMAD.MOV R12, RZ, RZ, -R12 ;  /* 0x000000ffff0c7224 */ /* 0x000fe400078e0a0c */
[----:B------:R-:W-:Y:S01]  /*6110*/  @!P1 IMAD.IADD R113, R113, 0x1, -R6 ;  /* 0x0000000171719824 */ /* 0x000fe200078e0a06 */
[C---:B------:R-:W-:Y:S01]  /*6120*/  ISETP.GT.U32.AND P1, PT, R6.reuse, R107, PT ;  /* 0x0000006b0600720c */ /* 0x040fe20003f24070 */
[----:B------:R-:W-:Y:S01]  /*6130*/  @!P4 IMAD.MOV R111, RZ, RZ, -R111 ;  /* 0x000000ffff6fc224 */ /* 0x000fe200078e0a6f */
[C---:B------:R-:W-:Y:S01]  /*6140*/  ISETP.GT.U32.AND P4, PT, R6.reuse, R103, PT ;  /* 0x000000670600720c */ /* 0x040fe20003f84070 */
[----:B------:R-:W-:-:S02]  /*6150*/  IMAD R99, R6, R12, R99 ;  /* 0x0000000c06637224 */ /* 0x000fc400078e0263 */
[----:B------:R-:W-:Y:S02]  /*6160*/  @!P2 IMAD.IADD R105, R105, 0x1, -R6 ;  /* 0x000000016969a824 */ /* 0x000fe400078e0a06 */
[----:B------:R-:W-:Y:S01]  /*6170*/  IMAD.HI.U32 R12, R7, R95, RZ ;  /* 0x0000005f070c7227 */ /* 0x000fe200078e00ff */
[----:B------:R-:W-:-:S03]  /*6180*/  ISETP.GT.U32.AND P2, PT, R6, R99, PT ;  /* 0x000000630600720c */ /* 0x000fc60003f44070 */
[----:B------:R-:W-:Y:S02]  /*6190*/  IMAD.MOV R12, RZ, RZ, -R12 ;  /* 0x000000ffff0c7224 */ /* 0x000fe400078e0a0c */
[----:B------:R-:W-:Y:S01]  /*61a0*/  @!P3 IMAD.MOV R117, RZ, RZ, -R117 ;  /* 0x000000ffff75b224 */ /* 0x000fe200078e0a75 */
[C---:B------:R-:W-:Y:S01]  /*61b0*/  ISETP.GT.U32.AND P3, PT, R6.reuse, R109, PT ;  /* 0x0000006d0600720c */ /* 0x040fe20003f64070 */
[--C-:B------:R-:W-:Y:S02]  /*61c0*/  @!P1 IMAD.IADD R107, R107, 0x1, -R6.reuse ;  /* 0x000000016b6b9824 */ /* 0x100fe400078e0a06 */
[--C-:B------:R-:W-:Y:S02]  /*61d0*/  @!P4 IMAD.IADD R103, R103, 0x1, -R6.reuse ;  /* 0x000000016767c824 */ /* 0x100fe400078e0a06 */
[C---:B------:R-:W-:Y:S02]  /*61e0*/  IMAD R95, R6.reuse, R12, R95 ;  /* 0x0000000c065f7224 */ /* 0x040fe400078e025f */
[----:B------:R-:W-:Y:S01]  /*61f0*/  @!P6 IMAD.MOV R113, RZ, RZ, -R113 ;  /* 0x000000ffff71e224 */ /* 0x000fe200078e0a71 */
[C---:B------:R-:W-:Y:S01]  /*6200*/  ISETP.GT.U32.AND P6, PT, R6.reuse, R107, PT ;  /* 0x0000006b0600720c */ /* 0x040fe20003fc4070 */
[----:B------:R-:W-:Y:S01]  /*6210*/  @!P2 IMAD.IADD R99, R99, 0x1, -R6 ;  /* 0x000000016363a824 */ /* 0x000fe200078e0a06 */
[C---:B------:R-:W-:Y:S01]  /*6220*/  ISETP.GT.U32.AND P4, PT, R6.reuse, R103, PT ;  /* 0x000000670600720c */ /* 0x040fe20003f84070 */
[----:B------:R-:W-:Y:S01]  /*6230*/  IMAD.HI.U32 R13, R7, R97, RZ ;  /* 0x00000061070d7227 */ /* 0x000fe200078e00ff */
[----:B------:R-:W-:-:S03]  /*6240*/  ISETP.GT.U32.AND P2, PT, R6, R95, PT ;  /* 0x0000005f0600720c */ /* 0x000fc60003f44070 */
[----:B------:R-:W-:Y:S02]  /*6250*/  IMAD.MOV R13, RZ, RZ, -R13 ;  /* 0x000000ffff0d7224 */ /* 0x000fe400078e0a0d */
[----:B------:R-:W-:Y:S01]  /*6260*/  @!P3 IMAD.IADD R109, R109, 0x1, -R6 ;  /* 0x000000016d6db824 */ /* 0x000fe200078e0a06 */
[----:B------:R-:W-:Y:S01]  /*6270*/  ISETP.GE.AND P3, PT, R66, RZ, PT ;  /* 0x000000ff4200720c */ /* 0x000fe20003f66270 */
[C---:B------:R-:W-:Y:S02]  /*6280*/  IMAD R97, R6.reuse, R13, R97 ;  /* 0x0000000d06617224 */ /* 0x040fe400078e0261 */
[----:B------:R-:W-:Y:S01]  /*6290*/  IMAD.HI.U32 R12, R7, R91, RZ ;  /* 0x0000005b070c7227 */ /* 0x000fe200078e00ff */
[----:B------:R-:W-:-:S03]  /*62a0*/  ISETP.GT.U32.AND P1, PT, R6, R109, PT ;  /* 0x0000006d0600720c */ /* 0x000fc60003f24070 */
[--C-:B------:R-:W-:Y:S01]  /*62b0*/  @!P6 IMAD.IADD R107, R107, 0x1, -R6.reuse ;  /* 0x000000016b6be824 */ /* 0x100fe200078e0a06 */
[----:B------:R-:W-:Y:S01]  /*62c0*/  ISETP.GE.AND P6, PT, R63, RZ, PT ;  /* 0x000000ff3f00720c */ /* 0x000fe20003fc6270 */
[--C-:B------:R-:W-:Y:S01]  /*62d0*/  @!P4 IMAD.IADD R103, R103, 0x1, -R6.reuse ;  /* 0x000000016767c824 */ /* 0x100fe200078e0a06 */
[C---:B------:R-:W-:Y:S01]  /*62e0*/  ISETP.GT.U32.AND P4, PT, R6.reuse, R97, PT ;  /* 0x000000610600720c */ /* 0x040fe20003f84070 */
[----:B------:R-:W-:Y:S01]  /*62f0*/  @!P2 IMAD.IADD R95, R95, 0x1, -R6 ;  /* 0x000000015f5fa824 */ /* 0x000fe200078e0a06 */
[----:B------:R-:W-:Y:S01]  /*6300*/  IABS R63, R45 ;  /* 0x0000002d003f7213 */ /* 0x000fe20000000000 */
[----:B------:R-:W-:Y:S02]  /*6310*/  IMAD.MOV R12, RZ, RZ, -R12 ;  /* 0x000000ffff0c7224 */ /* 0x000fe400078e0a0c */
[----:B------:R-:W-:Y:S01]  /*6320*/  @!P3 IMAD.MOV R105, RZ, RZ, -R105 ;  /* 0x000000ffff69b224 */ /* 0x000fe200078e0a69 */
[C---:B------:R-:W-:Y:S01]  /*6330*/  ISETP.GT.U32.AND P2, PT, R6.reuse, R95, PT ;  /* 0x0000005f0600720c */ /* 0x040fe20003f44070 */
[----:B------:R-:W-:-:S02]  /*6340*/  IMAD R91, R6, R12, R91 ;  /* 0x0000000c065b7224 */ /* 0x000fc400078e025b */
[----:B------:R-:W-:-:S04]  /*6350*/  IMAD.HI.U32 R12, R7, R89, RZ ;  /* 0x00000059070c7227 */ /* 0x000fc800078e00ff */
[----:B------:R-:W-:Y:S02]  /*6360*/  IMAD.MOV R12, RZ, RZ, -R12 ;  /* 0x000000ffff0c7224 */ /* 0x000fe400078e0a0c */
[--C-:B------:R-:W-:Y:S01]  /*6370*/  @!P1 IMAD.IADD R109, R109, 0x1, -R6.reuse ;  /* 0x000000016d6d9824 */ /* 0x100fe200078e0a06 */
[----:B------:R-:W-:Y:S01]  /*6380*/  ISETP.GT.U32.AND P1, PT, R6, R101, PT ;  /* 0x000000650600720c */ /* 0x000fe20003f24070 */
[--C-:B------:R-:W-:Y:S01]  /*6390*/  @!P4 IMAD.IADD R97, R97, 0x1, -R6.reuse ;  /* 0x000000016161c824 */ /* 0x100fe200078e0a06 */
[----:B------:R-:W-:Y:S01]  /*63a0*/  ISETP.GE.AND P4, PT, R62, RZ, PT ;  /* 0x000000ff3e00720c */ /* 0x000fe20003f86270 */
[----:B------:R-:W-:Y:S01]  /*63b0*/  @!P6 IMAD.MOV R103, RZ, RZ, -R103 ;  /* 0x000000ffff67e224 */ /* 0x000fe200078e0a67 */
[C---:B------:R-:W-:Y:S01]  /*63c0*/  ISETP.GT.U32.AND P6, PT, R6.reuse, R91, PT ;  /* 0x0000005b0600720c */ /* 0x040fe20003fc4070 */
[C---:B------:R-:W-:Y:S01]  /*63d0*/  IMAD R89, R6.reuse, R12, R89 ;  /* 0x0000000c06597224 */ /* 0x040fe200078e0259 */
[----:B------:R-:W-:Y:S01]  /*63e0*/  ISETP.GT.U32.AND P3, PT, R6, R97, PT ;  /* 0x000000610600720c */ /* 0x000fe20003f64070 */
[----:B------:R-:W-:-:S02]  /*63f0*/  @!P2 IMAD.IADD R95, R95, 0x1, -R6 ;  /* 0x000000015f5fa824 */ /* 0x000fc400078e0a06 */
[----:B------:R-:W-:Y:S01]  /*6400*/  @!P0 IMAD.MOV R107, RZ, RZ, -R107 ;  /* 0x000000ffff6b8224 */ /* 0x000fe200078e0a6b */
[C---:B------:R-:W-:Y:S01]  /*6410*/  ISETP.GT.U32.AND P2, PT, R6.reuse, R89, PT ;  /* 0x000000590600720c */ /* 0x040fe20003f44070 */
[----:B------:R-:W-:Y:S01]  /*6420*/  IMAD.HI.U32 R13, R7, R93, RZ ;  /* 0x0000005d070d7227 */ /* 0x000fe200078e00ff */
[----:B------:R-:W-:-:S03]  /*6430*/  ISETP.GT.U32.AND P0, PT, R6, R99, PT ;  /* 0x000000630600720c */ /* 0x000fc60003f04070 */
[--C-:B------:R-:W-:Y:S02]  /*6440*/  @!P1 IMAD.IADD R101, R101, 0x1, -R6.reuse ;  /* 0x0000000165659824 */ /* 0x100fe400078e0a06 */
[--C-:B------:R-:W-:Y:S02]  /*6450*/  @!P6 IMAD.IADD R91, R91, 0x1, -R6.reuse ;  /* 0x000000015b5be824 */ /* 0x100fe400078e0a06 */
[----:B------:R-:W-:Y:S01]  /*6460*/  IMAD.HI.U32 R12, R7, R87, RZ ;  /* 0x00000057070c7227 */ /* 0x000fe200078e00ff */
[C---:B------:R-:W-:Y:S02]  /*6470*/  ISETP.GT.U32.AND P1, PT, R6.reuse, R101, PT ;  /* 0x000000650600720c */ /* 0x040fe40003f24070 */
[----:B------:R-:W-:Y:S01]  /*6480*/  ISETP.GT.U32.AND P6, PT, R6, R91, PT ;  /* 0x0000005b0600720c */ /* 0x000fe20003fc4070 */
[----:B------:R-:W-:Y:S02]  /*6490*/  IMAD.MOV R13, RZ, RZ, -R13 ;  /* 0x000000ffff0d7224 */ /* 0x000fe400078e0a0d */
[--C-:B------:R-:W-:Y:S01]  /*64a0*/  @!P3 IMAD.IADD R97, R97, 0x1, -R6.reuse ;  /* 0x000000016161b824 */ /* 0x100fe200078e0a06 */
[----:B------:R-:W-:Y:S01]  /*64b0*/  ISETP.GE.AND P3, PT, R59, RZ, PT ;  /* 0x000000ff3b00720c */ /* 0x000fe20003f66270 */
[----:B------:R-:W-:Y:S01]  /*64c0*/  @!P2 IMAD.IADD R89, R89, 0x1, -R6 ;  /* 0x000000015959a824 */ /* 0x000fe200078e0a06 */
[----:B------:R-:W-:Y:S01]  /*64d0*/  IABS R59, R41 ;  /* 0x00000029003b7213 */ /* 0x000fe20000000000 */
[----:B------:R-:W-:-:S02]  /*64e0*/  IMAD.MOV R12, RZ, RZ, -R12 ;  /* 0x000000ffff0c7224 */ /* 0x000fc400078e0a0c */
[C---:B------:R-:W-:Y:S02]  /*64f0*/  IMAD R93, R6.reuse, R13, R93 ;  /* 0x0000000d065d7224 */ /* 0x040fe400078e025d */
[----:B------:R-:W-:Y:S01]  /*6500*/  @!P4 IMAD.MOV R97, RZ, RZ, -R97 ;  /* 0x000000ffff61c224 */ /* 0x000fe200078e0a61 */
[C---:B------:R-:W-:Y:S01]  /*6510*/  ISETP.GT.U32.AND P4, PT, R6.reuse, R89, PT ;  /* 0x000000590600720c */ /* 0x040fe20003f84070 */
[C---:B------:R-:W-:Y:S02]  /*6520*/  IMAD R87, R6.reuse, R12, R87 ;  /* 0x0000000c06577224 */ /* 0x040fe400078e0257 */
[----:B------:R-:W-:Y:S01]  /*6530*/  @!P0 IMAD.IADD R99, R99, 0x1, -R6 ;  /* 0x0000000163638824 */ /* 0x000fe200078e0a06 */
[----:B------:R-:W-:Y:S01]  /*6540*/  ISETP.GT.U32.AND P0, PT, R6, R93, PT ;  /* 0x0000005d0600720c */ /* 0x000fe20003f04070 */
[----:B------:R-:W-:-:S04]  /*6550*/  IMAD.HI.U32 R12, R7, R85, RZ ;  /* 0x00000055070c7227 */ /* 0x000fc800078e00ff */
[----:B------:R-:W-:Y:S02]  /*6560*/  IMAD.MOV R13, RZ, RZ, -R12 ;  /* 0x000000ffff0d7224 */ /* 0x000fe400078e0a0c */
[--C-:B------:R-:W-:Y:S01]  /*6570*/  @!P1 IMAD.IADD R101, R101, 0x1, -R6.reuse ;  /* 0x0000000165659824 */ /* 0x100fe200078e0a06 */
[----:B------:R-:W-:Y:S01]  /*6580*/  ISETP.GE.AND P1, PT, R61, RZ, PT ;  /* 0x000000ff3d00720c */ /* 0x000fe20003f26270 */
[--C-:B------:R-:W-:Y:S01]  /*6590*/  @!P6 IMAD.IADD R91, R91, 0x1, -R6.reuse ;  /* 0x000000015b5be824 */ /* 0x100fe200078e0a06 */
[C---:B------:R-:W-:Y:S01]  /*65a0*/  ISETP.GT.U32.AND P6, PT, R6.reuse, R87, PT ;  /* 0x000000570600720c */ /* 0x040fe20003fc4070 */
[C---:B------:R-:W-:Y:S01]  /*65b0*/  IMAD R85, R6.reuse, R13, R85 ;  /* 0x0000000d06557224 */ /* 0x040fe200078e0255 */
[----:B------:R-:W-:Y:S01]  /*65c0*/  IABS R61, R43 ;  /* 0x0000002b003d7213 */ /* 0x000fe20000000000 */
[--C-:B------:R-:W-:Y:S01]  /*65d0*/  @!P4 IMAD.IADD R89, R89, 0x1, -R6.reuse ;  /* 0x000000015959c824 */ /* 0x100fe200078e0a06 */
[----:B------:R-:W-:Y:S01]  /*65e0*/  IABS R13, R26 ;  /* 0x0000001a000d7213 */ /* 0x000fe20000000000 */
[----:B------:R-:W-:Y:S01]  /*65f0*/  @!P0 IMAD.IADD R93, R93, 0x1, -R6 ;  /* 0x000000015d5d8824 */ /* 0x000fe200078e0a06 */
[----:B------:R-:W-:Y:S01]  /*6600*/  ISETP.GT.U32.AND P4, PT, R6, R85, PT ;  /* 0x000000550600720c */ /* 0x000fe20003f84070 */
[----:B------:R-:W-:Y:S01]  /*6610*/  IMAD.HI.U32 R12, R7, R83, RZ ;  /* 0x00000053070c7227 */ /* 0x000fe200078e00ff */
[----:B------:R-:W-:-:S02]  /*6620*/  ISETP.GE.AND P0, PT, R57, RZ, PT ;  /* 0x000000ff3900720c */ /* 0x000fc40003f06270 */
[----:B------:R-:W-:Y:S01]  /*6630*/  ISETP.GT.U32.AND P2, PT, R6, R93, PT ;  /* 0x0000005d0600720c */ /* 0x000fe20003f44070 */
[----:B------:R-:W-:Y:S01]  /*6640*/  @!P1 IMAD.MOV R99, RZ, RZ, -R99 ;  /* 0x000000ffff639224 */ /* 0x000fe200078e0a63 */
[----:B------:R-:W-:Y:S01]  /*6650*/  ISETP.GE.AND P1, PT, R56, RZ, PT ;  /* 0x000000ff3800720c */ /* 0x000fe20003f26270 */
[----:B------:R-:W-:Y:S01]  /*6660*/  @!P6 IMAD.IADD R87, R87, 0x1, -R6 ;  /* 0x000000015757e824 */ /* 0x000fe200078e0a06 */
[----:B------:R-:W-:Y:S01]  /*6670*/  ISETP.GE.AND P6, PT, R10, RZ, PT ;  /* 0x000000ff0a00720c */ /* 0x000fe20003fc6270 */
[----:B------:R-:W-:Y:S01]  /*6680*/  IMAD.MOV R12, RZ, RZ, -R12 ;  /* 0x000000ffff0c7224 */ /* 0x000fe200078e0a0c */
[----:B------:R-:W-:Y:S01]  /*6690*/  IABS R57, R42 ;  /* 0x0000002a00397213 */ /* 0x000fe20000000000 */
[----:B------:R-:W-:-:S04]  /*66a0*/  IMAD.HI.U32 R10, R7, R81, RZ ;  /* 0x00000051070a7227 */ /* 0x000fc800078e00ff */
[--C-:B------:R-:W-:Y:S01]  /*66b0*/  @!P4 IMAD.IADD R85, R85, 0x1, -R6.reuse ;  /* 0x000000015555c824 */ /* 0x100fe200078e0a06 */
[C---:B------:R-:W-:Y:S01]  /*66c0*/  ISETP.GT.U32.AND P4, PT, R6.reuse, R87, PT ;  /* 0x000000570600720c */ /* 0x040fe20003f84070 */
[----:B------:R-:W-:Y:S01]  /*66d0*/  @!P2 IMAD.IADD R93, R93, 0x1, -R6 ;  /* 0x000000015d5da824 */ /* 0x000fe200078e0a06 */
[----:B------:R-:W-:Y:S01]  /*66e0*/  ISETP.GE.AND P2, PT, R55, RZ, PT ;  /* 0x000000ff3700720c */ /* 0x000fe20003f46270 */
[----:B------:R-:W-:Y:S01]  /*66f0*/  IMAD R83, R6, R12, R83 ;  /* 0x0000000c06537224 */ /* 0x000fe200078e0253 */
[----:B------:R-:W-:Y:S01]  /*6700*/  IABS R55, R38 ;  /* 0x0000002600377213 */ /* 0x000fe20000000000 */
[----:B------:R-:W-:Y:S02]  /*6710*/  IMAD.MOV R10, RZ, RZ, -R10 ;  /* 0x000000ffff0a7224 */ /* 0x000fe400078e0a0a */
[----:B------:R-:W-:Y:S01]  /*6720*/  @!P5 IMAD.MOV R109, RZ, RZ, -R109 ;  /* 0x000000ffff6dd224 */ /* 0x000fe200078e0a6d */
[----:B------:R-:W-:Y:S01]  /*6730*/  ISETP.GE.AND P5, PT, R60, RZ, PT ;  /* 0x000000ff3c00720c */ /* 0x000fe20003fa6270 */
[----:B------:R-:W-:Y:S01]  /*6740*/  @!P1 IMAD.MOV R93, RZ, RZ, -R93 ;  /* 0x000000ffff5d9224 */ /* 0x000fe200078e0a5d */
[C---:B------:R-:W-:Y:S01]  /*6750*/  ISETP.GT.U32.AND P1, PT, R6.reuse, R85, PT ;  /* 0x000000550600720c */ /* 0x040fe20003f24070 */
[----:B------:R-:W-:Y:S01]  /*6760*/  @!P0 IMAD.MOV R89, RZ, RZ, -R89 ;  /* 0x000000ffff598224 */ /* 0x000fe200078e0a59 */
[C---:B------:R-:W-:Y:S01]  /*6770*/  ISETP.GT.U32.AND P0, PT, R6.reuse, R83, PT ;  /* 0x000000530600720c */ /* 0x040fe20003f04070 */
[----:B------:R-:W-:-:S02]  /*6780*/  IMAD R81, R6, R10, R81 ;  /* 0x0000000a06517224 */ /* 0x000fc400078e0251 */
[----:B------:R-:W-:-:S04]  /*6790*/  IMAD.HI.U32 R12, R7, R79, RZ ;  /* 0x0000004f070c7227 */ /* 0x000fc800078e00ff */
[----:B------:R-:W-:Y:S01]  /*67a0*/  @!P4 IMAD.IADD R87, R87, 0x1, -R6 ;  /* 0x000000015757c824 */ /* 0x000fe200078e0a06 */
[----:B------:R-:W-:Y:S01]  /*67b0*/  ISETP.GT.U32.AND P4, PT, R6, R81, PT ;  /* 0x000000510600720c */ /* 0x000fe20003f84070 */
[----:B------:R-:W-:Y:S02]  /*67c0*/  IMAD.MOV R12, RZ, RZ, -R12 ;  /* 0x000000ffff0c7224 */ /* 0x000fe400078e0a0c */
[----:B------:R-:W-:Y:S01]  /*67d0*/  @!P5 IMAD.MOV R101, RZ, RZ, -R101 ;  /* 0x000000ffff65d224 */ /* 0x000fe200078e0a65 */
[----:B------:R-:W-:Y:S01]  /*67e0*/  ISETP.GE.AND P5, PT, R58, RZ, PT ;  /* 0x000000ff3a00720c */ /* 0x000fe20003fa6270 */
[C---:B------:R-:W-:Y:S02]  /*67f0*/  IMAD R79, R6.reuse, R12, R79 ;  /* 0x0000000c064f7224 */ /* 0x040fe400078e024f */
[--C-:B------:R-:W-:Y:S02]  /*6800*/  @!P1 IMAD.IADD R85, R85, 0x1, -R6.reuse ;  /* 0x0000000155559824 */ /* 0x100fe400078e0a06 */
[--C-:B------:R-:W-:Y:S01]  /*6810*/  @!P0 IMAD.IADD R83, R83, 0x1, -R6.reuse ;  /* 0x0000000153538824 */ /* 0x100fe200078e0a06 */
[----:B------:R-:W-:Y:S01]  /*6820*/  ISETP.GT.U32.AND P1, PT, R6, R79, PT ;  /* 0x0000004f0600720c */ /* 0x000fe20003f24070 */
[----:B------:R-:W-:Y:S01]  /*6830*/  @!P3 IMAD.MOV R91, RZ, RZ, -R91 ;  /* 0x000000ffff5bb224 */ /* 0x000fe200078e0a5b */
[----:B------:R-:W-:Y:S01]  /*6840*/  ISETP.GE.AND P3, PT, R54, RZ, PT ;  /* 0x000000ff3600720c */ /* 0x000fe20003f66270 */
[----:B------:R-:W-:Y:S01]  /*6850*/  @!P4 IMAD.IADD R81, R81, 0x1, -R6 ;  /* 0x000000015151c824 */ /* 0x000fe200078e0a06 */
[----:B------:R-:W-:Y:S01]  /*6860*/  ISETP.GT.U32.AND P4, PT, R6, R83, PT ;  /* 0x000000530600720c */ /* 0x000fe20003f84070 */
[----:B------:R-:W-:Y:S01]  /*6870*/  IMAD.HI.U32 R10, R7, R77, RZ ;  /* 0x0000004d070a7227 */ /* 0x000fe200078e00ff */
[----:B------:R-:W-:-:S03]  /*6880*/  ISETP.GE.AND P0, PT, R52, RZ, PT ;  /* 0x000000ff3400720c */ /* 0x000fc60003f06270 */
[----:B------:R-:W-:-:S04]  /*6890*/  IMAD.HI.U32 R12, R7, R75, RZ ;  /* 0x0000004b070c7227 */ /* 0x000fc800078e00ff */
[----:B------:R-:W-:Y:S02]  /*68a0*/  IMAD.MOV R10, RZ, RZ, -R10 ;  /* 0x000000ffff0a7224 */ /* 0x000fe400078e0a0a */
[----:B------:R-:W-:Y:S02]  /*68b0*/  IMAD.MOV R12, RZ, RZ, -R12 ;  /* 0x000000ffff0c7224 */ /* 0x000fe400078e0a0c */
[----:B------:R-:W-:Y:S01]  /*68c0*/  @!P5 IMAD.MOV R95, RZ, RZ, -R95 ;  /* 0x000000ffff5fd224 */ /* 0x000fe200078e0a5f */
[----:B------:R-:W-:Y:S01]  /*68d0*/  ISETP.GE.AND P5, PT, R53, RZ, PT ;  /* 0x000000ff3500720c */ /* 0x000fe20003fa6270 */
[C---:B------:R-:W-:Y:S01]  /*68e0*/  IMAD R77, R6.reuse, R10, R77 ;  /* 0x0000000a064d7224 */ /* 0x040fe200078e024d */
[----:B------:R-:W-:Y:S01]  /*68f0*/  IABS R53, R39 ;  /* 0x0000002700357213 */ /* 0x000fe20000000000 */
[----:B------:R-:W-:Y:S02]  /*6900*/  IMAD R75, R6, R12, R75 ;  /* 0x0000000c064b7224 */ /* 0x000fe400078e024b */
[----:B------:R-:W-:-:S02]  /*6910*/  @!P1 IMAD.IADD R79, R79, 0x1, -R6 ;  /* 0x000000014f4f9824 */ /* 0x000fc400078e0a06 */
[----:B------:R-:W-:-:S03]  /*6920*/  IMAD.HI.U32 R10, R7, R73, RZ ;  /* 0x00000049070a7227 */ /* 0x000fc600078e00ff */
[C---:B------:R-:W-:Y:S01]  /*6930*/  ISETP.GT.U32.AND P1, PT, R6.reuse, R79, PT ;  /* 0x0000004f0600720c */ /* 0x040fe20003f24070 */
[----:B------:R-:W-:Y:S01]  /*6940*/  @!P3 IMAD.MOV R85, RZ, RZ, -R85 ;  /* 0x000000ffff55b224 */ /* 0x000fe200078e0a55 */
[C---:B------:R-:W-:Y:S01]  /*6950*/  ISETP.GT.U32.AND P3, PT, R6.reuse, R77, PT ;  /* 0x0000004d0600720c */ /* 0x040fe20003f64070 */
[----:B------:R-:W-:Y:S01]  /*6960*/  @!P4 IMAD.IADD R83, R83, 0x1, -R6 ;  /* 0x000000015353c824 */ /* 0x000fe200078e0a06 */
[C---:B------:R-:W-:Y:S01]  /*6970*/  ISETP.GT.U32.AND P4, PT, R6.reuse, R75, PT ;  /* 0x0000004b0600720c */ /* 0x040fe20003f84070 */
[----:B------:R-:W-:Y:S02]  /*6980*/  IMAD.MOV R10, RZ, RZ, -R10 ;  /* 0x000000ffff0a7224 */ /* 0x000fe400078e0a0a */
[----:B------:R-:W-:Y:S01]  /*6990*/  @!P5 IMAD.MOV R87, RZ, RZ, -R87 ;  /* 0x000000ffff57d224 */ /* 0x000fe200078e0a57 */
[C---:B------:R-:W-:Y:S01]  /*69a0*/  ISETP.GT.U32.AND P5, PT, R6.reuse, R81, PT ;  /* 0x000000510600720c */ /* 0x040fe20003fa4070 */
[----:B------:R-:W-:Y:S02]  /*69b0*/  IMAD R73, R6, R10, R73 ;  /* 0x0000000a06497224 */ /* 0x000fe400078e0249 */
[----:B------:R-:W-:-:S04]  /*69c0*/  IMAD.HI.U32 R10, R7, R71, RZ ;  /* 0x00000047070a7227 */ /* 0x000fc800078e00ff */
[----:B------:R-:W-:Y:S02]  /*69d0*/  IMAD.MOV R12, RZ, RZ, -R10 ;  /* 0x000000ffff0c7224 */ /* 0x000fe400078e0a0a */
[--C-:B------:R-:W-:Y:S01]  /*69e0*/  @!P1 IMAD.IADD R79, R79, 0x1, -R6.reuse ;  /* 0x000000014f4f9824 */ /* 0x100fe200078e0a06 */
[----:B------:R-:W-:Y:S01]  /*69f0*/  ISETP.GE.AND P1, PT, R50, RZ, PT ;  /* 0x000000ff3200720c */ /* 0x000fe20003f26270 */
[--C-:B------:R-:W-:Y:S01]  /*6a00*/  @!P3 IMAD.IADD R77, R77, 0x1, -R6.reuse ;  /* 0x000000014d4db824 */ /* 0x100fe200078e0a06 */
[----:B------:R-:W-:Y:S01]  /*6a10*/  ISETP.GE.AND P3, PT, R51, RZ, PT ;  /* 0x000000ff3300720c */ /* 0x000fe20003f66270 */
[C---:B------:R-:W-:Y:S01]  /*6a20*/  IMAD R71, R6.reuse, R12, R71 ;  /* 0x0000000c06477224 */ /* 0x040fe200078e0247 */
[----:B------:R-:W-:Y:S01]  /*6a30*/  IABS R51, R40 ;  /* 0x0000002800337213 */ /* 0x000fe20000000000 */
[----:B------:R-:W-:Y:S01]  /*6a40*/  @!P4 IMAD.IADD R75, R75, 0x1, -R6 ;  /* 0x000000014b4bc824 */ /* 0x000fe200078e0a06 */
[----:B------:R-:W-:Y:S01]  /*6a50*/  ISETP.GT.U32.AND P4, PT, R6, R77, PT ;  /* 0x0000004d0600720c */ /* 0x000fe20003f84070 */
[----:B------:R-:W-:-:S02]  /*6a60*/  @!P2 IMAD.MOV R83, RZ, RZ, -R83 ;  /* 0x000000ffff53a224 */ /* 0x000fc400078e0a53 */
[----:B------:R-:W-:Y:S01]  /*6a70*/  @!P0 IMAD.MOV R79, RZ, RZ, -R79 ;  /* 0x000000ffff4f8224 */ /* 0x000fe200078e0a4f */
[C---:B------:R-:W-:Y:S01]  /*6a80*/  ISETP.GT.U32.AND P2, PT, R6.reuse, R75, PT ;  /* 0x0000004b0600720c */ /* 0x040fe20003f44070 */
[----:B------:R-:W-:Y:S01]  /*6a90*/  IMAD.HI.U32 R10, R7, R69, RZ ;  /* 0x00000045070a7227 */ /* 0x000fe200078e00ff */
[----:B------:R-:W-:-:S03]  /*6aa0*/  ISETP.GT.U32.AND P0, PT, R6, R71, PT ;  /* 0x000000470600720c */ /* 0x000fc60003f04070 */
[----:B------:R-:W-:Y:S01]  /*6ab0*/  @!P5 IMAD.IADD R81, R81, 0x1, -R6 ;  /* 0x000000015151d824 */ /* 0x000fe200078e0a06 */
[C---:B------:R-:W-:Y:S01]  /*6ac0*/  ISETP.GT.U32.AND P5, PT, R6.reuse, R73, PT ;  /* 0x000000490600720c */ /* 0x040fe20003fa4070 */
[----:B------:R-:W-:Y:S02]  /*6ad0*/  IMAD.MOV R10, RZ, RZ, -R10 ;  /* 0x000000ffff0a7224 */ /* 0x000fe400078e0a0a */
[----:B------:R-:W-:Y:S01]  /*6ae0*/  @!P4 IMAD.IADD R77, R77, 0x1, -R6 ;  /* 0x000000014d4dc824 */ /* 0x000fe200078e0a06 */
[----:B------:R-:W-:Y:S01]  /*6af0*/  ISETP.GE.AND P4, PT, R47, RZ, PT ;  /* 0x000000ff2f00720c */ /* 0x000fe20003f86270 */
[----:B------:R-:W-:Y:S01]  /*6b00*/  IMAD R69, R6, R10, R69 ;  /* 0x0000000a06457224 */ /* 0x000fe200078e0245 */
[----:B------:R-:W-:Y:S01]  /*6b10*/  IABS R47, R35 ;  /* 0x00000023002f7213 */ /* 0x000fe20000000000 */
[----:B------:R-:W-:-:S04]  /*6b20*/  IMAD.HI.U32 R10, R7, R67, RZ ;  /* 0x00000043070a7227 */ /* 0x000fc800078e00ff */
[--C-:B------:R-:W-:Y:S01]  /*6b30*/  @!P2 IMAD.IADD R75, R75, 0x1, -R6.reuse ;  /* 0x000000014b4ba824 */ /* 0x100fe200078e0a06 */
[C---:B------:R-:W-:Y:S01]  /*6b40*/  ISETP.GT.U32.AND P2, PT, R6.reuse, R69, PT ;  /* 0x000000450600720c */ /* 0x040fe20003f44070 */
[----:B------:R-:W-:Y:S01]  /*6b50*/  @!P0 IMAD.IADD R71, R71, 0x1, -R6 ;  /* 0x0000000147478824 */ /* 0x000fe200078e0a06 */
[----:B------:R-:W-:Y:S01]  /*6b60*/  ISETP.GE.AND P0, PT, R49, RZ, PT ;  /* 0x000000ff3100720c */ /* 0x000fe20003f06270 */
[----:B------:R-:W-:Y:S01]  /*6b70*/  IMAD.MOV R10, RZ, RZ, -R10 ;  /* 0x000000ffff0a7224 */ /* 0x000fe200078e0a0a */
[----:B------:R-:W-:Y:S01]  /*6b80*/  IABS R49, R33 ;  /* 0x0000002100317213 */ /* 0x000fe20000000000 */
[----:B------:R-:W-:Y:S02]  /*6b90*/  @!P5 IMAD.IADD R73, R73, 0x1, -R6 ;  /* 0x000000014949d824 */ /* 0x000fe400078e0a06 */
[----:B------:R-:W-:Y:S01]  /*6ba0*/  @!P1 IMAD.MOV R77, RZ, RZ, -R77 ;  /* 0x000000ffff4d9224 */ /* 0x000fe200078e0a4d */
[C---:B------:R-:W-:Y:S01]  /*6bb0*/  ISETP.GT.U32.AND P1, PT, R6.reuse, R71, PT ;  /* 0x000000470600720c */ /* 0x040fe20003f24070 */
[C---:B------:R-:W-:Y:S01]  /*6bc0*/  IMAD R67, R6.reuse, R10, R67 ;  /* 0x0000000a06437224 */ /* 0x040fe200078e0243 */
[----:B------:R-:W-:Y:S01]  /*6bd0*/  ISETP.GT.U32.AND P5, PT, R6, R73, PT ;  /* 0x000000490600720c */ /* 0x000fe20003fa4070 */
[----:B------:R-:W-:-:S04]  /*6be0*/  IMAD.HI.U32 R10, R7, R65, RZ ;  /* 0x00000041070a7227 */ /* 0x000fc800078e00ff */
[----:B------:R-:W-:Y:S02]  /*6bf0*/  IMAD.MOV R10, RZ, RZ, -R10 ;  /* 0x000000ffff0a7224 */ /* 0x000fe400078e0a0a */
[--C-:B------:R-:W-:Y:S01]  /*6c00*/  @!P2 IMAD.IADD R69, R69, 0x1, -R6.reuse ;  /* 0x000000014545a824 */ /* 0x100fe200078e0a06 */
[C---:B------:R-:W-:Y:S01]  /*6c10*/  ISETP.GT.U32.AND P2, PT, R6.reuse, R67, PT ;  /* 0x000000430600720c */ /* 0x040fe20003f44070 */
[C---:B------:R-:W-:Y:S02]  /*6c20*/  IMAD R65, R6.reuse, R10, R65 ;  /* 0x0000000a06417224 */ /* 0x040fe400078e0241 */
[----:B------:R-:W-:Y:S01]  /*6c30*/  @!P3 IMAD.MOV R75, RZ, RZ, -R75 ;  /* 0x000000ffff4bb224 */ /* 0x000fe200078e0a4b */
[C---:B------:R-:W-:Y:S01]  /*6c40*/  ISETP.GT.U32.AND P3, PT, R6.reuse, R69, PT ;  /* 0x000000450600720c */ /* 0x040fe20003f64070 */
[--C-:B------:R-:W-:Y:S01]  /*6c50*/  @!P1 IMAD.IADD R71, R71, 0x1, -R6.reuse ;  /* 0x0000000147479824 */ /* 0x100fe200078e0a06 */
[----:B------:R-:W-:Y:S01]  /*6c60*/  ISETP.GT.U32.AND P1, PT, R6, R65, PT ;  /* 0x000000410600720c */ /* 0x000fe20003f24070 */
[----:B------:R-:W-:Y:S01]  /*6c70*/  @!P5 IMAD.IADD R73, R73, 0x1, -R6 ;  /* 0x000000014949d824 */ /* 0x000fe200078e0a06 */
[----:B------:R-:W-:Y:S01]  /*6c80*/  ISETP.GE.AND P5, PT, R48, RZ, PT ;  /* 0x000000ff3000720c */ /* 0x000fe20003fa6270 */
[----:B------:R-:W-:-:S04]  /*6c90*/  IMAD.HI.U32 R10, R7, R61, RZ ;  /* 0x0000003d070a7227 */ /* 0x000fc800078e00ff */
[----:B------:R-:W-:Y:S02]  /*6ca0*/  IMAD.MOV R10, RZ, RZ, -R10 ;  /* 0x000000ffff0a7224 */ /* 0x000fe400078e0a0a */
[--C-:B------:R-:W-:Y:S02]  /*6cb0*/  @!P2 IMAD.IADD R67, R67, 0x1, -R6.reuse ;  /* 0x000000014343a824 */ /* 0x100fe400078e0a06 */
        /* <DEDUP_REMOVED lines=11> */
[----:B------:R-:W-:Y:S01]  /*6d70*/  @!P6 IMAD.MOV R81, RZ, RZ, -R81 ;  /* 0x000000ffff51e224 */ /* 0x000fe200078e0a51 */
[----:B------:R-:W-:Y:S01]  /*6d80*/  ISETP.GE.AND P6, PT, R46, RZ, PT ;  /* 0x000000ff2e00720c */ /* 0x000fe20003fc6270 */
[----:B------:R-:W-:-:S04]  /*6d90*/  IMAD.HI.U32 R12, R7, R63, RZ ;  /* 0x0000003f070c7227 */ /* 0x000fc800078e00ff */
[----:B------:R-:W-:Y:S02]  /*6da0*/  IMAD.MOV R10, RZ, RZ, -R10 ;  /* 0x000000ffff0a7224 */ /* 0x000fe400078e0a0a */
[----:B------:R-:W-:Y:S02]  /*6db0*/  IMAD.MOV R12, RZ, RZ, -R12 ;  /* 0x000000ffff0c7224 */ /* 0x000fe400078e0a0c */
[C---:B------:R-:W-:Y:S02]  /*6dc0*/  IMAD R59, R6.reuse, R10, R59 ;  /* 0x0000000a063b7224 */ /* 0x040fe400078e023b */
[C---:B------:R-:W-:Y:S02]  /*6dd0*/  IMAD R63, R6.reuse, R12, R63 ;  /* 0x0000000c063f7224 */ /* 0x040fe400078e023f */
[--C-:B------:R-:W-:Y:S01]  /*6de0*/  @!P1 IMAD.IADD R67, R67, 0x1, -R6.reuse ;  /* 0x0000000143439824 */ /* 0x100fe200078e0a06 */
[----:B------:R-:W-:Y:S01]  /*6df0*/  ISETP.GE.AND P1, PT, R43, RZ, PT ;  /* 0x000000ff2b00720c */ /* 0x000fe20003f26270 */
[--C-:B------:R-:W-:Y:S01]  /*6e00*/  @!P4 IMAD.IADD R65, R65, 0x1, -R6.reuse ;  /* 0x000000014141c824 */ /* 0x100fe200078e0a06 */
[C---:B------:R-:W-:Y:S01]  /*6e10*/  ISETP.GT.U32.AND P4, PT, R6.reuse, R59, PT ;  /* 0x0000003b0600720c */ /* 0x040fe20003f84070 */
[----:B------:R-:W-:Y:S01]  /*6e20*/  @!P5 IMAD.IADD R61, R61, 0x1, -R6 ;  /* 0x000000013d3dd824 */ /* 0x000fe200078e0a06 */
[----:B------:R-:W-:Y:S01]  /*6e30*/  ISETP.GT.U32.AND P2, PT, R6, R63, PT ;  /* 0x0000003f0600720c */ /* 0x000fe20003f44070 */
[----:B------:R-:W-:Y:S01]  /*6e40*/  @!P6 IMAD.MOV R73, RZ, RZ, -R73 ;  /* 0x000000ffff49e224 */ /* 0x000fe200078e0a49 */
[----:B------:R-:W-:Y:S01]  /*6e50*/  ISETP.GE.AND P6, PT, R44, RZ, PT ;  /* 0x000000ff2c00720c */ /* 0x000fe20003fc6270 */
[----:B------:R-:W-:Y:S01]  /*6e60*/  @!P0 IMAD.MOV R67, RZ, RZ, -R67 ;  /* 0x000000ffff438224 */ /* 0x000fe200078e0a43 */
[----:B------:R-:W-:Y:S01]  /*6e70*/  ISETP.GT.U32.AND P0, PT, R6, R61, PT ;  /* 0x0000003d0600720c */ /* 0x000fe20003f04070 */
[----:B------:R-:W-:Y:S01]  /*6e80*/  IMAD.HI.U32 R10, R7, R55, RZ ;  /* 0x00000037070a7227 */ /* 0x000fe200078e00ff */
[----:B------:R-:W-:-:S02]  /*6e90*/  ISETP.GE.AND P5, PT, R41, RZ, PT ;  /* 0x000000ff2900720c */ /* 0x000fc40003fa6270 */
[----:B------:R-:W-:Y:S01]  /*6ea0*/  IABS R43, R31 ;  /* 0x0000001f002b7213 */ /* 0x000fe20000000000 */
[----:B------:R-:W-:Y:S01]  /*6eb0*/  IMAD.MOV R10, RZ, RZ, -R10 ;  /* 0x000000ffff0a7224 */ /* 0x000fe200078e0a0a */
[----:B------:R-:W-:Y:S01]  /*6ec0*/  IABS R41, R30 ;  /* 0x0000001e00297213 */ /* 0x000fe20000000000 */
[--C-:B------:R-:W-:Y:S01]  /*6ed0*/  @!P4 IMAD.IADD R59, R59, 0x1, -R6.reuse ;  /* 0x000000013b3bc824 */ /* 0x100fe200078e0a06 */
[----:B------:R-:W-:Y:S01]  /*6ee0*/  ISETP.GE.AND P4, PT, R42, RZ, PT ;  /* 0x000000ff2a00720c */ /* 0x000fe20003f86270 */
[C---:B------:R-:W-:Y:S02]  /*6ef0*/  IMAD R55, R6.reuse, R10, R55 ;  /* 0x0000000a06377224 */ /* 0x040fe400078e0237 */
[--C-:B------:R-:W-:Y:S02]  /*6f00*/  @!P2 IMAD.IADD R63, R63, 0x1, -R6.reuse ;  /* 0x000000013f3fa824 */ /* 0x100fe400078e0a06 */
[----:B------:R-:W-:Y:S01]  /*6f10*/  @!P6 IMAD.MOV R65, RZ, RZ, -R65 ;  /* 0x000000ffff41e224 */ /* 0x000fe200078e0a41 */
[C---:B------:R-:W-:Y:S01]  /*6f20*/  ISETP.GT.U32.AND P6, PT, R6.reuse, R59, PT ;  /* 0x0000003b0600720c */ /* 0x040fe20003fc4070 */
[----:B------:R-:W-:Y:S01]  /*6f30*/  @!P0 IMAD.IADD R61, R61, 0x1, -R6 ;  /* 0x000000013d3d8824 */ /* 0x000fe200078e0a06 */
[C---:B------:R-:W-:Y:S01]  /*6f40*/  ISETP.GT.U32.AND P0, PT, R6.reuse, R55, PT ;  /* 0x000000370600720c */ /* 0x040fe20003f04070 */
[----:B------:R-:W-:Y:S01]  /*6f50*/  IMAD.HI.U32 R10, R7, R51, RZ ;  /* 0x00000033070a7227 */ /* 0x000fe200078e00ff */
[----:B------:R-:W-:-:S03]  /*6f60*/  ISETP.GT.U32.AND P2, PT, R6, R63, PT ;  /* 0x0000003f0600720c */ /* 0x000fc60003f44070 */
[----:B------:R-:W-:Y:S02]  /*6f70*/  IMAD.MOV R10, RZ, RZ, -R10 ;  /* 0x000000ffff0a7224 */ /* 0x000fe400078e0a0a */
[----:B------:R-:W-:-:S04]  /*6f80*/  IMAD.HI.U32 R12, R7, R57, RZ ;  /* 0x00000039070c7227 */ /* 0x000fc800078e00ff */
[----:B------:R-:W-:Y:S02]  /*6f90*/  IMAD R51, R6, R10, R51 ;  /* 0x0000000a06337224 */ /* 0x000fe400078e0233 */
[--C-:B------:R-:W-:Y:S01]  /*6fa0*/  @!P6 IMAD.IADD R59, R59, 0x1, -R6.reuse ;  /* 0x000000013b3be824 */ /* 0x100fe200078e0a06 */
[----:B------:R-:W-:Y:S01]  /*6fb0*/  ISETP.GE.AND P6, PT, R39, RZ, PT ;  /* 0x000000ff2700720c */ /* 0x000fe20003fc6270 */
[----:B------:R-:W-:Y:S01]  /*6fc0*/  @!P0 IMAD.IADD R55, R55, 0x1, -R6 ;  /* 0x0000000137378824 */ /* 0x000fe200078e0a06 */
[----:B------:R-:W-:Y:S01]  /*6fd0*/  IABS R39, R28 ;  /* 0x0000001c00277213 */ /* 0x000fe20000000000 */
[----:B------:R-:W-:Y:S01]  /*6fe0*/  IMAD.HI.U32 R10, R7, R49, RZ ;  /* 0x00000031070a7227 */ /* 0x000fe200078e00ff */
[----:B------:R-:W-:-:S03]  /*6ff0*/  ISETP.GE.AND P0, PT, R40, RZ, PT ;  /* 0x000000ff2800720c */ /* 0x000fc60003f06270 */
[----:B------:R-:W-:Y:S02]  /*7000*/  @!P2 IMAD.IADD R63, R63, 0x1, -R6 ;  /* 0x000000013f3fa824 */ /* 0x000fe400078e0a06 */
[----:B------:R-:W-:Y:S01]  /*7010*/  @!P5 IMAD.MOV R59, RZ, RZ, -R59 ;  /* 0x000000ffff3bd224 */ /* 0x000fe200078e0a3b */
[----:B------:R-:W-:Y:S01]  /*7020*/  ISETP.GT.U32.AND P5, PT, R6, R55, PT ;  /* 0x000000370600720c */ /* 0x000fe20003fa4070 */
[----:B------:R-:W-:Y:S02]  /*7030*/  IMAD.MOV R10, RZ, RZ, -R10 ;  /* 0x000000ffff0a7224 */ /* 0x000fe400078e0a0a */
[----:B------:R-:W-:Y:S01]  /*7040*/  @!P3 IMAD.MOV R63, RZ, RZ, -R63 ;  /* 0x000000ffff3fb224 */ /* 0x000fe200078e0a3f */
[----:B------:R-:W-:Y:S01]  /*7050*/  ISETP.GE.AND P3, PT, R38, RZ, PT ;  /* 0x000000ff2600720c */ /* 0x000fe20003f66270 */
[----:B------:R-:W-:Y:S01]  /*7060*/  IMAD.MOV R12, RZ, RZ, -R12 ;  /* 0x000000ffff0c7224 */ /* 0x000fe200078e0a0c */
[----:B------:R-:W-:Y:S01]  /*7070*/  LOP3.LUT R38, RZ, R3, RZ, 0x33, !PT ;  /* 0x00000003ff267212 */ /* 0x000fe200078e33ff */
[----:B------:R-:W-:-:S02]  /*7080*/  IMAD R49, R6, R10, R49 ;  /* 0x0000000a06317224 */ /* 0x000fc400078e0231 */
[----:B------:R-:W-:-:S04]  /*7090*/  IMAD.HI.U32 R10, R7, R47, RZ ;  /* 0x0000002f070a7227 */ /* 0x000fc800078e00ff */
[----:B------:R-:W-:Y:S02]  /*70a0*/  IMAD R57, R6, R12, R57 ;  /* 0x0000000c06397224 */ /* 0x000fe400078e0239 */
[----:B------:R-:W-:-:S03]  /*70b0*/  IMAD.HI.U32 R12, R7, R53, RZ ;  /* 0x00000035070c7227 */ /* 0x000fc600078e00ff */
[C---:B------:R-:W-:Y:S01]  /*70c0*/  ISETP.GT.U32.AND P2, PT, R6.reuse, R57, PT ;  /* 0x000000390600720c */ /* 0x040fe20003f44070 */
[----:B------:R-:W-:Y:S02]  /*70d0*/  IMAD.MOV R10, RZ, RZ, -R10 ;  /* 0x000000ffff0a7224 */ /* 0x000fe400078e0a0a */
[----:B------:R-:W-:Y:S02]  /*70e0*/  IMAD.MOV R12, RZ, RZ, -R12 ;  /* 0x000000ffff0c7224 */ /* 0x000fe400078e0a0c */
[----:B------:R-:W-:Y:S01]  /*70f0*/  @!P5 IMAD.IADD R55, R55, 0x1, -R6 ;  /* 0x000000013737d824 */ /* 0x000fe200078e0a06 */
[C---:B------:R-:W-:Y:S01]  /*7100*/  ISETP.GT.U32.AND P5, PT, R6.reuse, R49, PT ;  /* 0x000000310600720c */ /* 0x040fe20003fa4070 */
[C---:B------:R-:W-:Y:S02]  /*7110*/  IMAD R47, R6.reuse, R10, R47 ;  /* 0x0000000a062f7224 */ /* 0x040fe400078e022f */
[C---:B------:R-:W-:Y:S02]  /*7120*/  IMAD R53, R6.reuse, R12, R53 ;  /* 0x0000000c06357224 */ /* 0x040fe400078e0235 */
[----:B------:R-:W-:Y:S01]  /*7130*/  @!P3 IMAD.MOV R55, RZ, RZ, -R55 ;  /* 0x000000ffff37b224 */ /* 0x000fe200078e0a37 */
[C---:B------:R-:W-:Y:S01]  /*7140*/  ISETP.GT.U32.AND P3, PT, R6.reuse, R47, PT ;  /* 0x0000002f0600720c */ /* 0x040fe20003f64070 */
[----:B------:R-:W-:Y:S01]  /*7150*/  @!P1 IMAD.MOV R61, RZ, RZ, -R61 ;  /* 0x000000ffff3d9224 */ /* 0x000fe200078e0a3d */
[----:B------:R-:W-:Y:S01]  /*7160*/  ISETP.GT.U32.AND P1, PT, R6, R53, PT ;  /* 0x000000350600720c */ /* 0x000fe20003f24070 */
[----:B------:R-:W-:-:S04]  /*7170*/  IMAD.HI.U32 R10, R7, R43, RZ ;  /* 0x0000002b070a7227 */ /* 0x000fc800078e00ff */
[----:B------:R-:W-:Y:S02]  /*7180*/  @!P2 IMAD.IADD R57, R57, 0x1, -R6 ;  /* 0x000000013939a824 */ /* 0x000fe400078e0a06 */
[----:B------:R-:W-:-:S03]  /*7190*/  IMAD.HI.U32 R12, R7, R45, RZ ;  /* 0x0000002d070c7227 */ /* 0x000fc600078e00ff */
[C---:B------:R-:W-:Y:S01]  /*71a0*/  ISETP.GT.U32.AND P2, PT, R6.reuse, R57, PT ;  /* 0x000000390600720c */ /* 0x040fe20003f44070 */
[----:B------:R-:W-:Y:S02]  /*71b0*/  @!P3 IMAD.IADD R47, R47, 0x1, -R6 ;  /* 0x000000012f2fb824 */ /* 0x000fe400078e0a06 */
[----:B------:R-:W-:Y:S02]  /*71c0*/  IMAD.MOV R10, RZ, RZ, -R10 ;  /* 0x000000ffff0a7224 */ /* 0x000fe400078e0a0a */
[----:B------:R-:W-:Y:S01]  /*71d0*/  @!P1 IMAD.IADD R53, R53, 0x1, -R6 ;  /* 0x0000000135359824 */ /* 0x000fe200078e0a06 */
[C---:B------:R-:W-:Y:S01]  /*71e0*/  ISETP.GT.U32.AND P3, PT, R6.reuse, R47, PT ;  /* 0x0000002f0600720c */ /* 0x040fe20003f64070 */
[----:B------:R-:W-:Y:S02]  /*71f0*/  IMAD.MOV R12, RZ, RZ, -R12 ;  /* 0x000000ffff0c7224 */ /* 0x000fe400078e0a0c */
[C---:B------:R-:W-:Y:S01]  /*7200*/  IMAD R43, R6.reuse, R10, R43 ;  /* 0x0000000a062b7224 */ /* 0x040fe200078e022b */
        /* <DEDUP_REMOVED lines=8> */
[----:B------:R-:W-:Y:S01]  /*7290*/  @!P4 IMAD.MOV R57, RZ, RZ, -R57 ;  /* 0x000000ffff39c224 */ /* 0x000fe200078e0a39 */
[----:B------:R-:W-:Y:S01]  /*72a0*/  ISETP.GT.U32.AND P3, PT, R6, R41, PT ;  /* 0x000000290600720c */ /* 0x000fe20003f64070 */
[--C-:B------:R-:W-:Y:S01]  /*72b0*/  @!P1 IMAD.IADD R53, R53, 0x1, -R6.reuse ;  /* 0x0000000135359824 */ /* 0x100fe200078e0a06 */
[----:B------:R-:W-:Y:S01]  /*72c0*/  ISETP.GE.AND P4, PT, R33, RZ, PT ;  /* 0x000000ff2100720c */ /* 0x000fe20003f86270 */
[----:B------:R-:W-:Y:S01]  /*72d0*/  @!P5 IMAD.IADD R49, R49, 0x1, -R6 ;  /* 0x000000013131d824 */ /* 0x000fe200078e0a06 */
[----:B------:R-:W-:Y:S01]  /*72e0*/  IABS R33, R29 ;  /* 0x0000001d00217213 */ /* 0x000fe20000000000 */
[----:B------:R-:W-:Y:S01]  /*72f0*/  IMAD.HI.U32 R10, R7, R39, RZ ;  /* 0x00000027070a7227 */ /* 0x000fe200078e00ff */
[----:B------:R-:W-:-:S02]  /*7300*/  ISETP.GE.AND P1, PT, R35, RZ, PT ;  /* 0x000000ff2300720c */ /* 0x000fc40003f26270 */
[C---:B------:R-:W-:Y:S01]  /*7310*/  ISETP.GT.U32.AND P5, PT, R6.reuse, R49, PT ;  /* 0x000000310600720c */ /* 0x040fe20003fa4070 */
[----:B------:R-:W-:Y:S01]  /*7320*/  @!P6 IMAD.MOV R53, RZ, RZ, -R53 ;  /* 0x000000ffff35e224 */ /* 0x000fe200078e0a35 */
[----:B------:R-:W-:Y:S01]  /*7330*/  ISETP.GT.U32.AND P6, PT, R6, R45, PT ;  /* 0x0000002d0600720c */ /* 0x000fe20003fc4070 */
[----:B------:R-:W-:Y:S01]  /*7340*/  IMAD.MOV R12, RZ, RZ, -R10 ;  /* 0x000000ffff0c7224 */ /* 0x000fe200078e0a0a */
[----:B------:R-:W-:Y:S01]  /*7350*/  IABS R35, R25 ;  /* 0x0000001900237213 */ /* 0x000fe20000000000 */
        /* <DEDUP_REMOVED lines=8> */
[----:B------:R-:W-:Y:S01]  /*73e0*/  @!P6 IMAD.IADD R45, R45, 0x1, -R6 ;  /* 0x000000012d2de824 */ /* 0x000fe200078e0a06 */
[----:B------:R-:W-:Y:S01]  /*73f0*/  ISETP.GE.AND P6, PT, R30, RZ, PT ;  /* 0x000000ff1e00720c */ /* 0x000fe20003fc6270 */
[----:B------:R-:W-:Y:S01]  /*7400*/  IMAD.MOV R10, RZ, RZ, -R10 ;  /* 0x000000ffff0a7224 */ /* 0x000fe200078e0a0a */
[----:B------:R-:W-:Y:S01]  /*7410*/  IABS R30, R17 ;  /* 0x00000011001e7213 */ /* 0x000fe20000000000 */
[--C-:B------:R-:W-:Y:S02]  /*7420*/  @!P2 IMAD.IADD R51, R51, 0x1, -R6.reuse ;  /* 0x000000013333a824 */ /* 0x100fe400078e0a06 */
[----:B------:R-:W-:Y:S01]  /*7430*/  @!P4 IMAD.MOV R49, RZ, RZ, -R49 ;  /* 0x000000ffff31c224 */ /* 0x000fe200078e0a31 */
[C---:B------:R-:W-:Y:S01]  /*7440*/  ISETP.GT.U32.AND P4, PT, R6.reuse, R45, PT ;  /* 0x0000002d0600720c */ /* 0x040fe20003f84070 */
[C---:B------:R-:W-:Y:S01]  /*7450*/  IMAD R35, R6.reuse, R10, R35 ;  /* 0x0000000a06237224 */ /* 0x040fe200078e0223 */
[----:B------:R-:W-:Y:S01]  /*7460*/  ISETP.GT.U32.AND P2, PT, R6, R51, PT ;  /* 0x000000330600720c */ /* 0x000fe20003f44070 */
[----:B------:R-:W-:-:S02]  /*7470*/  @!P3 IMAD.IADD R41, R41, 0x1, -R6 ;  /* 0x000000012929b824 */ /* 0x000fc400078e0a06 */
[C---:B------:R-:W-:Y:S01]  /*7480*/  IMAD R39, R6.reuse, R12, R39 ;  /* 0x0000000c06277224 */ /* 0x040fe200078e0227 */
[----:B------:R-:W-:Y:S01]  /*7490*/  ISETP.GT.U32.AND P3, PT, R6, R35, PT ;  /* 0x000000230600720c */ /* 0x000fe20003f64070 */
[----:B------:R-:W-:Y:S02]  /*74a0*/  @!P5 IMAD.IADD R43, R43, 0x1, -R6 ;  /* 0x000000012b2bd824 */ /* 0x000fe400078e0a06 */
[----:B------:R-:W-:-:S03]  /*74b0*/  IMAD.HI.U32 R12, R7, R13, RZ ;  /* 0x0000000d070c7227 */ /* 0x000fc600078e00ff */
[C---:B------:R-:W-:Y:S01]  /*74c0*/  ISETP.GT.U32.AND P5, PT, R6.reuse, R43, PT ;  /* 0x0000002b0600720c */ /* 0x040fe20003fa4070 */
[----:B------:R-:W-:Y:S01]  /*74d0*/  @!P4 IMAD.IADD R45, R45, 0x1, -R6 ;  /* 0x000000012d2dc824 */ /* 0x000fe200078e0a06 */
[C---:B------:R-:W-:Y:S01]  /*74e0*/  ISETP.GT.U32.AND P4, PT, R6.reuse, R39, PT ;  /* 0x000000270600720c */ /* 0x040fe20003f84070 */
[----:B------:R-:W-:Y:S02]  /*74f0*/  IMAD.MOV R12, RZ, RZ, -R12 ;  /* 0x000000ffff0c7224 */ /* 0x000fe400078e0a0c */
[--C-:B------:R-:W-:Y:S01]  /*7500*/  @!P2 IMAD.IADD R51, R51, 0x1, -R6.reuse ;  /* 0x000000013333a824 */ /* 0x100fe200078e0a06 */
[----:B------:R-:W-:Y:S01]  /*7510*/  ISETP.GE.AND P2, PT, R37, RZ, PT ;  /* 0x000000ff2500720c */ /* 0x000fe20003f46270 */
[C---:B------:R-:W-:Y:S01]  /*7520*/  IMAD R13, R6.reuse, R12, R13 ;  /* 0x0000000c060d7224 */ /* 0x040fe200078e020d */
[----:B------:R-:W-:Y:S01]  /*7530*/  IABS R37, R19 ;  /* 0x0000001300257213 */ /* 0x000fe20000000000 */
[----:B------:R-:W-:Y:S02]  /*7540*/  @!P3 IMAD.IADD R35, R35, 0x1, -R6 ;  /* 0x000000012323b824 */ /* 0x000fe400078e0a06 */
[----:B------:R-:W-:Y:S01]  /*7550*/  @!P0 IMAD.MOV R51, RZ, RZ, -R51 ;  /* 0x000000ffff338224 */ /* 0x000fe200078e0a33 */
[----:B------:R-:W-:Y:S01]  /*7560*/  ISETP.GE.AND P0, PT, R31, RZ, PT ;  /* 0x000000ff1f00720c */ /* 0x000fe20003f06270 */
[----:B------:R-:W-:Y:S01]  /*7570*/  @!P6 IMAD.MOV R41, RZ, RZ, -R41 ;  /* 0x000000ffff29e224 */ /* 0x000fe200078e0a29 */
[C---:B------:R-:W-:Y:S01]  /*7580*/  ISETP.GT.U32.AND P6, PT, R6.reuse, R13, PT ;  /* 0x0000000d0600720c */ /* 0x040fe20003fc4070 */
[----:B------:R-:W-:Y:S01]  /*7590*/  IMAD.HI.U32 R10, R7, R15, RZ ;  /* 0x0000000f070a7227 */ /* 0x000fe200078e00ff */
[----:B------:R-:W-:-:S02]  /*75a0*/  ISETP.GT.U32.AND P3, PT, R6, R35, PT ;  /* 0x000000230600720c */ /* 0x000fc40003f64070 */
[----:B------:R-:W-:Y:S01]  /*75b0*/  IABS R31, R22 ;  /* 0x00000016001f7213 */ /* 0x000fe20000000000 */
[--C-:B------:R-:W-:Y:S01]  /*75c0*/  @!P4 IMAD.IADD R39, R39, 0x1, -R6.reuse ;  /* 0x000000012727c824 */ /* 0x100fe200078e0a06 */
[----:B------:R-:W-:Y:S01]  /*75d0*/  ISETP.GE.AND P4, PT, R29, RZ, PT ;  /* 0x000000ff1d00720c */ /* 0x000fe20003f86270 */
[----:B------:R-:W-:Y:S01]  /*75e0*/  @!P5 IMAD.IADD R43, R43, 0x1, -R6 ;  /* 0x000000012b2bd824 */ /* 0x000fe200078e0a06 */
[C---:B------:R-:W-:Y:S01]  /*75f0*/  ISETP.GT.U32.AND P5, PT, R6.reuse, R33, PT ;  /* 0x000000210600720c */ /* 0x040fe20003fa4070 */
[----:B------:R-:W-:Y:S01]  /*7600*/  IMAD.MOV R10, RZ, RZ, -R10 ;  /* 0x000000ffff0a7224 */ /* 0x000fe200078e0a0a */
[----:B------:R-:W-:Y:S01]  /*7610*/  IABS R29, R24 ;  /* 0x00000018001d7213 */ /* 0x000fe20000000000 */
[----:B------:R-:W-:Y:S01]  /*7620*/  @!P2 IMAD.MOV R45, RZ, RZ, -R45 ;  /* 0x000000ffff2da224 */ /* 0x000fe200078e0a2d */
[C---:B------:R-:W-:Y:S01]  /*7630*/  ISETP.GT.U32.AND P2, PT, R6.reuse, R39, PT ;  /* 0x000000270600720c */ /* 0x040fe20003f44070 */
[C---:B------:R-:W-:Y:S02]  /*7640*/  IMAD R15, R6.reuse, R10, R15 ;  /* 0x0000000a060f7224 */ /* 0x040fe400078e020f */
[----:B------:R-:W-:Y:S01]  /*7650*/  @!P0 IMAD.MOV R43, RZ, RZ, -R43 ;  /* 0x000000ffff2b8224 */ /* 0x000fe200078e0a2b */
[----:B------:R-:W-:Y:S01]  /*7660*/  ISETP.GE.AND P0, PT, R25, RZ, PT ;  /* 0x000000ff1900720c */ /* 0x000fe20003f06270 */
[--C-:B------:R-:W-:Y:S01]  /*7670*/  @!P6 IMAD.IADD R13, R13, 0x1, -R6.reuse ;  /* 0x000000010d0de824 */ /* 0x100fe200078e0a06 */
[----:B------:R-:W-:Y:S01]  /*7680*/  IABS R25, R23 ;  /* 0x0000001700197213 */ /* 0x000fe20000000000 */
[----:B------:R-:W-:Y:S01]  /*7690*/  @!P3 IMAD.IADD R35, R35, 0x1, -R6 ;  /* 0x000000012323b824 */ /* 0x000fe200078e0a06 */
[C---:B------:R-:W-:Y:S01]  /*76a0*/  ISETP.GT.U32.AND P3, PT, R6.reuse, R15, PT ;  /* 0x0000000f0600720c */ /* 0x040fe20003f64070 */
[----:B------:R-:W-:Y:S01]  /*76b0*/  IMAD.HI.U32 R12, R7, R29, RZ ;  /* 0x0000001d070c7227 */ /* 0x000fe200078e00ff */
[----:B------:R-:W-:-:S03]  /*76c0*/  ISETP.GT.U32.AND P6, PT, R6, R13, PT ;  /* 0x0000000d0600720c */ /* 0x000fc60003fc4070 */
[----:B------:R-:W-:Y:S02]  /*76d0*/  @!P5 IMAD.IADD R33, R33, 0x1, -R6 ;  /* 0x000000012121d824 */ /* 0x000fe400078e0a06 */
[----:B------:R-:W-:-:S03]  /*76e0*/  IMAD.HI.U32 R10, R7, R25, RZ ;  /* 0x00000019070a7227 */ /* 0x000fc600078e00ff */
[----:B------:R-:W-:Y:S01]  /*76f0*/  ISETP.GT.U32.AND P5, PT, R6, R33, PT ;  /* 0x000000210600720c */ /* 0x000fe20003fa4070 */
[----:B------:R-:W-:Y:S02]  /*7700*/  IMAD.MOV R12, RZ, RZ, -R12 ;  /* 0x000000ffff0c7224 */ /* 0x000fe400078e0a0c */
[----:B------:R-:W-:Y:S01]  /*7710*/  @!P2 IMAD.IADD R39, R39, 0x1, -R6 ;  /* 0x000000012727a824 */ /* 0x000fe200078e0a06 */
[----:B------:R-:W-:Y:S01]  /*7720*/  ISETP.GE.AND P2, PT, R26, RZ, PT ;  /* 0x000000ff1a00720c */ /* 0x000fe20003f46270 */
[----:B------:R-:W-:Y:S02]  /*7730*/  IMAD.MOV R26, RZ, RZ, -R10 ;  /* 0x000000ffff1a7224 */ /* 0x000fe400078e0a0a */
[C---:B------:R-:W-:Y:S01]  /*7740*/  IMAD R29, R6.reuse, R12, R29 ;  /* 0x0000000c061d7224 */ /* 0x040fe200078e021d */
[----:B------:R-:W-:Y:S01]  /*7750*/  IABS R12, R18 ;  /* 0x00000012000c7213 */ /* 0x000fe20000000000 */
[C---:B------:R-:W-:Y:S02]  /*7760*/  IMAD R25, R6.reuse, R26, R25 ;  /* 0x0000001a06197224 */ /* 0x040fe400078e0219 */
[----:B------:R-:W-:Y:S01]  /*7770*/  @!P3 IMAD.IADD R15, R15, 0x1, -R6 ;  /* 0x000000010f0fb824 */ /* 0x000fe200078e0a06 */
[----:B------:R-:W-:Y:S01]  /*7780*/  ISETP.GT.U32.AND P3, PT, R6, R29, PT ;  /* 0x0000001d0600720c */ /* 0x000fe20003f64070 */
[----:B------:R-:W-:-:S04]  /*7790*/  IMAD.HI.U32 R14, R7, R31, RZ ;  /* 0x0000001f070e7227 */ /* 0x000fc800078e00ff */
[----:B------:R-:W-:Y:S01]  /*77a0*/  @!P6 IMAD.IADD R13, R13, 0x1, -R6 ;  /* 0x000000010d0de824 */ /* 0x000fe200078e0a06 */
[----:B------:R-:W-:Y:S01]  /*77b0*/  ISETP.GT.U32.AND P6, PT, R6, R25, PT ;  /* 0x000000190600720c */ /* 0x000fe20003fc4070 */
[----:B------:R-:W-:-:S04]  /*77c0*/  IMAD.HI.U32 R10, R7, R37, RZ ;  /* 0x00000025070a7227 */ /* 0x000fc800078e00ff */
[----:B------:R-:W-:Y:S02]  /*77d0*/  IMAD.MOV R14, RZ, RZ, -R14 ;  /* 0x000000ffff0e7224 */ /* 0x000fe400078e0a0e */
[----:B------:R-:W-:Y:S01]  /*77e0*/  @!P5 IMAD.IADD R33, R33, 0x1, -R6 ;  /* 0x000000012121d824 */ /* 0x000fe200078e0a06 */
[----:B------:R-:W-:Y:S01]  /*77f0*/  ISETP.GE.AND P5, PT, R27, RZ, PT ;  /* 0x000000ff1b00720c */ /* 0x000fe20003fa6270 */
[----:B------:R-:W-:Y:S01]  /*7800*/  IMAD.MOV R10, RZ, RZ, -R10 ;  /* 0x000000ffff0a7224 */ /* 0x000fe200078e0a0a */
[----:B------:R-:W-:Y:S01]  /*7810*/  IABS R27, R20 ;  /* 0x00000014001b7213 */ /* 0x000fe20000000000 */
[----:B------:R-:W-:Y:S02]  /*7820*/  IMAD R31, R6, R14, R31 ;  /* 0x0000000e061f7224 */ /* 0x000fe400078e021f */
[----:B------:R-:W-:Y:S01]  /*7830*/  @!P1 IMAD.MOV R47, RZ, RZ, -R47 ;  /* 0x000000ffff2f9224 */ /* 0x000fe200078e0a2f */
[----:B------:R-:W-:Y:S01]  /*7840*/  ISETP.GE.AND P1, PT, R28, RZ, PT ;  /* 0x000000ff1c00720c */ /* 0x000fe20003f26270 */
[C---:B------:R-:W-:Y:S01]  /*7850*/  IMAD R37, R6.reuse, R10, R37 ;  /* 0x0000000a06257224 */ /* 0x040fe200078e0225 */
[----:B------:R-:W-:Y:S01]  /*7860*/  IABS R28, R21 ;  /* 0x00000015001c7213 */ /* 0x000fe20000000000 */
[----:B------:R-:W-:Y:S01]  /*7870*/  @!P3 IMAD.IADD R29, R29, 0x1, -R6 ;  /* 0x000000011d1db824 */ /* 0x000fe200078e0a06 */
[----:B------:R-:W-:Y:S01]  /*7880*/  ISETP.GT.U32.AND P3, PT, R6, R31, PT ;  /* 0x0000001f0600720c */ /* 0x000fe20003f64070 */
[----:B------:R-:W-:-:S02]  /*7890*/  IMAD.MOV.U32 R26, RZ, RZ, R27 ;  /* 0x000000ffff1a7224 */ /* 0x000fc400078e001b */
[----:B------:R-:W-:Y:S01]  /*78a0*/  @!P6 IMAD.IADD R25, R25, 0x1, -R6 ;  /* 0x000000011919e824 */ /* 0x000fe200078e0a06 */
[----:B------:R-:W-:Y:S01]  /*78b0*/  ISETP.GT.U32.AND P6, PT, R6, R37, PT ;  /* 0x000000250600720c */ /* 0x000fe20003fc4070 */
[----:B------:R-:W-:-:S04]  /*78c0*/  IMAD.HI.U32 R10, R7, R26, RZ ;  /* 0x0000001a070a7227 */ /* 0x000fc800078e00ff */
[----:B------:R-:W-:Y:S02]  /*78d0*/  IMAD.MOV R27, RZ, RZ, -R10 ;  /* 0x000000ffff1b7224 */ /* 0x000fe400078e0a0a */
[----:B------:R-:W-:Y:S01]  /*78e0*/  @!P1 IMAD.MOV R39, RZ, RZ, -R39 ;  /* 0x000000ffff279224 */ /* 0x000fe200078e0a27 */
[C---:B------:R-:W-:Y:S01]  /*78f0*/  ISETP.GT.U32.AND P1, PT, R6.reuse, R15, PT ;  /* 0x0000000f0600720c */ /* 0x040fe20003f24070 */
[C---:B------:R-:W-:Y:S02]  /*7900*/  IMAD R10, R6.reuse, R27, R26 ;  /* 0x0000001b060a7224 */ /* 0x040fe400078e021a */
[----:B------:R-:W-:Y:S01]  /*7910*/  @!P4 IMAD.MOV R33, RZ, RZ, -R33 ;  /* 0x000000ffff21c224 */ /* 0x000fe200078e0a21 */
[----:B------:R-:W-:Y:S01]  /*7920*/  ISETP.GT.U32.AND P4, PT, R6, R25, PT ;  /* 0x000000190600720c */ /* 0x000fe20003f84070 */
[----:B------:R-:W-:Y:S02]  /*7930*/  @!P3 IMAD.IADD R31, R31, 0x1, -R6 ;  /* 0x000000011f1fb824 */ /* 0x000fe400078e0a06 */
[----:B------:R-:W-:-:S02]  /*7940*/  IMAD.MOV.U32 R26, RZ, RZ, R12 ;  /* 0x000000ffff1a7224 */ /* 0x000fc400078e000c */
[----:B------:R-:W-:Y:S01]  /*7950*/  IMAD.HI.U32 R12, R7, R28, RZ ;  /* 0x0000001c070c7227 */ /* 0x000fe200078e00ff */
[----:B------:R-:W-:-:S03]  /*7960*/  ISETP.GT.U32.AND P3, PT, R6, R31, PT ;  /* 0x0000001f0600720c */ /* 0x000fc60003f64070 */
[----:B------:R-:W-:Y:S01]  /*7970*/  @!P6 IMAD.IADD R37, R37, 0x1, -R6 ;  /* 0x000000012525e824 */ /* 0x000fe200078e0a06 */
[----:B------:R-:W-:Y:S01]  /*7980*/  ISETP.GT.U32.AND P6, PT, R6, R29, PT ;  /* 0x0000001d0600720c */ /* 0x000fe20003fc4070 */
[----:B------:R-:W-:-:S04]  /*7990*/  IMAD.HI.U32 R14, R7, R30, RZ ;  /* 0x0000001e070e7227 */ /* 0x000fc800078e00ff */
[----:B------:R-:W-:-:S04]  /*79a0*/  IMAD.HI.U32 R7, R7, R26, RZ ;  /* 0x0000001a07077227 */ /* 0x000fc800078e00ff */
[----:B------:R-:W-:Y:S02]  /*79b0*/  IMAD.MOV R27, RZ, RZ, -R12 ;  /* 0x000000ffff1b7224 */ /* 0x000fe400078e0a0c */
[----:B------:R-:W-:Y:S01]  /*79c0*/  @!P0 IMAD.MOV R35, RZ, RZ, -R35 ;  /* 0x000000ffff238224 */ /* 0x000fe200078e0a23 */
[C---:B------:R-:W-:Y:S01]  /*79d0*/  ISETP.GT.U32.AND P0, PT, R6.reuse, R37, PT ;  /* 0x000000250600720c */ /* 0x040fe20003f04070 */
[----:B------:R-:W-:Y:S02]  /*79e0*/  IMAD.MOV R233, RZ, RZ, -R14 ;  /* 0x000000ffffe97224 */ /* 0x000fe400078e0a0e */
[C---:B------:R-:W-:Y:S02]  /*79f0*/  IMAD R12, R6.reuse, R27, R28 ;  /* 0x0000001b060c7224 */ /* 0x040fe400078e021c */
[----:B------:R-:W-:Y:S02]  /*7a00*/  IMAD.MOV R7, RZ, RZ, -R7 ;  /* 0x000000ffff077224 */ /* 0x000fe400078e0a07 */
[----:B------:R-:W-:Y:S01]  /*7a10*/  @!P1 IMAD.IADD R15, R15, 0x1, -R6 ;  /* 0x000000010f0f9824 */ /* 0x000fe200078e0a06 */
[----:B------:R-:W-:Y:S01]  /*7a20*/  ISETP.GT.U32.AND P1, PT, R6, R10, PT ;  /* 0x0000000a0600720c */ /* 0x000fe20003f24070 */
[----:B------:R-:W-:-:S02]  /*7a30*/  IMAD.MOV.U32 R27, RZ, RZ, R13 ;  /* 0x000000ffff1b7224 */ /* 0x000fc400078e000d */
[C---:B------:R-:W-:Y:S02]  /*7a40*/  IMAD R14, R6.reuse, R233, R30 ;  /* 0x000000e9060e7224 */ /* 0x040fe400078e021e */
[----:B------:R-:W-:Y:S01]  /*7a50*/  @!P4 IMAD.IADD R25, R25, 0x1, -R6 ;  /* 0x000000011919c824 */ /* 0x000fe200078e0a06 */
[C---:B------:R-:W-:Y:S01]  /*7a60*/  ISETP.GT.U32.AND P4, PT, R6.reuse, R12, PT ;  /* 0x0000000c0600720c */ /* 0x040fe20003f84070 */
[C---:B------:R-:W-:Y:S01]  /*7a70*/  IMAD R13, R6.reuse, R7, R26 ;  /* 0x00000007060d7224 */ /* 0x040fe200078e021a */
[----:B------:R-:W-:Y:S01]  /*7a80*/  SHF.R.U32.HI R7, RZ, 0x4, R228 ;  /* 0x00000004ff077819 */ /* 0x000fe200000116e4 */
[--C-:B------:R-:W-:Y:S01]  /*7a90*/  @!P6 IMAD.IADD R29, R29, 0x1, -R6.reuse ;  /* 0x000000011d1de824 */ /* 0x100fe200078e0a06 */
[C---:B------:R-:W-:Y:S01]  /*7aa0*/  ISETP.GT.U32.AND P6, PT, R6.reuse, R14, PT ;  /* 0x0000000e0600720c */ /* 0x040fe20003fc4070 */
[--C-:B------:R-:W-:Y:S01]  /*7ab0*/  @!P3 IMAD.IADD R31, R31, 0x1, -R6.reuse ;  /* 0x000000011f1fb824 */ /* 0x100fe200078e0a06 */
[----:B------:R-:W-:Y:S01]  /*7ac0*/  ISETP.GT.U32.AND P3, PT, R6, R13, PT ;  /* 0x0000000d0600720c */ /* 0x000fe20003f64070 */
[--C-:B------:R-:W-:Y:S01]  /*7ad0*/  @!P0 IMAD.IADD R37, R37, 0x1, -R6.reuse ;  /* 0x0000000125258824 */ /* 0x100fe200078e0a06 */
[----:B------:R-:W-:Y:S01]  /*7ae0*/  ISETP.GE.AND P0, PT, R23, RZ, PT ;  /* 0x000000ff1700720c */ /* 0x000fe20003f06270 */
[----:B------:R-:W-:Y:S01]  /*7af0*/  @!P2 IMAD.MOV R27, RZ, RZ, -R27 ;  /* 0x000000ffff1ba224 */ /* 0x000fe200078e0a1b */
[----:B------:R-:W-:Y:S01]  /*7b00*/  ISETP.GE.AND P2, PT, R24, RZ, PT ;  /* 0x000000ff1800720c */ /* 0x000fe20003f46270 */
[--C-:B------:R-:W-:Y:S01]  /*7b10*/  @!P1 IMAD.IADD R10, R10, 0x1, -R6.reuse ;  /* 0x000000010a0a9824 */ /* 0x100fe200078e0a06 */
[----:B------:R-:W-:Y:S01]  /*7b20*/  SGXT.U32 R152, R7, 0xe ;  /* 0x0000000e0798781a */ /* 0x000fe20000000000 */
[----:B------:R-:W-:Y:S01]  /*7b30*/  @!P4 IMAD.IADD R12, R12, 0x1, -R6 ;  /* 0x000000010c0cc824 */ /* 0x000fe200078e0a06 */
[----:B------:R-:W-:Y:S01]  /*7b40*/  ISETP.GE.AND P4, PT, R19, RZ, PT ;  /* 0x000000ff1300720c */ /* 0x000fe20003f86270 */
[----:B------:R-:W-:Y:S01]  /*7b50*/  IMAD.MOV.U32 R23, RZ, RZ, R15 ;  /* 0x000000ffff177224 */ /* 0x000fe200078e000f */
[----:B------:R-:W-:Y:S01]  /*7b60*/  ISETP.GT.U32.AND P1, PT, R6, R10, PT ;  /* 0x0000000a0600720c */ /* 0x000fe20003f24070 */
[----:B------:R-:W-:Y:S01]  /*7b70*/  IMAD.MOV.U32 R19, RZ, RZ, R25 ;  /* 0x000000ffff137224 */ /* 0x000fe200078e0019 */
[----:B------:R-:W-:Y:S01]  /*7b80*/  SHF.R.S32.HI R7, RZ, 0x1f, R34 ;  /* 0x0000001fff077819 */ /* 0x000fe20000011422 */
[--C-:B------:R-:W-:Y:S01]  /*7b90*/  @!P6 IMAD.IADD R14, R14, 0x1, -R6.reuse ;  /* 0x000000010e0ee824 */ /* 0x100fe200078e0a06 */
[----:B------:R-:W1:Y:S01]  /*7ba0*/  LDC R233, c[0x0][0x23c] ;  /* 0x00008f00ffe97b82 */ /* 0x000e620000000800 */
[----:B------:R-:W-:Y:S01]  /*7bb0*/  @!P5 IMAD.MOV R23, RZ, RZ, -R23 ;  /* 0x000000ffff17d224 */ /* 0x000fe200078e0a17 */
[C---:B------:R-:W-:Y:S01]  /*7bc0*/  ISETP.GT.U32.AND P5, PT, R6.reuse, R12, PT ;  /* 0x0000000c0600720c */ /* 0x040fe20003fa4070 */
[----:B------:R-:W-:Y:S01]  /*7bd0*/  IMAD.MOV.U32 R15, RZ, RZ, R29 ;  /* 0x000000ffff0f7224 */ /* 0x000fe200078e001d */
[----:B------:R-:W-:Y:S01]  /*7be0*/  LEA.HI R34, R7, R34, RZ, 0x7 ;  /* 0x0000002207227211 */ /* 0x000fe200078f38ff */
[--C-:B------:R-:W-:Y:S01]  /*7bf0*/  @!P3 IMAD.IADD R13, R13, 0x1, -R6.reuse ;  /* 0x000000010d0db824 */ /* 0x100fe200078e0a06 */
[----:B------:R-:W-:Y:S01]  /*7c00*/  ISETP.GE.AND P3, PT, R21, RZ, PT ;  /* 0x000000ff1500720c */ /* 0x000fe20003f66270 */
[----:B------:R-:W-:Y:S01]  /*7c10*/  @!P0 IMAD.MOV R19, RZ, RZ, -R19 ;  /* 0x000000ffff138224 */ /* 0x000fe200078e0a13 */
[C---:B------:R-:W-:Y:S01]  /*7c20*/  ISETP.GT.U32.AND P0, PT, R6.reuse, R14, PT ;  /* 0x0000000e0600720c */ /* 0x040fe20003f04070 */
[----:B------:R-:W-:Y:S01]  /*7c30*/  @!P2 IMAD.MOV R15, RZ, RZ, -R15 ;  /* 0x000000ffff0fa224 */ /* 0x000fe200078e0a0f */
[----:B------:R-:W-:Y:S01]  /*7c40*/  ISETP.GT.U32.AND P2, PT, R6, R13, PT ;  /* 0x0000000d0600720c */ /* 0x000fe20003f44070 */
[--C-:B------:R-:W-:Y:S01]  /*7c50*/  @!P1 IMAD.IADD R10, R10, 0x1, -R6.reuse ;  /* 0x000000010a0a9824 */ /* 0x100fe200078e0a06 */
[----:B------:R-:W-:Y:S01]  /*7c60*/  ISETP.GE.AND P1, PT, R20, RZ, PT ;  /* 0x000000ff1400720c */ /* 0x000fe20003f26270 */
[----:B------:R-:W-:Y:S01]  /*7c70*/  IMAD.MOV.U32 R20, RZ, RZ, RZ ;  /* 0x000000ffff147224 */ /* 0x000fe200078e00ff */
[----:B------:R-:W-:Y:S01]  /*7c80*/  ISETP.GE.AND P6, PT, R22, RZ, PT ;  /* 0x000000ff1600720c */ /* 0x000fe20003fc6270 */
[----:B------:R-:W-:Y:S01]  /*7c90*/  @!P5 IMAD.IADD R12, R12, 0x1, -R6 ;  /* 0x000000010c0cd824 */ /* 0x000fe200078e0a06 */
[----:B------:R-:W-:Y:S01]  /*7ca0*/  IADD3 R21, P5, R152, 0x2, RZ ;  /* 0x0000000298157810 */ /* 0x000fe20007fbe0ff */
[----:B------:R-:W2:Y:S01]  /*7cb0*/  LDC R29, c[0x0][0x240] ;  /* 0x00009000ff1d7b82 */ /* 0x000ea20000000800 */
[----:B------:R-:W-:-:S02]  /*7cc0*/  IMAD.MOV.U32 R25, RZ, RZ, R10 ;  /* 0x000000ffff197224 */ /* 0x000fc400078e000a */
[----:B------:R-:W-:Y:S01]  /*7cd0*/  IADD3.X R20, R20, 0x40000040, RZ, P5, !PT ;  /* 0x4000004014147810 */ /* 0x000fe20002ffe4ff */
[--C-:B------:R-:W-:Y:S01]  /*7ce0*/  @!P0 IMAD.IADD R14, R14, 0x1, -R6.reuse ;  /* 0x000000010e0e8824 */ /* 0x100fe200078e0a06 */
[----:B------:R-:W-:Y:S01]  /*7cf0*/  ISETP.GE.AND P0, PT, R17, RZ, PT ;  /* 0x000000ff1100720c */ /* 0x000fe20003f06270 */
[----:B------:R-:W-:Y:S01]  /*7d00*/  @!P2 IMAD.IADD R13, R13, 0x1, -R6 ;  /* 0x000000010d0da824 */ /* 0x000fe200078e0a06 */
[----:B------:R-:W-:Y:S01]  /*7d10*/  ISETP.NE.AND P2, PT, R3, RZ, PT ;  /* 0x000000ff0300720c */ /* 0x000fe20003f45270 */
[----:B------:R-:W3:Y:S01]  /*7d20*/  LDC.64 R6, c[0x0][0x210] ;  /* 0x00008400ff067b82 */ /* 0x000ee20000000a00 */
[----:B------:R-:W-:Y:S01]  /*7d30*/  ISETP.GE.AND P5, PT, R18, RZ, PT ;  /* 0x000000ff1200720c */ /* 0x000fe20003fa6270 */
[----:B------:R-:W-:Y:S01]  /*7d40*/  IMAD.MOV.U32 R17, RZ, RZ, R14 ;  /* 0x000000ffff117224 */ /* 0x000fe200078e000e */
[----:B------:R-:W-:Y:S01]  /*7d50*/  R2UR UR4, R21 ;  /* 0x00000000150472ca */ /* 0x000fe200000e0000 */
[----:B------:R-:W-:Y:S01]  /*7d60*/  IMAD.MOV.U32 R21, RZ, RZ, R12 ;  /* 0x000000ffff157224 */ /* 0x000fe200078e000c */
[----:B------:R-:W-:Y:S01]  /*7d70*/  R2UR UR5, R20 ;  /* 0x00000000140572ca */ /* 0x000fe200000e0000 */
[----:B------:R-:W-:Y:S01]  /*7d80*/  @!P4 IMAD.MOV R37, RZ, RZ, -R37 ;  /* 0x000000ffff25c224 */ /* 0x000fe200078e0a25 */
[C---:B------:R-:W-:Y:S01]  /*7d90*/  SEL R44, R38.reuse, R119, !P2 ;  /* 0x00000077262c7207 */ /* 0x040fe20005000000 */
[----:B------:R-:W4:Y:S01]  /*7da0*/  LDC.64 R2, c[0x0][0x218] ;  /* 0x00008600ff027b82 */ /* 0x000f220000000a00 */
[----:B------:R-:W-:Y:S01]  /*7db0*/  @!P6 IMAD.MOV R31, RZ, RZ, -R31 ;  /* 0x000000ffff1fe224 */ /* 0x000fe200078e0a1f */
[C---:B------:R-:W-:Y:S01]  /*7dc0*/  SEL R242, R38.reuse, R129, !P2 ;  /* 0x0000008126f27207 */ /* 0x040fe20005000000 */
[----:B------:R-:W-:Y:S01]  /*7dd0*/  @!P1 IMAD.MOV R25, RZ, RZ, -R25 ;  /* 0x000000ffff199224 */ /* 0x000fe200078e0a19 */
[C---:B------:R-:W-:Y:S01]  /*7de0*/  SEL R244, R38.reuse, R131, !P2 ;  /* 0x0000008326f47207 */ /* 0x040fe20005000000 */
[----:B------:R-:W-:Y:S01]  /*7df0*/  @!P3 IMAD.MOV R21, RZ, RZ, -R21 ;  /* 0x000000ffff15b224 */ /* 0x000fe200078e0a15 */
[C---:B------:R-:W-:Y:S01]  /*7e00*/  SEL R246, R38.reuse, R137, !P2 ;  /* 0x0000008926f67207 */ /* 0x040fe20005000000 */
[----:B------:R-:W-:Y:S01]  /*7e10*/  @!P0 IMAD.MOV R17, RZ, RZ, -R17 ;  /* 0x000000ffff118224 */ /* 0x000fe200078e0a11 */
[C---:B------:R-:W-:Y:S01]  /*7e20*/  SEL R248, R38.reuse, R139, !P2 ;  /* 0x0000008b26f87207 */ /* 0x040fe20005000000 */
[----:B------:R-:W-:Y:S01]  /*7e30*/  @!P5 IMAD.MOV R13, RZ, RZ, -R13 ;  /* 0x000000ffff0dd224 */ /* 0x000fe200078e0a0d */
[----:B------:R-:W-:Y:S01]  /*7e40*/  SEL R250, R38, R141, !P2 ;  /* 0x0000008d26fa7207 */ /* 0x000fe20005000000 */
[-C--:B0-----:R-:W-:Y:S01]  /*7e50*/  IMAD R0, R0, R226.reuse, RZ ;  /* 0x000000e200007224 */ /* 0x081fe200078e02ff */
[C---:B------:R-:W-:Y:S01]  /*7e60*/  SEL R252, R38.reuse, R143, !P2 ;  /* 0x0000008f26fc7207 */ /* 0x040fe20005000000 */
[-C--:B------:R-:W-:Y:S01]  /*7e70*/  IMAD R5, R5, R226.reuse, RZ ;  /* 0x000000e205057224 */ /* 0x080fe200078e02ff */
[C---:B------:R-:W-:Y:S01]  /*7e80*/  SEL R217, R38.reuse, R217, !P2 ;  /* 0x000000d926d97207 */ /* 0x040fe20005000000 */
[-C--:B------:R-:W-:Y:S01]  /*7e90*/  IMAD R9, R9, R226.reuse, RZ ;  /* 0x000000e209097224 */ /* 0x080fe200078e02ff */
[C---:B------:R-:W-:Y:S01]  /*7ea0*/  SEL R215, R38.reuse, R215, !P2 ;  /* 0x000000d726d77207 */ /* 0x040fe20005000000 */
[----:B------:R-:W-:Y:S01]  /*7eb0*/  IMAD R11, R11, R226, RZ ;  /* 0x000000e20b0b7224 */ /* 0x000fe200078e02ff */
[C---:B------:R-:W-:Y:S01]  /*7ec0*/  SEL R213, R38.reuse, R213, !P2 ;  /* 0x000000d526d57207 */ /* 0x040fe20005000000 */
[----:B--2---:R-:W-:Y:S01]  /*7ed0*/  IMAD R217, R217, R29, RZ ;  /* 0x0000001dd9d97224 */ /* 0x004fe200078e02ff */
[C---:B------:R-:W-:Y:S01]  /*7ee0*/  SEL R211, R38.reuse, R211, !P2 ;  /* 0x000000d326d37207 */ /* 0x040fe20005000000 */
[----:B------:R-:W-:Y:S01]  /*7ef0*/  IMAD R215, R215, R29, RZ ;  /* 0x0000001dd7d77224 */ /* 0x000fe200078e02ff */
        /* <DEDUP_REMOVED lines=24> */
[----:B------:R-:W-:Y:S01]  /*8080*/  SEL R224, R38, R223, !P2 ;  /* 0x000000df26e07207 */ /* 0x000fe20005000000 */
[----:B------:R-:W-:Y:S01]  /*8090*/  IMAD R223, R248, R29, RZ ;  /* 0x0000001df8df7224 */ /* 0x000fe200078e02ff */
[C---:B------:R-:W-:Y:S01]  /*80a0*/  SEL R222, R38.reuse, R227, !P2 ;  /* 0x000000e326de7207 */ /* 0x040fe20005000000 */
[----:B------:R-:W0:Y:S01]  /*80b0*/  LDC R248, c[0x0][0x238] ;  /* 0x00008e00fff87b82 */ /* 0x000e220000000800 */
[----:B------:R-:W-:-:S02]  /*80c0*/  SEL R220, R38, R229, !P2 ;  /* 0x000000e526dc7207 */ /* 0x000fc40005000000 */
[C---:B------:R-:W-:Y:S02]  /*80d0*/  SEL R218, R38.reuse, R231, !P2 ;  /* 0x000000e726da7207 */ /* 0x040fe40005000000 */
[----:B------:R-:W-:Y:S01]  /*80e0*/  SEL R216, R38, R243, !P2 ;  /* 0x000000f326d87207 */ /* 0x000fe20005000000 */
[----:B------:R-:W-:Y:S01]  /*80f0*/  IMAD R243, R242, R29, RZ ;  /* 0x0000001df2f37224 */ /* 0x000fe200078e02ff */
[----:B------:R-:W-:Y:S01]  /*8100*/  SEL R214, R38, R245, !P2 ;  /* 0x000000f526d67207 */ /* 0x000fe20005000000 */
[----:B------:R-:W-:Y:S01]  /*8110*/  IMAD R245, R44, R29, RZ ;  /* 0x0000001d2cf57224 */ /* 0x000fe200078e02ff */
[C---:B------:R-:W-:Y:S01]  /*8120*/  SEL R212, R38.reuse, R247, !P2 ;  /* 0x000000f726d47207 */ /* 0x040fe20005000000 */
[----:B------:R-:W-:Y:S01]  /*8130*/  IMAD.MOV.U32 R247, RZ, RZ, R228 ;  /* 0x000000fffff77224 */ /* 0x000fe200078e00e4 */
[----:B------:R-:W-:Y:S01]  /*8140*/  SEL R210, R38, R249, !P2 ;  /* 0x000000f926d27207 */ /* 0x000fe20005000000 */
[----:B------:R-:W-:Y:S01]  /*8150*/  IMAD R177, R216, R29, RZ ;  /* 0x0000001dd8b17224 */ /* 0x000fe200078e02ff */
[----:B------:R-:W-:Y:S01]  /*8160*/  SEL R208, R38, R251, !P2 ;  /* 0x000000fb26d07207 */ /* 0x000fe20005000000 */
[----:B------:R-:W-:Y:S01]  /*8170*/  IMAD R175, R214, R29, RZ ;  /* 0x0000001dd6af7224 */ /* 0x000fe200078e02ff */
[C---:B------:R-:W-:Y:S01]  /*8180*/  SEL R206, R38.reuse, R206, !P2 ;  /* 0x000000ce26ce7207 */ /* 0x040fe20005000000 */
[----:B------:R-:W2:Y:S01]  /*8190*/  LDC R44, c[0x0][0x238] ;  /* 0x00008e00ff2c7b82 */ /* 0x000ea20000000800 */
[----:B------:R-:W-:-:S02]  /*81a0*/  SEL R204, R38, R204, !P2 ;  /* 0x000000cc26cc7207 */ /* 0x000fc40005000000 */
[C---:B------:R-:W-:Y:S02]  /*81b0*/  SEL R202, R38.reuse, R202, !P2 ;  /* 0x000000ca26ca7207 */ /* 0x040fe40005000000 */
[C---:B------:R-:W-:Y:S02]  /*81c0*/  SEL R200, R38.reuse, R200, !P2 ;  /* 0x000000c826c87207 */ /* 0x040fe40005000000 */
[C---:B------:R-:W-:Y:S02]  /*81d0*/  SEL R198, R38.reuse, R198, !P2 ;  /* 0x000000c626c67207 */ /* 0x040fe40005000000 */
[C---:B------:R-:W-:Y:S02]  /*81e0*/  SEL R196, R38.reuse, R196, !P2 ;  /* 0x000000c426c47207 */ /* 0x040fe40005000000 */
[C---:B------:R-:W-:Y:S02]  /*81f0*/  SEL R194, R38.reuse, R194, !P2 ;  /* 0x000000c226c27207 */ /* 0x040fe40005000000 */
[----:B------:R-:W-:-:S02]  /*8200*/  SEL R192, R38, R192, !P2 ;  /* 0x000000c026c07207 */ /* 0x000fc40005000000 */
[C---:B------:R-:W-:Y:S02]  /*8210*/  SEL R190, R38.reuse, R190, !P2 ;  /* 0x000000be26be7207 */ /* 0x040fe40005000000 */
[C---:B------:R-:W-:Y:S02]  /*8220*/  SEL R188, R38.reuse, R188, !P2 ;  /* 0x000000bc26bc7207 */ /* 0x040fe40005000000 */
[C---:B------:R-:W-:Y:S02]  /*8230*/  SEL R186, R38.reuse, R186, !P2 ;  /* 0x000000ba26ba7207 */ /* 0x040fe40005000000 */
[C---:B------:R-:W-:Y:S02]  /*8240*/  SEL R184, R38.reuse, R184, !P2 ;  /* 0x000000b826b87207 */ /* 0x040fe40005000000 */
[----:B------:R-:W-:Y:S01]  /*8250*/  SEL R182, R38, R241, !P2 ;  /* 0x000000f126b67207 */ /* 0x000fe20005000000 */
[----:B------:R-:W-:Y:S01]  /*8260*/  IMAD R241, R244, R29, RZ ;  /* 0x0000001df4f17224 */ /* 0x000fe200078e02ff */
        /* <DEDUP_REMOVED lines=165> */
[----:B-1----:R-:W-:Y:S01]  /*8cc0*/  IMAD R13, R32, R233, RZ ;  /* 0x000000e9200d7224 */ /* 0x002fe200078e02ff */
[-C--:B---3--:R-:W-:Y:S01]  /*8cd0*/  IADD3 R232, P3, R0, R6.reuse, RZ ;  /* 0x0000000600e87210 */ /* 0x088fe20007f7e0ff */
[-C--:B------:R-:W-:Y:S01]  /*8ce0*/  IMAD R25, R42, R29.reuse, RZ ;  /* 0x0000001d2a197224 */ /* 0x080fe200078e02ff */
[----:B------:R-:W-:Y:S01]  /*8cf0*/  IADD3 R226, P0, R5, R6, RZ ;  /* 0x0000000605e27210 */ /* 0x000fe20007f1e0ff */
[-C--:B------:R-:W-:Y:S01]  /*8d00*/  IMAD R28, R28, R29.reuse, RZ ;  /* 0x0000001d1c1c7224 */ /* 0x080fe200078e02ff */
[----:B----4-:R-:W-:Y:S01]  /*8d10*/  IADD3 R2, P4, R13, R2, RZ ;  /* 0x000000020d027210 */ /* 0x010fe20007f9e0ff */
[-C--:B------:R-:W-:Y:S01]  /*8d20*/  IMAD R26, R26, R29.reuse, RZ ;  /* 0x0000001d1a1a7224 */ /* 0x080fe200078e02ff */
[-C--:B------:R-:W-:Y:S01]  /*8d30*/  IADD3 R228, P1, R9, R6.reuse, RZ ;  /* 0x0000000609e47210 */ /* 0x080fe20007f3e0ff */
[-C--:B------:R-:W-:Y:S01]  /*8d40*/  IMAD R24, R24, R29.reuse, RZ ;  /* 0x0000001d18187224 */ /* 0x080fe200078e02ff */
[----:B------:R-:W-:Y:S01]  /*8d50*/  IADD3 R230, P2, R11, R6, RZ ;  /* 0x000000060be67210 */ /* 0x000fe20007f5e0ff */
[----:B------:R-:W-:Y:S01]  /*8d60*/  IMAD R22, R22, R29, RZ ;  /* 0x0000001d16167224 */ /* 0x000fe200078e02ff */
[----:B------:R-:W-:Y:S01]  /*8d70*/  LEA.HI.X.SX32 R231, R0, R7, 0x1, P3 ;  /* 0x0000000700e77211 */ /* 0x000fe200018f0eff */
        /* <DEDUP_REMOVED lines=8> */
[-C--:B------:R-:W-:Y:S01]  /*8e00*/  IMAD R12, R12, R29.reuse, RZ ;  /* 0x0000001d0c0c7224 */ /* 0x080fe200078e02ff */
[----:B------:R-:W-:Y:S01]  /*8e10*/  IADD3 R42, P2, R245, R2, RZ ;  /* 0x00000002f52a7210 */ /* 0x000fe20007f5e0ff */
[-C--:B------:R-:W-:Y:S01]  /*8e20*/  IMAD R10, R10, R29.reuse, RZ ;  /* 0x0000001d0a0a7224 */ /* 0x080fe200078e02ff */
[----:B------:R-:W1:Y:S01]  /*8e30*/  LDC R144, c[0x0][0x238] ;  /* 0x00008e00ff907b82 */ /* 0x000e620000000800 */
[----:B------:R-:W-:-:S02]  /*8e40*/  IMAD R8, R8, R29, RZ ;  /* 0x0000001d08087224 */ /* 0x000fc400078e02ff */
[-C--:B------:R-:W-:Y:S01]  /*8e50*/  IMAD R6, R68, R29.reuse, RZ ;  /* 0x0000001d44067224 */ /* 0x080fe200078e02ff */
[----:B------:R3:W-:Y:S01]  /*8e60*/  STL [R1+0x2108], R42 ;  /* 0x0021082a01007387 */ /* 0x0007e20000100800 */
[-C--:B------:R-:W-:Y:S02]  /*8e70*/  IMAD R3, R66, R29.reuse, RZ ;  /* 0x0000001d42037224 */ /* 0x080fe400078e02ff */
[-C--:B------:R-:W-:Y:S01]  /*8e80*/  IMAD R5, R64, R29.reuse, RZ ;  /* 0x0000001d40057224 */ /* 0x080fe200078e02ff */
[----:B------:R-:W4:Y:S01]  /*8e90*/  LDC R146, c[0x0][0x238] ;  /* 0x00008e00ff927b82 */ /* 0x000f220000000800 */
[-C--:B------:R-:W-:Y:S02]  /*8ea0*/  IMAD R7, R62, R29.reuse, RZ ;  /* 0x0000001d3e077224 */ /* 0x080fe400078e02ff */
[-C--:B------:R-:W-:Y:S02]  /*8eb0*/  IMAD R9, R60, R29.reuse, RZ ;  /* 0x0000001d3c097224 */ /* 0x080fe400078e02ff */
[-C--:B------:R-:W-:Y:S01]  /*8ec0*/  IMAD R11, R58, R29.reuse, RZ ;  /* 0x0000001d3a0b7224 */ /* 0x080fe200078e02ff */
[----:B---3--:R-:W-:Y:S01]  /*8ed0*/  IADD3 R42, P5, R239, R2, RZ ;  /* 0x00000002ef2a7210 */ /* 0x008fe20007fbe0ff */
[-C--:B------:R-:W-:Y:S01]  /*8ee0*/  IMAD R13, R56, R29.reuse, RZ ;  /* 0x0000001d380d7224 */ /* 0x080fe200078e02ff */
[----:B------:R-:W3:Y:S01]  /*8ef0*/  LDC R148, c[0x0][0x238] ;  /* 0x00008e00ff947b82 */ /* 0x000ee20000000800 */
[----:B------:R-:W-:-:S02]  /*8f00*/  IMAD R15, R54, R29, RZ ;  /* 0x0000001d360f7224 */ /* 0x000fc400078e02ff */
[-C--:B------:R-:W-:Y:S02]  /*8f10*/  IMAD R17, R52, R29.reuse, RZ ;  /* 0x0000001d34117224 */ /* 0x080fe400078e02ff */
[-C--:B------:R-:W-:Y:S02]  /*8f20*/  IMAD R19, R50, R29.reuse, RZ ;  /* 0x0000001d32137224 */ /* 0x080fe400078e02ff */
[-C--:B------:R-:W-:Y:S01]  /*8f30*/  IMAD R21, R48, R29.reuse, RZ ;  /* 0x0000001d30157224 */ /* 0x080fe200078e02ff */
[----:B------:R-:W5:Y:S01]  /*8f40*/  LDC R150, c[0x0][0x238] ;  /* 0x00008e00ff967b82 */ /* 0x000f620000000800 */
[-C--:B------:R-:W-:Y:S02]  /*8f50*/  IMAD R23, R46, R29.reuse, RZ ;  /* 0x0000001d2e177224 */ /* 0x080fe400078e02ff */
[-C--:B------:R-:W-:Y:S01]  /*8f60*/  IMAD R27, R40, R29.reuse, RZ ;  /* 0x0000001d281b7224 */ /* 0x080fe200078e02ff */
[-C--:B------:R-:W-:Y:S01]  /*8f70*/  IADD3 R40, P3, R243, R2.reuse, RZ ;  /* 0x00000002f3287210 */ /* 0x080fe20007f7e0ff */
[----:B------:R-:W-:Y:S01]  /*8f80*/  IMAD R29, R38, R29, RZ ;  /* 0x0000001d261d7224 */ /* 0x000fe200078e02ff */
[----:B------:R-:W-:-:S02]  /*8f90*/  IADD3 R38, P4, R241, R2, RZ ;  /* 0x00000002f1267210 */ /* 0x000fc40007f9e0ff */
[----:B------:R-:W0:Y:S01]  /*8fa0*/  LDC R250, c[0x0][0x238] ;  /* 0x00008e00fffa7b82 */ /* 0x000e220000000800 */
[----:B------:R2:W-:Y:S04]  /*8fb0*/  STL [R1+0x1d10], R40 ;  /* 0x001d102801007387 */ /* 0x0005e80000100800 */
[----:B------:R1:W-:Y:S03]  /*8fc0*/  STL [R1+0x1d18], R38 ;  /* 0x001d182601007387 */ /* 0x0003e60000100800 */
[----:B------:R-:W0:Y:S01]  /*8fd0*/  LDC R252, c[0x0][0x238] ;  /* 0x00008e00fffc7b82 */ /* 0x000e220000000800 */
[----:B------:R1:W-:Y:S01]  /*8fe0*/  STL [R1+0x1d20], R42 ;  /* 0x001d202a01007387 */ /* 0x0003e20000100800 */
[----:B--2---:R-:W-:-:S02]  /*8ff0*/  IADD3 R40, P6, R223, R2, RZ ;  /* 0x00000002df287210 */ /* 0x004fc40007fde0ff */
[----:B-1----:R-:W-:-:S03]  /*9000*/  IADD3 R38, P0, R221, R2, RZ ;  /* 0x00000002dd267210 */ /* 0x002fc60007f1e0ff */
[----:B------:R1:W-:Y:S01]  /*9010*/  STL [R1+0x1d28], R40 ;  /* 0x001d282801007387 */ /* 0x0003e20000100800 */
[----:B------:R-:W2:Y:S01]  /*9020*/  LDC R46, c[0x0][0x238] ;  /* 0x00008e00ff2e7b82 */ /* 0x000ea20000000800 */
[----:B------:R-:W-:Y:S02]  /*9030*/  IADD3 R42, P1, R219, R2, RZ ;  /* 0x00000002db2a7210 */ /* 0x000fe40007f3e0ff */
[----:B------:R4:W-:Y:S04]  /*9040*/  STL [R1+0x1d30], R38 ;  /* 0x001d302601007387 */ /* 0x0009e80000100800 */
[----:B------:R3:W-:Y:S01]  /*9050*/  STL [R1+0x1d38], R42 ;  /* 0x001d382a01007387 */ /* 0x0007e20000100800 */
[----:B------:R-:W0:Y:S01]  /*9060*/  LDC R48, c[0x0][0x238] ;  /* 0x00008e00ff307b82 */ /* 0x000e220000000800 */
[----:B-1----:R-:W-:-:S02]  /*9070*/  LEA.HI.X.SX32 R40, R245, R0, 0x1, P2 ;  /* 0x00000000f5287211 */ /* 0x002fc400010f0eff */
[----:B----4-:R-:W-:-:S03]  /*9080*/  IADD3 R38, P2, R217, R2, RZ ;  /* 0x00000002d9267210 */ /* 0x010fc60007f5e0ff */
[----:B------:R1:W-:Y:S02]  /*9090*/  STL [R1+0x2104], R40 ;  /* 0x0021042801007387 */ /* 0x0003e40000100800 */
[----:B------:R-:W4:Y:S01]  /*90a0*/  LDC R245, c[0x0][0x238] ;  /* 0x00008e00fff57b82 */ /* 0x000f220000000800 */
[----:B---3--:R-:W-:Y:S01]  /*90b0*/  LEA.HI.X.SX32 R42, R243, R0, 0x1, P3 ;  /* 0x00000000f32a7211 */ /* 0x008fe200018f0eff */
[----:B------:R3:W-:Y:S04]  /*90c0*/  STL [R1+0x1d40], R38 ;  /* 0x001d402601007387 */ /* 0x0007e80000100800 */
[----:B------:R5:W-:Y:S01]  /*90d0*/  STL [R1+0x1d0c], R42 ;  /* 0x001d0c2a01007387 */ /* 0x000be20000100800 */
[----:B-1----:R-:W-:Y:S01]  /*90e0*/  IADD3 R40, P3, R215, R2, RZ ;  /* 0x00000002d7287210 */ /* 0x002fe20007f7e0ff */
[----:B------:R-:W1:Y:S01]  /*90f0*/  LDC R243, c[0x0][0x238] ;  /* 0x00008e00fff37b82 */ /* 0x000e620000000800 */
[----:B---3--:R-:W-:-:S03]  /*9100*/  LEA.HI.X.SX32 R38, R241, R0, 0x1, P4 ;  /* 0x00000000f1267211 */ /* 0x008fc600020f0eff */
[----:B------:R3:W-:Y:S01]  /*9110*/  STL [R1+0x1d48], R40 ;  /* 0x001d482801007387 */ /* 0x0007e20000100800 */
[----:B-----5:R-:W-:-:S03]  /*9120*/  IADD3 R42, P4, R213, R2, RZ ;  /* 0x00000002d52a7210 */ /* 0x020fc60007f9e0ff */
[----:B------:R5:W-:Y:S01]  /*9130*/  STL [R1+0x1d14], R38 ;  /* 0x001d142601007387 */ /* 0x000be20000100800 */
[----:B------:R-:W0:Y:S03]  /*9140*/  LDC R241, c[0x0][0x238] ;  /* 0x00008e00fff17b82 */ /* 0x000e260000000800 */
[----:B------:R2:W-:Y:S01]  /*9150*/  STL [R1+0x1d50], R42 ;  /* 0x001d502a01007387 */ /* 0x0005e20000100800 */
[----:B---3--:R-:W-:-:S04]  /*9160*/  LEA.HI.X.SX32 R40, R239, R0, 0x1, P5 ;  /* 0x00000000ef287211 */ /* 0x008fc800028f0eff */
[----:B------:R-:W3:Y:S01]  /*9170*/  LDC R239, c[0x0][0x238] ;  /* 0x00008e00ffef7b82 */ /* 0x000ee20000000800 */
[----:B-----5:R-:W-:Y:S01]  /*9180*/  IADD3 R38, P5, R211, R2, RZ ;  /* 0x00000002d3267210 */ /* 0x020fe20007fbe0ff */
[----:B------:R5:W-:Y:S01]  /*9190*/  STL [R1+0x1d1c], R40 ;  /* 0x001d1c2801007387 */ /* 0x000be20000100800 */
[----:B--2---:R-:W-:-:S03]  /*91a0*/  LEA.HI.X.SX32 R42, R223, R0, 0x1, P6 ;  /* 0x00000000df2a7211 */ /* 0x004fc600030f0eff */
[----:B------:R2:W-:Y:S02]  /*91b0*/  STL [R1+0x1d58], R38 ;  /* 0x001d582601007387 */ /* 0x0005e40000100800 */
[----:B------:R-:W4:Y:S02]  /*91c0*/  LDC R223, c[0x0][0x238] ;  /* 0x00008e00ffdf7b82 */ /* 0x000f240000000800 */
[----:B------:R2:W-:Y:S01]  /*91d0*/  STL [R1+0x1d24], R42 ;  /* 0x001d242a01007387 */ /* 0x0005e20000100800 */
[----:B-----5:R-:W-:Y:S02]  /*91e0*/  IADD3 R40, P6, R209, R2, RZ ;  /* 0x00000002d1287210 */ /* 0x020fe40007fde0ff */
[----:B--2---:R-:W-:-:S03]  /*91f0*/  LEA.HI.X.SX32 R38, R221, R0, 0x1, P0 ;  /* 0x00000000dd267211 */ /* 0x004fc600000f0eff */
[----:B------:R2:W-:Y:S01]  /*9200*/  STL [R1+0x1d60], R40 ;  /* 0x001d602801007387 */ /* 0x0005e20000100800 */
[----:B------:R-:W5:Y:S01]  /*9210*/  LDC R221, c[0x0][0x238] ;  /* 0x00008e00ffdd7b82 */ /* 0x000f620000000800 */
[----:B------:R-:W-:Y:S02]  /*9220*/  IADD3 R42, P0, R207, R2, RZ ;  /* 0x00000002cf2a7210 */ /* 0x000fe40007f1e0ff */
[----:B------:R1:W-:Y:S04]  /*9230*/  STL [R1+0x1d2c], R38 ;  /* 0x001d2c2601007387 */ /* 0x0003e80000100800 */
[----:B------:R0:W-:Y:S01]  /*9240*/  STL [R1+0x1d68], R42 ;  /* 0x001d682a01007387 */ /* 0x0001e20000100800 */
[----:B------:R-:W3:Y:S01]  /*9250*/  LDC R50, c[0x0][0x238] ;  /* 0x00008e00ff327b82 */ /* 0x000ee20000000800 */
[----:B--2---:R-:W-:-:S02]  /*9260*/  LEA.HI.X.SX32 R40, R219, R0, 0x1, P1 ;  /* 0x00000000db287211 */ /* 0x004fc400008f0eff */
[----:B-1----:R-:W-:-:S03]  /*9270*/  IADD3 R38, P1, R205, R2, RZ ;  /* 0x00000002cd267210 */ /* 0x002fc60007f3e0ff */
[----:B------:R1:W-:Y:S02]  /*9280*/  STL [R1+0x1d34], R40 ;  /* 0x001d342801007387 */ /* 0x0003e40000100800 */
[----:B------:R-:W2:Y:S01]  /*9290*/  LDC R219, c[0x0][0x238] ;  /* 0x00008e00ffdb7b82 */ /* 0x000ea20000000800 */
[----:B0-----:R-:W-:Y:S01]  /*92a0*/  LEA.HI.X.SX32 R42, R217, R0, 0x1, P2 ;  /* 0x00000000d92a7211 */ /* 0x001fe200010f0eff */
[----:B------:R0:W-:Y:S04]  /*92b0*/  STL [R1+0x1d70], R38 ;  /* 0x001d702601007387 */ /* 0x0001e80000100800 */
[----:B------:R0:W-:Y:S01]  /*92c0*/  STL [R1+0x1d3c], R42 ;  /* 0x001d3c2a01007387 */ /* 0x0001e20000100800 */
[----:B-1----:R-:W-:Y:S01]  /*92d0*/  IADD3 R40, P2, R203, R2, RZ ;  /* 0x00000002cb287210 */ /* 0x002fe20007f5e0ff */
[----:B------:R-:W1:Y:S01]  /*92e0*/  LDC R217, c[0x0][0x238] ;  /* 0x00008e00ffd97b82 */ /* 0x000e620000000800 */
[----:B0-----:R-:W-:-:S03]  /*92f0*/  LEA.HI.X.SX32 R38, R215, R0, 0x1, P3 ;  /* 0x00000000d7267211 */ /* 0x001fc600018f0eff */
[----:B------:R0:W-:Y:S01]  /*9300*/  STL [R1+0x1d78], R40 ;  /* 0x001d782801007387 */ /* 0x0001e20000100800 */
[----:B------:R-:W-:Y:S02]  /*9310*/  CS2R R214, SRZ ;  /* 0x0000000000d67805 */ /* 0x000fe4000001ff00 */
[----:B------:R-:W-:Y:S01]  /*9320*/  IADD3 R42, P3, R201, R2, RZ ;  /* 0x00000002c92a7210 */ /* 0x000fe20007f7e0ff */
[----:B------:R4:W-:Y:S01]  /*9330*/  STL [R1+0x1d44], R38 ;  /* 0x001d442601007387 */ /* 0x0009e20000100800 */
[----:B------:R-:W3:Y:S03]  /*9340*/  LDC R58, c[0x0][0x238] ;  /* 0x00008e00ff3a7b82 */ /* 0x000ee60000000800 */
[----:B------:R5:W-:Y:S01]  /*9350*/  STL [R1+0x1d80], R42 ;  /* 0x001d802a01007387 */ /* 0x000be20000100800 */
[----:B0-----:R-:W-:Y:S02]  /*9360*/  LEA.HI.X.SX32 R40, R213, R0, 0x1, P4 ;  /* 0x00000000d5287211 */ /* 0x001fe400020f0eff */
[----:B------:R-:W-:-:S02]  /*9370*/  CS2R R212, SRZ ;  /* 0x0000000000d47805 */ /* 0x000fc4000001ff00 */
[----:B------:R-:W0:Y:S01]  /*9380*/  LDC R60, c[0x0][0x238] ;  /* 0x00008e00ff3c7b82 */ /* 0x000e220000000800 */
[----:B----4-:R-:W-:Y:S01]  /*9390*/  IADD3 R38, P4, R199, R2, RZ ;  /* 0x00000002c7267210 */ /* 0x010fe20007f9e0ff */
[----:B------:R4:W-:Y:S01]  /*93a0*/  STL [R1+0x1d4c], R40 ;  /* 0x001d4c2801007387 */ /* 0x0009e20000100800 */
[----:B-----5:R-:W-:-:S03]  /*93b0*/  LEA.HI.X.SX32 R42, R211, R0, 0x1, P5 ;  /* 0x00000000d32a7211 */ /* 0x020fc600028f0eff */
[----:B------:R5:W-:Y:S01]  /*93c0*/  STL [R1+0x1d88], R38 ;  /* 0x001d882601007387 */ /* 0x000be20000100800 */
[----:B------:R-:W-:Y:S01]  /*93d0*/  CS2R R210, SRZ ;  /* 0x0000000000d27805 */ /* 0x000fe2000001ff00 */
[----:B------:R-:W0:Y:S02]  /*93e0*/  LDC R62, c[0x0][0x238] ;  /* 0x00008e00ff3e7b82 */ /* 0x000e240000000800 */
[----:B------:R2:W-:Y:S01]  /*93f0*/  STL [R1+0x1d54], R42 ;  /* 0x001d542a01007387 */ /* 0x0005e20000100800 */
[----:B----4-:R-:W-:Y:S02]  /*9400*/  IADD3 R40, P5, R197, R2, RZ ;  /* 0x00000002c5287210 */ /* 0x010fe40007fbe0ff */
[----:B-----5:R-:W-:-:S03]  /*9410*/  LEA.HI.X.SX32 R38, R209, R0, 0x1, P6 ;  /* 0x00000000d1267211 */ /* 0x020fc600030f0eff */
[----:B------:R4:W-:Y:S01]  /*9420*/  STL [R1+0x1d90], R40 ;  /* 0x001d902801007387 */ /* 0x0009e20000100800 */
[----:B------:R-:W5:Y:S01]  /*9430*/  LDC R64, c[0x0][0x238] ;  /* 0x00008e00ff407b82 */ /* 0x000f620000000800 */
[----:B------:R-:W-:Y:S02]  /*9440*/  CS2R R208, SRZ ;  /* 0x0000000000d07805 */ /* 0x000fe4000001ff00 */
[----:B--2---:R-:W-:Y:S01]  /*9450*/  IADD3 R42, P6, R195, R2, RZ ;  /* 0x00000002c32a7210 */ /* 0x004fe20007fde0ff */
[----:B------:R2:W-:Y:S04]  /*9460*/  STL [R1+0x1d5c], R38 ;  /* 0x001d5c2601007387 */ /* 0x0005e80000100800 */
[----:B------:R1:W-:Y:S01]  /*9470*/  STL [R1+0x1d98], R42 ;  /* 0x001d982a01007387 */ /* 0x0003e20000100800 */
[----:B------:R-:W5:Y:S01]  /*9480*/  LDC R66, c[0x0][0x238] ;  /* 0x00008e00ff427b82 */ /* 0x000f620000000800 */
[----:B----4-:R-:W-:-:S02]  /*9490*/  LEA.HI.X.SX32 R40, R207, R0, 0x1, P0 ;  /* 0x00000000cf287211 */ /* 0x010fc400000f0eff */
[----:B------:R-:W-:Y:S02]  /*94a0*/  CS2R R206, SRZ ;  /* 0x0000000000ce7805 */ /* 0x000fe4000001ff00 */
[----:B--2---:R-:W-:Y:S01]  /*94b0*/  IADD3 R38, P0, R193, R2, RZ ;  /* 0x00000002c1267210 */ /* 0x004fe20007f1e0ff */
[----:B------:R2:W-:Y:S02]  /*94c0*/  STL [R1+0x1d64], R40 ;  /* 0x001d642801007387 */ /* 0x0005e40000100800 */
[----:B------:R-:W4:Y:S01]  /*94d0*/  LDC R76, c[0x0][0x238] ;  /* 0x00008e00ff4c7b82 */ /* 0x000f220000000800 */
[----:B-1----:R-:W-:Y:S01]  /*94e0*/  LEA.HI.X.SX32 R42, R205, R0, 0x1, P1 ;  /* 0x00000000cd2a7211 */ /* 0x002fe200008f0eff */
[----:B------:R1:W-:Y:S01]  /*94f0*/  STL [R1+0x1da0], R38 ;  /* 0x001da02601007387 */ /* 0x0003e20000100800 */
[----:B------:R-:W-:-:S03]  /*9500*/  CS2R R204, SRZ ;  /* 0x0000000000cc7805 */ /* 0x000fc6000001ff00 */
[----:B------:R3:W-:Y:S01]  /*9510*/  STL [R1+0x1d6c], R42 ;  /* 0x001d6c2a01007387 */ /* 0x0007e20000100800 */
[----:B--2---:R-:W-:Y:S01]  /*9520*/  IADD3 R40, P1, R191, R2, RZ ;  /* 0x00000002bf287210 */ /* 0x004fe20007f3e0ff */
[----:B------:R-:W2:Y:S01]  /*9530*/  LDC R78, c[0x0][0x238] ;  /* 0x00008e00ff4e7b82 */ /* 0x000ea20000000800 */
[----:B-1----:R-:W-:-:S03]  /*9540*/  LEA.HI.X.SX32 R38, R203, R0, 0x1, P2 ;  /* 0x00000000cb267211 */ /* 0x002fc600010f0eff */
[----:B------:R1:W-:Y:S01]  /*9550*/  STL [R1+0x1da8], R40 ;  /* 0x001da82801007387 */ /* 0x0003e20000100800 */
[----:B------:R-:W-:Y:S02]  /*9560*/  CS2R R202, SRZ ;  /* 0x0000000000ca7805 */ /* 0x000fe4000001ff00 */
[----:B---3--:R-:W-:Y:S01]  /*9570*/  IADD3 R42, P2, R189, R2, RZ ;  /* 0x00000002bd2a7210 */ /* 0x008fe20007f5e0ff */
[----:B------:R3:W-:Y:S01]  /*9580*/  STL [R1+0x1d74], R38 ;  /* 0x001d742601007387 */ /* 0x0007e20000100800 */
[----:B------:R-:W2:Y:S03]  /*9590*/  LDC R80, c[0x0][0x238] ;  /* 0x00008e00ff507b82 */ /* 0x000ea60000000800 */
[----:B------:R0:W-:Y:S01]  /*95a0*/  STL [R1+0x1db0], R42 ;  /* 0x001db02a01007387 */ /* 0x0001e20000100800 */
[----:B-1----:R-:W-:Y:S02]  /*95b0*/  LEA.HI.X.SX32 R40, R201, R0, 0x1, P3 ;  /* 0x00000000c9287211 */ /* 0x002fe400018f0eff */
[----:B------:R-:W-:-:S02]  /*95c0*/  CS2R R200, SRZ ;  /* 0x0000000000c87805 */ /* 0x000fc4000001ff00 */
[----:B------:R-:W1:Y:S01]  /*95d0*/  LDC R82, c[0x0][0x238] ;  /* 0x00008e00ff527b82 */ /* 0x000e620000000800 */
[----:B---3--:R-:W-:Y:S01]  /*95e0*/  IADD3 R38, P3, R187, R2, RZ ;  /* 0x00000002bb267210 */ /* 0x008fe20007f7e0ff */
[----:B------:R3:W-:Y:S01]  /*95f0*/  STL [R1+0x1d7c], R40 ;  /* 0x001d7c2801007387 */ /* 0x0007e20000100800 */
[----:B0-----:R-:W-:-:S03]  /*9600*/  LEA.HI.X.SX32 R42, R199, R0, 0x1, P4 ;  /* 0x00000000c72a7211 */ /* 0x001fc600020f0eff */
[----:B------:R0:W-:Y:S01]  /*9610*/  STL [R1+0x1db8], R38 ;  /* 0x001db82601007387 */ /* 0x0001e20000100800 */
[----:B------:R-:W-:Y:S01]  /*9620*/  CS2R R198, SRZ ;  /* 0x0000000000c67805 */ /* 0x000fe2000001ff00 */
[----:B------:R-:W1:Y:S02]  /*9630*/  LDC R84, c[0x0][0x238] ;  /* 0x00008e00ff547b82 */ /* 0x000e640000000800 */
[----:B------:R5:W-:Y:S01]  /*9640*/  STL [R1+0x1d84], R42 ;  /* 0x001d842a01007387 */ /* 0x000be20000100800 */
[----:B---3--:R-:W-:Y:S02]  /*9650*/  IADD3 R40, P4, R185, R2, RZ ;  /* 0x00000002b9287210 */ /* 0x008fe40007f9e0ff */
[----:B0-----:R-:W-:-:S03]  /*9660*/  LEA.HI.X.SX32 R38, R197, R0, 0x1, P5 ;  /* 0x00000000c5267211 */ /* 0x001fc600028f0eff */
[----:B------:R0:W-:Y:S01]  /*9670*/  STL [R1+0x1dc0], R40 ;  /* 0x001dc02801007387 */ /* 0x0001e20000100800 */
[----:B------:R-:W3:Y:S01]  /*9680*/  LDC R116, c[0x0][0x238] ;  /* 0x00008e00ff747b82 */ /* 0x000ee20000000800 */
[----:B------:R-:W-:Y:S02]  /*9690*/  CS2R R196, SRZ ;  /* 0x0000000000c47805 */ /* 0x000fe4000001ff00 */
[----:B-----5:R-:W-:Y:S01]  /*96a0*/  IADD3 R42, P5, R183, R2, RZ ;  /* 0x00000002b72a7210 */ /* 0x020fe20007fbe0ff */
[----:B------:R5:W-:Y:S04]  /*96b0*/  STL [R1+0x1d8c], R38 ;  /* 0x001d8c2601007387 */ /* 0x000be80000100800 */
[----:B------:R4:W-:Y:S01]  /*96c0*/  STL [R1+0x1dc8], R42 ;  /* 0x001dc82a01007387 */ /* 0x0009e20000100800 */
[----:B------:R-:W3:Y:S01]  /*96d0*/  LDC R118, c[0x0][0x238] ;  /* 0x00008e00ff767b82 */ /* 0x000ee20000000800 */
[----:B0-----:R-:W-:-:S02]  /*96e0*/  LEA.HI.X.SX32 R40, R195, R0, 0x1, P6 ;  /* 0x00000000c3287211 */ /* 0x001fc400030f0eff */
[----:B------:R-:W-:Y:S02]  /*96f0*/  CS2R R194, SRZ ;  /* 0x0000000000c27805 */ /* 0x000fe4000001ff00 */
[----:B-----5:R-:W-:Y:S01]  /*9700*/  IADD3 R38, P6, R181, R2, RZ ;  /* 0x00000002b5267210 */ /* 0x020fe20007fde0ff */
[----:B------:R0:W-:Y:S02]  /*9710*/  STL [R1+0x1d94], R40 ;  /* 0x001d942801007387 */ /* 0x0001e40000100800 */
[----:B------:R-:W5:Y:S01]  /*9720*/  LDC R120, c[0x0][0x238] ;  /* 0x00008e00ff787b82 */ /* 0x000f620000000800 */
[----:B----4-:R-:W-:Y:S01]  /*9730*/  LEA.HI.X.SX32 R42, R193, R0, 0x1, P0 ;  /* 0x00000000c12a7211 */ /* 0x010fe200000f0eff */
[----:B------:R4:W-:Y:S01]  /*9740*/  STL [R1+0x1dd0], R38 ;  /* 0x001dd02601007387 */ /* 0x0009e20000100800 */
[----:B------:R-:W-:-:S03]  /*9750*/  CS2R R192, SRZ ;  /* 0x0000000000c07805 */ /* 0x000fc6000001ff00 */
[----:B------:R2:W-:Y:S01]  /*9760*/  STL [R1+0x1d9c], R42 ;  /* 0x001d9c2a01007387 */ /* 0x0005e20000100800 */
[----:B0-----:R-:W-:Y:S01]  /*9770*/  IADD3 R40, P0, R179, R2, RZ ;  /* 0x00000002b3287210 */ /* 0x001fe20007f1e0ff */
[----:B------:R-:W0:Y:S01]  /*9780*/  LDC R122, c[0x0][0x238] ;  /* 0x00008e00ff7a7b82 */ /* 0x000e220000000800 */
[----:B----4-:R-:W-:-:S03]  /*9790*/  LEA.HI.X.SX32 R38, R191, R0, 0x1, P1 ;  /* 0x00000000bf267211 */ /* 0x010fc600008f0eff */
[----:B------:R4:W-:Y:S01]  /*97a0*/  STL [R1+0x1dd8], R40 ;  /* 0x001dd82801007387 */ /* 0x0009e20000100800 */
[----:B------:R-:W-:Y:S02]  /*97b0*/  CS2R R190, SRZ ;  /* 0x0000000000be7805 */ /* 0x000fe4000001ff00 */
[----:B--2---:R-:W-:Y:S01]  /*97c0*/  IADD3 R42, P1, R177, R2, RZ ;  /* 0x00000002b12a7210 */ /* 0x004fe20007f3e0ff */
[----:B------:R2:W-:Y:S01]  /*97d0*/  STL [R1+0x1da4], R38 ;  /* 0x001da42601007387 */ /* 0x0005e20000100800 */
[----:B------:R-:W1:Y:S03]  /*97e0*/  LDC R124, c[0x0][0x238] ;  /* 0x00008e00ff7c7b82 */ /* 0x000e660000000800 */
[----:B------:R2:W-:Y:S01]  /*97f0*/  STL [R1+0x1de0], R42 ;  /* 0x001de02a01007387 */ /* 0x0005e20000100800 */
[----:B----4-:R-:W-:Y:S02]  /*9800*/  LEA.HI.X.SX32 R40, R189, R0, 0x1, P2 ;  /* 0x00000000bd287211 */ /* 0x010fe400010f0eff */
[----:B------:R-:W-:-:S02]  /*9810*/  CS2R R188, SRZ ;  /* 0x0000000000bc7805 */ /* 0x000fc4000001ff00 */
[----:B------:R-:W4:Y:S01]  /*9820*/  LDC R134, c[0x0][0x238] ;  /* 0x00008e00ff867b82 */ /* 0x000f220000000800 */
[----:B--2---:R-:W-:Y:S01]  /*9830*/  IADD3 R38, P2, R175, R2, RZ ;  /* 0x00000002af267210 */ /* 0x004fe20007f5e0ff */
[----:B------:R2:W-:Y:S01]  /*9840*/  STL [R1+0x1dac], R40 ;  /* 0x001dac2801007387 */ /* 0x0005e20000100800 */
[----:B------:R-:W-:-:S03]  /*9850*/  LEA.HI.X.SX32 R42, R187, R0, 0x1, P3 ;  /* 0x00000000bb2a7211 */ /* 0x000fc600018f0eff */
[----:B------:R3:W-:Y:S01]  /*9860*/  STL [R1+0x1de8], R38 ;  /* 0x001de82601007387 */ /* 0x0007e20000100800 */
[----:B------:R-:W-:Y:S01]  /*9870*/  CS2R R186, SRZ ;  /* 0x0000000000ba7805 */ /* 0x000fe2000001ff00 */
[----:B------:R-:W5:Y:S02]  /*9880*/  LDC R136, c[0x0][0x238] ;  /* 0x00008e00ff887b82 */ /* 0x000f640000000800 */
[----:B------:R3:W-:Y:S01]  /*9890*/  STL [R1+0x1db4], R42 ;  /* 0x001db42a01007387 */ /* 0x0007e20000100800 */
[----:B--2---:R-:W-:Y:S02]  /*98a0*/  IADD3 R40, P3, R173, R2, RZ ;  /* 0x00000002ad287210 */ /* 0x004fe40007f7e0ff */
[----:B---3--:R-:W-:-:S03]  /*98b0*/  LEA.HI.X.SX32 R38, R185, R0, 0x1, P4 ;  /* 0x00000000b9267211 */ /* 0x008fc600020f0eff */
[----:B------:R2:W-:Y:S01]  /*98c0*/  STL [R1+0x1df0], R40 ;  /* 0x001df02801007387 */ /* 0x0005e20000100800 */
[----:B------:R-:W3:Y:S01]  /*98d0*/  LDC R138, c[0x0][0x238] ;  /* 0x00008e00ff8a7b82 */ /* 0x000ee20000000800 */
[----:B------:R-:W-:Y:S02]  /*98e0*/  CS2R R184, SRZ ;  /* 0x0000000000b87805 */ /* 0x000fe4000001ff00 */
[----:B------:R-:W-:Y:S01]  /*98f0*/  IADD3 R42, P4, R171, R2, RZ ;  /* 0x00000002ab2a7210 */ /* 0x000fe20007f9e0ff */
[----:B------:R0:W-:Y:S04]  /*9900*/  STL [R1+0x1dbc], R38 ;  /* 0x001dbc2601007387 */ /* 0x0001e80000100800 */
[----:B------:R1:W-:Y:S01]  /*9910*/  STL [R1+0x1df8], R42 ;  /* 0x001df82a01007387 */ /* 0x0003e20000100800 */
[----:B------:R-:W4:Y:S01]  /*9920*/  LDC R140, c[0x0][0x238] ;  /* 0x00008e00ff8c7b82 */ /* 0x000f220000000800 */
[----:B--2---:R-:W-:-:S02]  /*9930*/  LEA.HI.X.SX32 R40, R183, R0, 0x1, P5 ;  /* 0x00000000b7287211 */ /* 0x004fc400028f0eff */
[----:B------:R-:W-:Y:S02]  /*9940*/  CS2R R182, SRZ ;  /* 0x0000000000b67805 */ /* 0x000fe4000001ff00 */
[----:B0-----:R-:W-:Y:S01]  /*9950*/  IADD3 R38, P5, R169, R2, RZ ;  /* 0x00000002a9267210 */ /* 0x001fe20007fbe0ff */
[----:B------:R0:W-:Y:S02]  /*9960*/  STL [R1+0x1dc4], R40 ;  /* 0x001dc42801007387 */ /* 0x0001e40000100800 */
[----:B------:R-:W2:Y:S01]  /*9970*/  LDC R142, c[0x0][0x238] ;  /* 0x00008e00ff8e7b82 */ /* 0x000ea20000000800 */
[----:B-1----:R-:W-:Y:S01]  /*9980*/  LEA.HI.X.SX32 R42, R181, R0, 0x1, P6 ;  /* 0x00000000b52a7211 */ /* 0x002fe200030f0eff */
[----:B------:R1:W-:Y:S01]  /*9990*/  STL [R1+0x1e00], R38 ;  /* 0x001e002601007387 */ /* 0x0003e20000100800 */
[----:B------:R-:W-:-:S03]  /*99a0*/  CS2R R180, SRZ ;  /* 0x0000000000b47805 */ /* 0x000fc6000001ff00 */
[----:B------:R1:W-:Y:S01]  /*99b0*/  STL [R1+0x1dcc], R42 ;  /* 0x001dcc2a01007387 */ /* 0x0003e20000100800 */
[----:B0-----:R-:W-:Y:S02]  /*99c0*/  IADD3 R40, P6, R167, R2, RZ ;  /* 0x00000002a7287210 */ /* 0x001fe40007fde0ff */
[----:B-1----:R-:W-:-:S03]  /*99d0*/  LEA.HI.X.SX32 R38, R179, R0, 0x1, P0 ;  /* 0x00000000b3267211 */ /* 0x002fc600000f0eff */
[----:B------:R0:W-:Y:S01]  /*99e0*/  STL [R1+0x1e08], R40 ;  /* 0x001e082801007387 */ /* 0x0001e20000100800 */
[----:B------:R-:W-:Y:S02]  /*99f0*/  CS2R R178, SRZ ;  /* 0x0000000000b27805 */ /* 0x000fe4000001ff00 */
[----:B------:R-:W-:Y:S01]  /*9a00*/  IADD3 R42, P0, R165, R2, RZ ;  /* 0x00000002a52a7210 */ /* 0x000fe20007f1e0ff */
[----:B------:R1:W-:Y:S04]  /*9a10*/  STL [R1+0x1dd4], R38 ;  /* 0x001dd42601007387 */ /* 0x0003e80000100800 */
[----:B------:R5:W-:Y:S01]  /*9a20*/  STL [R1+0x1e10], R42 ;  /* 0x001e102a01007387 */ /* 0x000be20000100800 */
[----:B0-----:R-:W-:Y:S02]  /*9a30*/  LEA.HI.X.SX32 R40, R177, R0, 0x1, P1 ;  /* 0x00000000b1287211 */ /* 0x001fe400008f0eff */
[----:B------:R-:W-:-:S02]  /*9a40*/  CS2R R176, SRZ ;  /* 0x0000000000b07805 */ /* 0x000fc4000001ff00 */
[----:B-1----:R-:W-:Y:S01]  /*9a50*/  IADD3 R38, P1, R163, R2, RZ ;  /* 0x00000002a3267210 */ /* 0x002fe20007f3e0ff */
[----:B------:R0:W-:Y:S01]  /*9a60*/  STL [R1+0x1ddc], R40 ;  /* 0x001ddc2801007387 */ /* 0x0001e20000100800 */
[----:B-----5:R-:W-:-:S03]  /*9a70*/  LEA.HI.X.SX32 R42, R175, R0, 0x1, P2 ;  /* 0x00000000af2a7211 */ /* 0x020fc600010f0eff */
[----:B------:R1:W-:Y:S01]  /*9a80*/  STL [R1+0x1e18], R38 ;  /* 0x001e182601007387 */ /* 0x0003e20000100800 */
[----:B------:R-:W-:-:S03]  /*9a90*/  CS2R R174, SRZ ;  /* 0x0000000000ae7805 */ /* 0x000fc6000001ff00 */
[----:B------:R5:W-:Y:S01]  /*9aa0*/  STL [R1+0x1de4], R42 ;  /* 0x001de42a01007387 */ /* 0x000be20000100800 */
[----:B0-----:R-:W-:Y:S02]  /*9ab0*/  IADD3 R40, P2, R161, R2, RZ ;  /* 0x00000002a1287210 */ /* 0x001fe40007f5e0ff */
[----:B-1----:R-:W-:-:S03]  /*9ac0*/  LEA.HI.X.SX32 R38, R173, R0, 0x1, P3 ;  /* 0x00000000ad267211 */ /* 0x002fc600018f0eff */
[----:B------:R0:W-:Y:S01]  /*9ad0*/  STL [R1+0x1e20], R40 ;  /* 0x001e202801007387 */ /* 0x0001e20000100800 */
[----:B------:R-:W-:Y:S02]  /*9ae0*/  CS2R R172, SRZ ;  /* 0x0000000000ac7805 */ /* 0x000fe4000001ff00 */
[----:B-----5:R-:W-:Y:S01]  /*9af0*/  IADD3 R42, P3, R159, R2, RZ ;  /* 0x000000029f2a7210 */ /* 0x020fe20007f7e0ff */
        /* <DEDUP_REMOVED lines=52> */
[----:B------:R1:W-:Y:S04]  /*9e40*/  STL [R1+0x1e78], R38 ;  /* 0x001e782601007387 */ /* 0x0003e80000100800 */
[----:B------:R5:W-:Y:S01]  /*9e50*/  STL [R1+0x1e44], R42 ;  /* 0x001e442a01007387 */ /* 0x000be20000100800 */
[----:B0-----:R-:W-:Y:S02]  /*9e60*/  IADD3 R40, P0, R137, R2, RZ ;  /* 0x0000000289287210 */ /* 0x001fe40007f1e0ff */
[----:B-1----:R-:W-:-:S03]  /*9e70*/  LEA.HI.X.SX32 R38, R149, R0, 0x1, P1 ;  /* 0x0000000095267211 */ /* 0x002fc600008f0eff */
[----:B------:R0:W-:Y:S01]  /*9e80*/  STL [R1+0x1e80], R40 ;  /* 0x001e802801007387 */ /* 0x0001e20000100800 */
[----:B------:R-:W1:Y:S01]  /*9e90*/  LDC R149, c[0x0][0x238] ;  /* 0x00008e00ff957b82 */ /* 0x000e620000000800 */
[----:B-----5:R-:W-:Y:S02]  /*9ea0*/  IADD3 R42, P1, R135, R2, RZ ;  /* 0x00000002872a7210 */ /* 0x020fe40007f3e0ff */
[----:B------:R5:W-:Y:S04]  /*9eb0*/  STL [R1+0x1e4c], R38 ;  /* 0x001e4c2601007387 */ /* 0x000be80000100800 */
[----:B------:R3:W-:Y:S01]  /*9ec0*/  STL [R1+0x1e88], R42 ;  /* 0x001e882a01007387 */ /* 0x0007e20000100800 */
[----:B0-----:R-:W-:Y:S02]  /*9ed0*/  LEA.HI.X.SX32 R40, R147, R0, 0x1, P2 ;  /* 0x0000000093287211 */ /* 0x001fe400010f0eff */
[----:B------:R-:W0:Y:S01]  /*9ee0*/  LDC R147, c[0x0][0x238] ;  /* 0x00008e00ff937b82 */ /* 0x000e220000000800 */
[----:B-----5:R-:W-:-:S02]  /*9ef0*/  IADD3 R38, P2, R133, R2, RZ ;  /* 0x0000000285267210 */ /* 0x020fc40007f5e0ff */
[----:B------:R5:W-:Y:S01]  /*9f00*/  STL [R1+0x1e54], R40 ;  /* 0x001e542801007387 */ /* 0x000be20000100800 */
[----:B---3--:R-:W-:-:S03]  /*9f10*/  LEA.HI.X.SX32 R42, R145, R0, 0x1, P3 ;  /* 0x00000000912a7211 */ /* 0x008fc600018f0eff */
[----:B------:R3:W-:Y:S01]  /*9f20*/  STL [R1+0x1e90], R38 ;  /* 0x001e902601007387 */ /* 0x0007e20000100800 */
[----:B------:R-:W2:Y:S03]  /*9f30*/  LDC R145, c[0x0][0x238] ;  /* 0x00008e00ff917b82 */ /* 0x000ea60000000800 */
[----:B------:R4:W-:Y:S01]  /*9f40*/  STL [R1+0x1e5c], R42 ;  /* 0x001e5c2a01007387 */ /* 0x0009e20000100800 */
[----:B-----5:R-:W-:Y:S02]  /*9f50*/  IADD3 R40, P3, R131, R2, RZ ;  /* 0x0000000283287210 */ /* 0x020fe40007f7e0ff */
[----:B---3--:R-:W-:-:S03]  /*9f60*/  LEA.HI.X.SX32 R38, R143, R0, 0x1, P4 ;  /* 0x000000008f267211 */ /* 0x008fc600020f0eff */
[----:B------:R3:W-:Y:S01]  /*9f70*/  STL [R1+0x1e98], R40 ;  /* 0x001e982801007387 */ /* 0x0007e20000100800 */
[----:B------:R-:W5:Y:S01]  /*9f80*/  LDC R143, c[0x0][0x238] ;  /* 0x00008e00ff8f7b82 */ /* 0x000f620000000800 */
[----:B----4-:R-:W-:Y:S02]  /*9f90*/  IADD3 R42, P4, R129, R2, RZ ;  /* 0x00000002812a7210 */ /* 0x010fe40007f9e0ff */
[----:B------:R4:W-:Y:S04]  /*9fa0*/  STL [R1+0x1e64], R38 ;  /* 0x001e642601007387 */ /* 0x0009e80000100800 */
[----:B------:R1:W-:Y:S01]  /*9fb0*/  STL [R1+0x1ea0], R42 ;  /* 0x001ea02a01007387 */ /* 0x0003e20000100800 */
[----:B---3--:R-:W-:Y:S02]  /*9fc0*/  LEA.HI.X.SX32 R40, R141, R0, 0x1, P5 ;  /* 0x000000008d287211 */ /* 0x008fe400028f0eff */
[----:B------:R-:W3:Y:S01]  /*9fd0*/  LDC R141, c[0x0][0x238] ;  /* 0x00008e00ff8d7b82 */ /* 0x000ee20000000800 */
[----:B----4-:R-:W-:-:S02]  /*9fe0*/  IADD3 R38, P5, R127, R2, RZ ;  /* 0x000000027f267210 */ /* 0x010fc40007fbe0ff */
[----:B------:R4:W-:Y:S01]  /*9ff0*/  STL [R1+0x1e6c], R40 ;  /* 0x001e6c2801007387 */ /* 0x0009e20000100800 */
[----:B-1----:R-:W-:-:S03]  /*a000*/  LEA.HI.X.SX32 R42, R139, R0, 0x1, P6 ;  /* 0x000000008b2a7211 */ /* 0x002fc600030f0eff */
[----:B------:R1:W-:Y:S01]  /*a010*/  STL [R1+0x1ea8], R38 ;  /* 0x001ea82601007387 */ /* 0x0003e20000100800 */
[----:B------:R-:W3:Y:S03]  /*a020*/  LDC R139, c[0x0][0x238] ;  /* 0x00008e00ff8b7b82 */ /* 0x000ee60000000800 */
[----:B------:R0:W-:Y:S01]  /*a030*/  STL [R1+0x1e74], R42 ;  /* 0x001e742a01007387 */ /* 0x0001e20000100800 */
[----:B----4-:R-:W-:Y:S02]  /*a040*/  IADD3 R40, P6, R125, R2, RZ ;  /* 0x000000027d287210 */ /* 0x010fe40007fde0ff */
[----:B-1----:R-:W-:-:S03]  /*a050*/  LEA.HI.X.SX32 R38, R137, R0, 0x1, P0 ;  /* 0x0000000089267211 */ /* 0x002fc600000f0eff */
[----:B------:R1:W-:Y:S01]  /*a060*/  STL [R1+0x1eb0], R40 ;  /* 0x001eb02801007387 */ /* 0x0003e20000100800 */
[----:B0-----:R-:W-:-:S03]  /*a070*/  IADD3 R42, P0, R123, R2, RZ ;  /* 0x000000027b2a7210 */ /* 0x001fc60007f1e0ff */
[----:B------:R0:W-:Y:S04]  /*a080*/  STL [R1+0x1e7c], R38 ;  /* 0x001e7c2601007387 */ /* 0x0001e80000100800 */
[----:B------:R4:W-:Y:S01]  /*a090*/  STL [R1+0x1eb8], R42 ;  /* 0x001eb82a01007387 */ /* 0x0009e20000100800 */
[----:B-1----:R-:W-:Y:S02]  /*a0a0*/  LEA.HI.X.SX32 R40, R135, R0, 0x1, P1 ;  /* 0x0000000087287211 */ /* 0x002fe400008f0eff */
[----:B0-----:R-:W-:-:S03]  /*a0b0*/  IADD3 R38, P1, R121, R2, RZ ;  /* 0x0000000279267210 */ /* 0x001fc60007f3e0ff */
[----:B------:R0:W-:Y:S01]  /*a0c0*/  STL [R1+0x1e84], R40 ;  /* 0x001e842801007387 */ /* 0x0001e20000100800 */
[----:B----4-:R-:W-:-:S03]  /*a0d0*/  LEA.HI.X.SX32 R42, R133, R0, 0x1, P2 ;  /* 0x00000000852a7211 */ /* 0x010fc600010f0eff */
[----:B------:R1:W-:Y:S01]  /*a0e0*/  STL [R1+0x1ec0], R38 ;  /* 0x001ec02601007387 */ /* 0x0003e20000100800 */
[----:B------:R-:W4:Y:S03]  /*a0f0*/  LDC R133, c[0x0][0x238] ;  /* 0x00008e00ff857b82 */ /* 0x000f260000000800 */
[----:B------:R2:W-:Y:S01]  /*a100*/  STL [R1+0x1e8c], R42 ;  /* 0x001e8c2a01007387 */ /* 0x0005e20000100800 */
[----:B0-----:R-:W-:Y:S02]  /*a110*/  IADD3 R40, P2, R119, R2, RZ ;  /* 0x0000000277287210 */ /* 0x001fe40007f5e0ff */
[----:B-1----:R-:W-:-:S03]  /*a120*/  LEA.HI.X.SX32 R38, R131, R0, 0x1, P3 ;  /* 0x0000000083267211 */ /* 0x002fc600018f0eff */
[----:B------:R0:W-:Y:S01]  /*a130*/  STL [R1+0x1ec8], R40 ;  /* 0x001ec82801007387 */ /* 0x0001e20000100800 */
[----:B------:R-:W1:Y:S01]  /*a140*/  LDC R131, c[0x0][0x238] ;  /* 0x00008e00ff837b82 */ /* 0x000e620000000800 */
[----:B--2---:R-:W-:Y:S02]  /*a150*/  IADD3 R42, P3, R117, R2, RZ ;  /* 0x00000002752a7210 */ /* 0x004fe40007f7e0ff */
[----:B------:R2:W-:Y:S04]  /*a160*/  STL [R1+0x1e94], R38 ;  /* 0x001e942601007387 */ /* 0x0005e80000100800 */
[----:B------:R5:W-:Y:S01]  /*a170*/  STL [R1+0x1ed0], R42 ;  /* 0x001ed02a01007387 */ /* 0x000be20000100800 */
[----:B0-----:R-:W-:Y:S02]  /*a180*/  LEA.HI.X.SX32 R40, R129, R0, 0x1, P4 ;  /* 0x0000000081287211 */ /* 0x001fe400020f0eff */
[----:B------:R-:W0:Y:S01]  /*a190*/  LDC R129, c[0x0][0x238] ;  /* 0x00008e00ff817b82 */ /* 0x000e220000000800 */
[----:B--2---:R-:W-:-:S02]  /*a1a0*/  IADD3 R38, P4, R115, R2, RZ ;  /* 0x0000000273267210 */ /* 0x004fc40007f9e0ff */
[----:B------:R2:W-:Y:S01]  /*a1b0*/  STL [R1+0x1e9c], R40 ;  /* 0x001e9c2801007387 */ /* 0x0005e20000100800 */
[----:B-----5:R-:W-:-:S03]  /*a1c0*/  LEA.HI.X.SX32 R42, R127, R0, 0x1, P5 ;  /* 0x000000007f2a7211 */ /* 0x020fc600028f0eff */
[----:B------:R5:W-:Y:S01]  /*a1d0*/  STL [R1+0x1ed8], R38 ;  /* 0x001ed82601007387 */ /* 0x000be20000100800 */
[----:B------:R-:W4:Y:S03]  /*a1e0*/  LDC R127, c[0x0][0x238] ;  /* 0x00008e00ff7f7b82 */ /* 0x000f260000000800 */
[----:B------:R3:W-:Y:S01]  /*a1f0*/  STL [R1+0x1ea4], R42 ;  /* 0x001ea42a01007387 */ /* 0x0007e20000100800 */
[----:B--2---:R-:W-:Y:S02]  /*a200*/  IADD3 R40, P5, R113, R2, RZ ;  /* 0x0000000271287210 */ /* 0x004fe40007fbe0ff */
[----:B-----5:R-:W-:-:S03]  /*a210*/  LEA.HI.X.SX32 R38, R125, R0, 0x1, P6 ;  /* 0x000000007d267211 */ /* 0x020fc600030f0eff */
[----:B------:R2:W-:Y:S01]  /*a220*/  STL [R1+0x1ee0], R40 ;  /* 0x001ee02801007387 */ /* 0x0005e20000100800 */
[----:B------:R-:W5:Y:S01]  /*a230*/  LDC R125, c[0x0][0x238] ;  /* 0x00008e00ff7d7b82 */ /* 0x000f620000000800 */
[----:B---3--:R-:W-:Y:S02]  /*a240*/  IADD3 R42, P6, R111, R2, RZ ;  /* 0x000000026f2a7210 */ /* 0x008fe40007fde0ff */
[----:B------:R3:W-:Y:S04]  /*a250*/  STL [R1+0x1eac], R38 ;  /* 0x001eac2601007387 */ /* 0x0007e80000100800 */
[----:B------:R1:W-:Y:S01]  /*a260*/  STL [R1+0x1ee8], R42 ;  /* 0x001ee82a01007387 */ /* 0x0003e20000100800 */
[----:B--2---:R-:W-:Y:S02]  /*a270*/  LEA.HI.X.SX32 R40, R123, R0, 0x1, P0 ;  /* 0x000000007b287211 */ /* 0x004fe400000f0eff */
[----:B---3--:R-:W-:-:S03]  /*a280*/  IADD3 R38, P0, R109, R2, RZ ;  /* 0x000000026d267210 */ /* 0x008fc60007f1e0ff */
[----:B------:R2:W-:Y:S01]  /*a290*/  STL [R1+0x1eb4], R40 ;  /* 0x001eb42801007387 */ /* 0x0005e20000100800 */
[----:B-1----:R-:W-:-:S03]  /*a2a0*/  LEA.HI.X.SX32 R42, R121, R0, 0x1, P1 ;  /* 0x00000000792a7211 */ /* 0x002fc600008f0eff */
[----:B------:R1:W-:Y:S04]  /*a2b0*/  STL [R1+0x1ef0], R38 ;  /* 0x001ef02601007387 */ /* 0x0003e80000100800 */
[----:B------:R3:W-:Y:S01]  /*a2c0*/  STL [R1+0x1ebc], R42 ;  /* 0x001ebc2a01007387 */ /* 0x0007e20000100800 */
[----:B--2---:R-:W-:Y:S02]  /*a2d0*/  IADD3 R40, P1, R107, R2, RZ ;  /* 0x000000026b287210 */ /* 0x004fe40007f3e0ff */
[----:B-1----:R-:W-:-:S03]  /*a2e0*/  LEA.HI.X.SX32 R38, R119, R0, 0x1, P2 ;  /* 0x0000000077267211 */ /* 0x002fc600010f0eff */
[----:B------:R1:W-:Y:S01]  /*a2f0*/  STL [R1+0x1ef8], R40 ;  /* 0x001ef82801007387 */ /* 0x0003e20000100800 */
[----:B---3--:R-:W-:-:S03]  /*a300*/  IADD3 R42, P2, R105, R2, RZ ;  /* 0x00000002692a7210 */ /* 0x008fc60007f5e0ff */
[----:B------:R2:W-:Y:S04]  /*a310*/  STL [R1+0x1ec4], R38 ;  /* 0x001ec42601007387 */ /* 0x0005e80000100800 */
[----:B------:R3:W-:Y:S01]  /*a320*/  STL [R1+0x1f00], R42 ;  /* 0x001f002a01007387 */ /* 0x0007e20000100800 */
[----:B-1----:R-:W-:Y:S02]  /*a330*/  LEA.HI.X.SX32 R40, R117, R0, 0x1, P3 ;  /* 0x0000000075287211 */ /* 0x002fe400018f0eff */
[----:B--2---:R-:W-:-:S03]  /*a340*/  IADD3 R38, P3, R103, R2, RZ ;  /* 0x0000000267267210 */ /* 0x004fc60007f7e0ff */
[----:B------:R1:W-:Y:S01]  /*a350*/  STL [R1+0x1ecc], R40 ;  /* 0x001ecc2801007387 */ /* 0x0003e20000100800 */
[----:B---3--:R-:W-:-:S03]  /*a360*/  LEA.HI.X.SX32 R42, R115, R0, 0x1, P4 ;  /* 0x00000000732a7211 */ /* 0x008fc600020f0eff */
[----:B------:R2:W-:Y:S01]  /*a370*/  STL [R1+0x1f08], R38 ;  /* 0x001f082601007387 */ /* 0x0005e20000100800 */
[----:B------:R-:W3:Y:S03]  /*a380*/  LDC R115, c[0x0][0x238] ;  /* 0x00008e00ff737b82 */ /* 0x000ee60000000800 */
[----:B------:R0:W-:Y:S01]  /*a390*/  STL [R1+0x1ed4], R42 ;  /* 0x001ed42a01007387 */ /* 0x0001e20000100800 */
[----:B-1----:R-:W-:Y:S02]  /*a3a0*/  IADD3 R40, P4, R101, R2, RZ ;  /* 0x0000000265287210 */ /* 0x002fe40007f9e0ff */
[----:B--2---:R-:W-:-:S03]  /*a3b0*/  LEA.HI.X.SX32 R38, R113, R0, 0x1, P5 ;  /* 0x0000000071267211 */ /* 0x004fc600028f0eff */
[----:B------:R1:W-:Y:S01]  /*a3c0*/  STL [R1+0x1f10], R40 ;  /* 0x001f102801007387 */ /* 0x0003e20000100800 */
[----:B------:R-:W2:Y:S01]  /*a3d0*/  LDC R113, c[0x0][0x238] ;  /* 0x00008e00ff717b82 */ /* 0x000ea20000000800 */
[----:B0-----:R-:W-:Y:S02]  /*a3e0*/  IADD3 R42, P5, R99, R2, RZ ;  /* 0x00000002632a7210 */ /* 0x001fe40007fbe0ff */
[----:B------:R0:W-:Y:S04]  /*a3f0*/  STL [R1+0x1edc], R38 ;  /* 0x001edc2601007387 */ /* 0x0001e80000100800 */
[----:B------:R4:W-:Y:S01]  /*a400*/  STL [R1+0x1f18], R42 ;  /* 0x001f182a01007387 */ /* 0x0009e20000100800 */
[----:B-1----:R-:W-:Y:S02]  /*a410*/  LEA.HI.X.SX32 R40, R111, R0, 0x1, P6 ;  /* 0x000000006f287211 */ /* 0x002fe400030f0eff */
[----:B------:R-:W1:Y:S01]  /*a420*/  LDC R111, c[0x0][0x238] ;  /* 0x00008e00ff6f7b82 */ /* 0x000e620000000800 */
[----:B0-----:R-:W-:-:S02]  /*a430*/  IADD3 R38, P6, R97, R2, RZ ;  /* 0x0000000261267210 */ /* 0x001fc40007fde0ff */
[----:B------:R0:W-:Y:S01]  /*a440*/  STL [R1+0x1ee4], R40 ;  /* 0x001ee42801007387 */ /* 0x0001e20000100800 */
[----:B----4-:R-:W-:-:S03]  /*a450*/  LEA.HI.X.SX32 R42, R109, R0, 0x1, P0 ;  /* 0x000000006d2a7211 */ /* 0x010fc600000f0eff */
[----:B------:R4:W-:Y:S01]  /*a460*/  STL [R1+0x1f20], R38 ;  /* 0x001f202601007387 */ /* 0x0009e20000100800 */
[----:B------:R-:W-:-:S03]  /*a470*/  CS2R R108, SRZ ;  /* 0x00000000006c7805 */ /* 0x000fc6000001ff00 */
[----:B------:R5:W-:Y:S01]  /*a480*/  STL [R1+0x1eec], R42 ;  /* 0x001eec2a01007387 */ /* 0x000be20000100800 */
[----:B0-----:R-:W-:Y:S02]  /*a490*/  IADD3 R40, P0, R95, R2, RZ ;  /* 0x000000025f287210 */ /* 0x001fe40007f1e0ff */
[----:B----4-:R-:W-:-:S03]  /*a4a0*/  LEA.HI.X.SX32 R38, R107, R0, 0x1, P1 ;  /* 0x000000006b267211 */ /* 0x010fc600008f0eff */
[----:B------:R0:W-:Y:S01]  /*a4b0*/  STL [R1+0x1f28], R40 ;  /* 0x001f282801007387 */ /* 0x0001e20000100800 */
[----:B------:R-:W-:Y:S02]  /*a4c0*/  CS2R R106, SRZ ;  /* 0x00000000006a7805 */ /* 0x000fe4000001ff00 */
[----:B-----5:R-:W-:Y:S01]  /*a4d0*/  IADD3 R42, P1, R93, R2, RZ ;  /* 0x000000025d2a7210 */ /* 0x020fe20007f3e0ff */
[----:B------:R4:W-:Y:S04]  /*a4e0*/  STL [R1+0x1ef4], R38 ;  /* 0x001ef42601007387 */ /* 0x0009e80000100800 */
[----:B------:R5:W-:Y:S01]  /*a4f0*/  STL [R1+0x1f30], R42 ;  /* 0x001f302a01007387 */ /* 0x000be20000100800 */
[----:B0-----:R-:W-:Y:S02]  /*a500*/  LEA.HI.X.SX32 R40, R105, R0, 0x1, P2 ;  /* 0x0000000069287211 */ /* 0x001fe400010f0eff */
[----:B------:R-:W-:-:S02]  /*a510*/  CS2R R104, SRZ ;  /* 0x0000000000687805 */ /* 0x000fc4000001ff00 */
[----:B----4-:R-:W-:Y:S01]  /*a520*/  IADD3 R38, P2, R91, R2, RZ ;  /* 0x000000025b267210 */ /* 0x010fe20007f5e0ff */
[----:B------:R0:W-:Y:S01]  /*a530*/  STL [R1+0x1efc], R40 ;  /* 0x001efc2801007387 */ /* 0x0001e20000100800 */
[----:B-----5:R-:W-:-:S03]  /*a540*/  LEA.HI.X.SX32 R42, R103, R0, 0x1, P3 ;  /* 0x00000000672a7211 */ /* 0x020fc600018f0eff */
        /* <DEDUP_REMOVED lines=20> */
[----:B------:R-:W-:Y:S01]  /*a690*/  STL [R1+0x1f58], R40 ;  /* 0x001f582801007387 */ /* 0x000fe20000100800 */
[----:B------:R-:W-:Y:S02]  /*a6a0*/  CS2R R94, SRZ ;  /* 0x00000000005e7805 */ /* 0x000fe4000001ff00 */
[----:B-----5:R-:W-:Y:S01]  /*a6b0*/  IADD3 R42, P0, R81, R2, RZ ;  /* 0x00000002512a7210 */ /* 0x020fe20007f1e0ff */
[----:B------:R0:W-:Y:S04]  /*a6c0*/  STL [R1+0x1f24], R38 ;  /* 0x001f242601007387 */ /* 0x0001e80000100800 */
[----:B------:R4:W-:Y:S01]  /*a6d0*/  STL [R1+0x1f60], R42 ;  /* 0x001f602a01007387 */ /* 0x0009e20000100800 */
[----:B0-----:R-:W-:Y:S02]  /*a6e0*/  LEA.HI.X.SX32 R38, R93, R0, 0x1, P1 ;  /* 0x000000005d267211 */ /* 0x001fe400008f0eff */
[----:B------:R-:W-:-:S02]  /*a6f0*/  CS2R R92, SRZ ;  /* 0x00000000005c7805 */ /* 0x000fc4000001ff00 */
[----:B------:R-:W-:Y:S02]  /*a700*/  IADD3 R40, P1, R79, R2, RZ ;  /* 0x000000024f287210 */ /* 0x000fe40007f3e0ff */
[----:B----4-:R-:W-:Y:S01]  /*a710*/  LEA.HI.X.SX32 R42, R91, R0, 0x1, P2 ;  /* 0x000000005b2a7211 */ /* 0x010fe200010f0eff */
[----:B------:R0:W-:Y:S01]  /*a720*/  STL [R1+0x1f2c], R38 ;  /* 0x001f2c2601007387 */ /* 0x0001e20000100800 */
[----:B------:R-:W-:-:S03]  /*a730*/  CS2R R90, SRZ ;  /* 0x00000000005a7805 */ /* 0x000fc6000001ff00 */
[----:B------:R4:W-:Y:S04]  /*a740*/  STL [R1+0x1f68], R40 ;  /* 0x001f682801007387 */ /* 0x0009e80000100800 */
        /* <DEDUP_REMOVED lines=9> */
[----:B------:R-:W0:Y:S01]  /*a7e0*/  LDC R87, c[0x0][0x238] ;  /* 0x00008e00ff577b82 */ /* 0x000e220000000800 */
[----:B----4-:R-:W-:-:S02]  /*a7f0*/  IADD3 R40, P4, R73, R2, RZ ;  /* 0x0000000249287210 */ /* 0x010fc40007f9e0ff */
[----:B------:R4:W-:Y:S01]  /*a800*/  STL [R1+0x1f44], R38 ;  /* 0x001f442601007387 */ /* 0x0009e20000100800 */
[----:B-----5:R-:W-:-:S03]  /*a810*/  LEA.HI.X.SX32 R42, R85, R0, 0x1, P5 ;  /* 0x00000000552a7211 */ /* 0x020fc600028f0eff */
[----:B------:R5:W-:Y:S01]  /*a820*/  STL [R1+0x1f80], R40 ;  /* 0x001f802801007387 */ /* 0x000be20000100800 */
[----:B------:R-:W3:Y:S03]  /*a830*/  LDC R85, c[0x0][0x238] ;  /* 0x00008e00ff557b82 */ /* 0x000ee60000000800 */
[----:B------:R2:W-:Y:S01]  /*a840*/  STL [R1+0x1f4c], R42 ;  /* 0x001f4c2a01007387 */ /* 0x0005e20000100800 */
[----:B----4-:R-:W-:Y:S02]  /*a850*/  IADD3 R38, P5, R71, R2, RZ ;  /* 0x0000000247267210 */ /* 0x010fe40007fbe0ff */
[----:B-----5:R-:W-:-:S03]  /*a860*/  LEA.HI.X.SX32 R40, R83, R0, 0x1, P6 ;  /* 0x0000000053287211 */ /* 0x020fc600030f0eff */
[----:B------:R4:W-:Y:S01]  /*a870*/  STL [R1+0x1f88], R38 ;  /* 0x001f882601007387 */ /* 0x0009e20000100800 */
[----:B--2---:R-:W-:-:S03]  /*a880*/  IADD3 R42, P6, R69, R2, RZ ;  /* 0x00000002452a7210 */ /* 0x004fc60007fde0ff */
[----:B------:R2:W-:Y:S04]  /*a890*/  STL [R1+0x1f54], R40 ;  /* 0x001f542801007387 */ /* 0x0005e80000100800 */
[----:B------:R5:W-:Y:S01]  /*a8a0*/  STL [R1+0x1f90], R42 ;  /* 0x001f902a01007387 */ /* 0x000be20000100800 */
[----:B----4-:R-:W-:Y:S02]  /*a8b0*/  LEA.HI.X.SX32 R38, R81, R0, 0x1, P0 ;  /* 0x0000000051267211 */ /* 0x010fe400000f0eff */
[----:B--2---:R-:W-:-:S03]  /*a8c0*/  IADD3 R40, P0, R67, R2, RZ ;  /* 0x0000000243287210 */ /* 0x004fc60007f1e0ff */
[----:B------:R2:W-:Y:S01]  /*a8d0*/  STL [R1+0x1f5c], R38 ;  /* 0x001f5c2601007387 */ /* 0x0005e20000100800 */
[----:B-----5:R-:W-:-:S03]  /*a8e0*/  LEA.HI.X.SX32 R42, R79, R0, 0x1, P1 ;  /* 0x000000004f2a7211 */ /* 0x020fc600008f0eff */
[----:B------:R4:W-:Y:S04]  /*a8f0*/  STL [R1+0x1f98], R40 ;  /* 0x001f982801007387 */ /* 0x0009e80000100800 */
[----:B------:R5:W-:Y:S01]  /*a900*/  STL [R1+0x1f64], R42 ;  /* 0x001f642a01007387 */ /* 0x000be20000100800 */
[----:B--2---:R-:W-:Y:S02]  /*a910*/  IADD3 R38, P1, R65, R2, RZ ;  /* 0x0000000241267210 */ /* 0x004fe40007f3e0ff */
[----:B----4-:R-:W-:-:S03]  /*a920*/  LEA.HI.X.SX32 R40, R77, R0, 0x1, P2 ;  /* 0x000000004d287211 */ /* 0x010fc600010f0eff */
[----:B------:R2:W-:Y:S01]  /*a930*/  STL [R1+0x1fa0], R38 ;  /* 0x001fa02601007387 */ /* 0x0005e20000100800 */
[----:B-----5:R-:W-:-:S03]  /*a940*/  IADD3 R42, P2, R63, R2, RZ ;  /* 0x000000023f2a7210 */ /* 0x020fc60007f5e0ff */
[----:B------:R4:W-:Y:S04]  /*a950*/  STL [R1+0x1f6c], R40 ;  /* 0x001f6c2801007387 */ /* 0x0009e80000100800 */
[----:B------:R5:W-:Y:S01]  /*a960*/  STL [R1+0x1fa8], R42 ;  /* 0x001fa82a01007387 */ /* 0x000be20000100800 */
[----:B--2---:R-:W-:Y:S02]  /*a970*/  LEA.HI.X.SX32 R38, R75, R0, 0x1, P3 ;  /* 0x000000004b267211 */ /* 0x004fe400018f0eff */
[----:B------:R-:W2:Y:S01]  /*a980*/  LDC R75, c[0x0][0x238] ;  /* 0x00008e00ff4b7b82 */ /* 0x000ea20000000800 */
[----:B----4-:R-:W-:Y:S02]  /*a990*/  IADD3 R40, P3, R61, R2, RZ ;  /* 0x000000023d287210 */ /* 0x010fe40007f7e0ff */
[----:B------:R4:W-:Y:S01]  /*a9a0*/  STL [R1+0x1f74], R38 ;  /* 0x001f742601007387 */ /* 0x0009e20000100800 */
[----:B-----5:R-:W-:-:S03]  /*a9b0*/  LEA.HI.X.SX32 R42, R73, R0, 0x1, P4 ;  /* 0x00000000492a7211 */ /* 0x020fc600020f0eff */
[----:B------:R5:W-:Y:S01]  /*a9c0*/  STL [R1+0x1fb0], R40 ;  /* 0x001fb02801007387 */ /* 0x000be20000100800 */
[----:B------:R-:W1:Y:S03]  /*a9d0*/  LDC R73, c[0x0][0x238] ;  /* 0x00008e00ff497b82 */ /* 0x000e660000000800 */
[----:B------:R0:W-:Y:S01]  /*a9e0*/  STL [R1+0x1f7c], R42 ;  /* 0x001f7c2a01007387 */ /* 0x0001e20000100800 */
[----:B----4-:R-:W-:Y:S02]  /*a9f0*/  IADD3 R38, P4, R59, R2, RZ ;  /* 0x000000023b267210 */ /* 0x010fe40007f9e0ff */
[----:B-----5:R-:W-:-:S03]  /*aa00*/  LEA.HI.X.SX32 R40, R71, R0, 0x1, P5 ;  /* 0x0000000047287211 */ /* 0x020fc600028f0eff */
[----:B------:R4:W-:Y:S01]  /*aa10*/  STL [R1+0x1fb8], R38 ;  /* 0x001fb82601007387 */ /* 0x0009e20000100800 */
[----:B------:R-:W5:Y:S01]  /*aa20*/  LDC R71, c[0x0][0x238] ;  /* 0x00008e00ff477b82 */ /* 0x000f620000000800 */
[----:B0-----:R-:W-:Y:S02]  /*aa30*/  IADD3 R42, P5, R57, R2, RZ ;  /* 0x00000002392a7210 */ /* 0x001fe40007fbe0ff */
[----:B------:R0:W-:Y:S04]  /*aa40*/  STL [R1+0x1f84], R40 ;  /* 0x001f842801007387 */ /* 0x0001e80000100800 */
[----:B------:R3:W-:Y:S01]  /*aa50*/  STL [R1+0x1fc0], R42 ;  /* 0x001fc02a01007387 */ /* 0x0007e20000100800 */
[----:B----4-:R-:W-:Y:S02]  /*aa60*/  LEA.HI.X.SX32 R38, R69, R0, 0x1, P6 ;  /* 0x0000000045267211 */ /* 0x010fe400030f0eff */
[----:B------:R-:W4:Y:S01]  /*aa70*/  LDC R69, c[0x0][0x238] ;  /* 0x00008e00ff457b82 */ /* 0x000f220000000800 */
[----:B0-----:R-:W-:-:S02]  /*aa80*/  IADD3 R40, P6, R55, R2, RZ ;  /* 0x0000000237287210 */ /* 0x001fc40007fde0ff */
[----:B------:R0:W-:Y:S01]  /*aa90*/  STL [R1+0x1f8c], R38 ;  /* 0x001f8c2601007387 */ /* 0x0001e20000100800 */
[----:B---3--:R-:W-:-:S03]  /*aaa0*/  LEA.HI.X.SX32 R42, R67, R0, 0x1, P0 ;  /* 0x00000000432a7211 */ /* 0x008fc600000f0eff */
[----:B------:R3:W-:Y:S01]  /*aab0*/  STL [R1+0x1fc8], R40 ;  /* 0x001fc82801007387 */ /* 0x0007e20000100800 */
[----:B------:R-:W2:Y:S03]  /*aac0*/  LDC R67, c[0x0][0x238] ;  /* 0x00008e00ff437b82 */ /* 0x000ea60000000800 */
[----:B------:R-:W-:Y:S01]  /*aad0*/  STL [R1+0x1f94], R42 ;  /* 0x001f942a01007387 */ /* 0x000fe20000100800 */
[----:B0-----:R-:W-:Y:S02]  /*aae0*/  IADD3 R38, P0, R53, R2, RZ ;  /* 0x0000000235267210 */ /* 0x001fe40007f1e0ff */
[----:B---3--:R-:W-:-:S03]  /*aaf0*/  LEA.HI.X.SX32 R40, R65, R0, 0x1, P1 ;  /* 0x0000000041287211 */ /* 0x008fc600008f0eff */
[----:B------:R0:W-:Y:S04]  /*ab00*/  STL [R1+0x1fd0], R38 ;  /* 0x001fd02601007387 */ /* 0x0001e80000100800 */
[----:B------:R3:W-:Y:S01]  /*ab10*/  STL [R1+0x1f9c], R40 ;  /* 0x001f9c2801007387 */ /* 0x0007e20000100800 */
[----:B0-----:R-:W-:Y:S02]  /*ab20*/  IADD3 R38, P1, R51, R2, RZ ;  /* 0x0000000233267210 */ /* 0x001fe40007f3e0ff */
[----:B---3--:R-:W-:-:S03]  /*ab30*/  LEA.HI.X.SX32 R40, R63, R0, 0x1, P2 ;  /* 0x000000003f287211 */ /* 0x008fc600010f0eff */
[----:B------:R0:W-:Y:S01]  /*ab40*/  STL [R1+0x1fd8], R38 ;  /* 0x001fd82601007387 */ /* 0x0001e20000100800 */
[----:B------:R-:W-:-:S03]  /*ab50*/  IADD3 R42, P2, R49, R2, RZ ;  /* 0x00000002312a7210 */ /* 0x000fc60007f5e0ff */
[----:B------:R3:W-:Y:S04]  /*ab60*/  STL [R1+0x1fa4], R40 ;  /* 0x001fa42801007387 */ /* 0x0007e80000100800 */
[----:B------:R1:W-:Y:S01]  /*ab70*/  STL [R1+0x1fe0], R42 ;  /* 0x001fe02a01007387 */ /* 0x0003e20000100800 */
[----:B0-----:R-:W-:Y:S02]  /*ab80*/  LEA.HI.X.SX32 R38, R61, R0, 0x1, P3 ;  /* 0x000000003d267211 */ /* 0x001fe400018f0eff */
[----:B---3--:R-:W-:-:S03]  /*ab90*/  IADD3 R40, P3, R47, R2, RZ ;  /* 0x000000022f287210 */ /* 0x008fc60007f7e0ff */
[----:B------:R0:W-:Y:S01]  /*aba0*/  STL [R1+0x1fac], R38 ;  /* 0x001fac2601007387 */ /* 0x0001e20000100800 */
[----:B-1----:R-:W-:-:S03]  /*abb0*/  LEA.HI.X.SX32 R42, R59, R0, 0x1, P4 ;  /* 0x000000003b2a7211 */ /* 0x002fc600020f0eff */
[----:B------:R1:W-:Y:S04]  /*abc0*/  STL [R1+0x1fe8], R40 ;  /* 0x001fe82801007387 */ /* 0x0003e80000100800 */
[----:B------:R3:W-:Y:S01]  /*abd0*/  STL [R1+0x1fb4], R42 ;  /* 0x001fb42a01007387 */ /* 0x0007e20000100800 */
[----:B0-----:R-:W-:Y:S02]  /*abe0*/  IADD3 R38, P4, R45, R2, RZ ;  /* 0x000000022d267210 */ /* 0x001fe40007f9e0ff */
[----:B-1----:R-:W-:-:S03]  /*abf0*/  LEA.HI.X.SX32 R40, R57, R0, 0x1, P5 ;  /* 0x0000000039287211 */ /* 0x002fc600028f0eff */
[----:B------:R0:W-:Y:S01]  /*ac00*/  STL [R1+0x1ff0], R38 ;  /* 0x001ff02601007387 */ /* 0x0001e20000100800 */
[----:B------:R-:W1:Y:S01]  /*ac10*/  LDC R57, c[0x0][0x238] ;  /* 0x00008e00ff397b82 */ /* 0x000e620000000800 */
[----:B---3--:R-:W-:Y:S02]  /*ac20*/  IADD3 R42, P5, R43, R2, RZ ;  /* 0x000000022b2a7210 */ /* 0x008fe40007fbe0ff */
[----:B------:R3:W-:Y:S04]  /*ac30*/  STL [R1+0x1fbc], R40 ;  /* 0x001fbc2801007387 */ /* 0x0007e80000100800 */
[----:B------:R5:W-:Y:S01]  /*ac40*/  STL [R1+0x1ff8], R42 ;  /* 0x001ff82a01007387 */ /* 0x000be20000100800 */
[----:B0-----:R-:W-:Y:S02]  /*ac50*/  LEA.HI.X.SX32 R38, R55, R0, 0x1, P6 ;  /* 0x0000000037267211 */ /* 0x001fe400030f0eff */
[----:B------:R-:W0:Y:S01]  /*ac60*/  LDC R55, c[0x0][0x238] ;  /* 0x00008e00ff377b82 */ /* 0x000e220000000800 */
[----:B---3--:R-:W-:-:S02]  /*ac70*/  IADD3 R40, P6, R41, R2, RZ ;  /* 0x0000000229287210 */ /* 0x008fc40007fde0ff */
[----:B------:R3:W-:Y:S01]  /*ac80*/  STL [R1+0x1fc4], R38 ;  /* 0x001fc42601007387 */ /* 0x0007e20000100800 */
[----:B-----5:R-:W-:-:S03]  /*ac90*/  LEA.HI.X.SX32 R42, R53, R0, 0x1, P0 ;  /* 0x00000000352a7211 */ /* 0x020fc600000f0eff */
[----:B------:R5:W-:Y:S01]  /*aca0*/  STL [R1+0x2000], R40 ;  /* 0x0020002801007387 */ /* 0x000be20000100800 */
[----:B------:R-:W-:Y:S01]  /*acb0*/  LEA.HI.X.SX32 R41, R41, R0, 0x1, P6 ;  /* 0x0000000029297211 */ /* 0x000fe200030f0eff */
[----:B------:R-:W4:Y:S02]  /*acc0*/  LDC R53, c[0x0][0x238] ;  /* 0x00008e00ff357b82 */ /* 0x000f240000000800 */
[----:B------:R2:W-:Y:S01]  /*acd0*/  STL [R1+0x1fcc], R42 ;  /* 0x001fcc2a01007387 */ /* 0x0005e20000100800 */
[----:B---3--:R-:W-:Y:S02]  /*ace0*/  IADD3 R38, P0, R39, R2, RZ ;  /* 0x0000000227267210 */ /* 0x008fe40007f1e0ff */
[----:B-----5:R-:W-:-:S03]  /*acf0*/  LEA.HI.X.SX32 R40, R51, R0, 0x1, P1 ;  /* 0x0000000033287211 */ /* 0x020fc600008f0eff */
[----:B------:R3:W-:Y:S01]  /*ad00*/  STL [R1+0x2008], R38 ;  /* 0x0020082601007387 */ /* 0x0007e20000100800 */
[----:B------:R-:W5:Y:S01]  /*ad10*/  LDC R51, c[0x0][0x238] ;  /* 0x00008e00ff337b82 */ /* 0x000f620000000800 */
[----:B--2---:R-:W-:Y:S02]  /*ad20*/  IADD3 R42, P1, R37, R2, RZ ;  /* 0x00000002252a7210 */ /* 0x004fe40007f3e0ff */
[----:B------:R2:W-:Y:S04]  /*ad30*/  STL [R1+0x1fd4], R40 ;  /* 0x001fd42801007387 */ /* 0x0005e80000100800 */
[----:B------:R1:W-:Y:S01]  /*ad40*/  STL [R1+0x2010], R42 ;  /* 0x0020102a01007387 */ /* 0x0003e20000100800 */
[----:B---3--:R-:W-:Y:S02]  /*ad50*/  LEA.HI.X.SX32 R38, R49, R0, 0x1, P2 ;  /* 0x0000000031267211 */ /* 0x008fe400010f0eff */
[----:B--2---:R-:W-:-:S03]  /*ad60*/  IADD3 R40, P2, R35, R2, RZ ;  /* 0x0000000223287210 */ /* 0x004fc60007f5e0ff */
[----:B------:R2:W-:Y:S01]  /*ad70*/  STL [R1+0x1fdc], R38 ;  /* 0x001fdc2601007387 */ /* 0x0005e20000100800 */
[----:B-1----:R-:W-:-:S03]  /*ad80*/  LEA.HI.X.SX32 R42, R47, R0, 0x1, P3 ;  /* 0x000000002f2a7211 */ /* 0x002fc600018f0eff */
[----:B------:R1:W-:Y:S01]  /*ad90*/  STL [R1+0x2018], R40 ;  /* 0x0020182801007387 */ /* 0x0003e20000100800 */
[----:B------:R-:W-:-:S03]  /*ada0*/  LEA.HI.X.SX32 R35, R35, R0, 0x1, P2 ;  /* 0x0000000023237211 */ /* 0x000fc600010f0eff */
        /* <DEDUP_REMOVED lines=10> */
[----:B------:R-:W-:-:S03]  /*ae50*/  LEA.HI.X.SX32 R30, R30, R0, 0x1, P5 ;  /* 0x000000001e1e7211 */ /* 0x000fc600028f0eff */
[----:B------:R2:W-:Y:S01]  /*ae60*/  STL [R1+0x2030], R40 ;  /* 0x0020302801007387 */ /* 0x0005e20000100800 */
[----:B---3--:R-:W3:Y:S03]  /*ae70*/  LDC R42, c[0x0][0x238] ;  /* 0x00008e00ff2a7b82 */ /* 0x008ee60000000800 */
[----:B------:R-:W-:Y:S01]  /*ae80*/  STL [R1+0x1ffc], R41 ;  /* 0x001ffc2901007387 */ /* 0x000fe20000100800 */
[----:B-1----:R-:W-:Y:S02]  /*ae90*/  IADD3 R38, P6, R28, R2, RZ ;  /* 0x000000021c267210 */ /* 0x002fe40007fde0ff */
[----:B--2---:R-:W-:-:S03]  /*aea0*/  LEA.HI.X.SX32 R40, R39, R0, 0x1, P0 ;  /* 0x0000000027287211 */ /* 0x004fc600000f0eff */
[----:B------:R1:W-:Y:S01]  /*aeb0*/  STL [R1+0x2038], R38 ;  /* 0x0020382601007387 */ /* 0x0003e20000100800 */
[----:B------:R-:W-:-:S03]  /*aec0*/  IADD3 R39, P0, R26, R2, RZ ;  /* 0x000000021a277210 */ /* 0x000fc60007f1e0ff */
[----:B------:R2:W-:Y:S04]  /*aed0*/  STL [R1+0x2004], R40 ;  /* 0x0020042801007387 */ /* 0x0005e80000100800 */
[----:B------:R-:W-:Y:S01]  /*aee0*/  STL [R1+0x2040], R39 ;  /* 0x0020402701007387 */ /* 0x000fe20000100800 */
[----:B-1----:R-:W-:Y:S02]  /*aef0*/  LEA.HI.X.SX32 R38, R37, R0, 0x1, P1 ;  /* 0x0000000025267211 */ /* 0x002fe400008f0eff */
[C---:B------:R-:W-:Y:S01]  /*af00*/  IADD3 R37, P1, R24.reuse, R2, RZ ;  /* 0x0000000218257210 */ /* 0x040fe20007f3e0ff */
[----:B--2---:R-:W1:Y:S02]  /*af10*/  LDC R40, c[0x0][0x238] ;  /* 0x00008e00ff287b82 */ /* 0x004e640000000800 */
[----:B------:R2:W-:Y:S01]  /*af20*/  STL [R1+0x200c], R38 ;  /* 0x00200c2601007387 */ /* 0x0005e20000100800 */
[----:B------:R-:W-:-:S03]  /*af30*/  LEA.HI.X.SX32 R24, R24, R0, 0x1, P1 ;  /* 0x0000000018187211 */ /* 0x000fc600008f0eff */
[----:B------:R0:W-:Y:S04]  /*af40*/  STL [R1+0x2048], R37 ;  /* 0x0020482501007387 */ /* 0x0001e80000100800 */
[----:B------:R4:W-:Y:S01]  /*af50*/  STL [R1+0x2014], R35 ;  /* 0x0020142301007387 */ /* 0x0009e20000100800 */
[----:B--2---:R-:W-:Y:S02]  /*af60*/  IADD3 R38, P2, R22, R2, RZ ;  /* 0x0000000216267210 */ /* 0x004fe40007f5e0ff */
[----:B0-----:R-:W-:-:S03]  /*af70*/  LEA.HI.X.SX32 R37, R33, R0, 0x1, P3 ;  /* 0x0000000021257211 */ /* 0x001fc600018f0eff */
[----:B------:R0:W-:Y:S01]  /*af80*/  STL [R1+0x2050], R38 ;  /* 0x0020502601007387 */ /* 0x0001e20000100800 */
[----:B------:R-:W-:Y:S02]  /*af90*/  LEA.HI.X.SX32 R33, R31, R0, 0x1, P4 ;  /* 0x000000001f217211 */ /* 0x000fe400020f0eff */
[-C--:B----4-:R-:W-:Y:S01]  /*afa0*/  IADD3 R35, P3, R20, R2.reuse, RZ ;  /* 0x0000000214237210 */ /* 0x090fe20007f7e0ff */
[----:B------:R-:W-:Y:S01]  /*afb0*/  STL [R1+0x201c], R37 ;  /* 0x00201c2501007387 */ /* 0x000fe20000100800 */
[----:B------:R-:W-:-:S03]  /*afc0*/  IADD3 R31, P4, R18, R2, RZ ;  /* 0x00000002121f7210 */ /* 0x000fc60007f9e0ff */
[----:B------:R2:W-:Y:S01]  /*afd0*/  STL [R1+0x2058], R35 ;  /* 0x0020582301007387 */ /* 0x0005e20000100800 */
[----:B------:R-:W-:Y:S01]  /*afe0*/  LEA.HI.X.SX32 R18, R18, R0, 0x1, P4 ;  /* 0x0000000012127211 */ /* 0x000fe200020f0eff */
[----:B0-----:R-:W0:Y:S02]  /*aff0*/  LDC R38, c[0x0][0x238] ;  /* 0x00008e00ff267b82 */ /* 0x001e240000000800 */
[----:B------:R4:W-:Y:S04]  /*b000*/  STL [R1+0x2024], R33 ;  /* 0x0020242101007387 */ /* 0x0009e80000100800 */
[----:B------:R5:W-:Y:S02]  /*b010*/  STL [R1+0x2060], R31 ;  /* 0x0020601f01007387 */ /* 0x000be40000100800 */
[----:B--2---:R-:W2:Y:S02]  /*b020*/  LDC R35, c[0x0][0x238] ;  /* 0x00008e00ff237b82 */ /* 0x004ea40000000800 */
[----:B------:R3:W-:Y:S01]  /*b030*/  STL [R1+0x202c], R30 ;  /* 0x00202c1e01007387 */ /* 0x0007e20000100800 */
[----:B----4-:R-:W-:-:S02]  /*b040*/  IADD3 R33, P5, R16, R2, RZ ;  /* 0x0000000210217210 */ /* 0x010fc40007fbe0ff */
[----:B-----5:R-:W-:-:S03]  /*b050*/  LEA.HI.X.SX32 R31, R28, R0, 0x1, P6 ;  /* 0x000000001c1f7211 */ /* 0x020fc600030f0eff */
[----:B------:R4:W-:Y:S01]  /*b060*/  STL [R1+0x2068], R33 ;  /* 0x0020682101007387 */ /* 0x0009e20000100800 */
[----:B------:R-:W-:Y:S01]  /*b070*/  LEA.HI.X.SX32 R28, R26, R0, 0x1, P0 ;  /* 0x000000001a1c7211 */ /* 0x000fe200000f0eff */
[----:B------:R-:W5:Y:S01]  /*b080*/  LDC R37, c[0x0][0x238] ;  /* 0x00008e00ff257b82 */ /* 0x000f620000000800 */
[-C--:B---3--:R-:W-:Y:S01]  /*b090*/  IADD3 R30, P6, R14, R2.reuse, RZ ;  /* 0x000000020e1e7210 */ /* 0x088fe20007fde0ff */
[----:B------:R-:W-:Y:S01]  /*b0a0*/  STL [R1+0x2034], R31 ;  /* 0x0020341f01007387 */ /* 0x000fe20000100800 */
[----:B------:R-:W-:-:S03]  /*b0b0*/  IADD3 R26, P0, R12, R2, RZ ;  /* 0x000000020c1a7210 */ /* 0x000fc60007f1e0ff */
[----:B------:R3:W-:Y:S01]  /*b0c0*/  STL [R1+0x2070], R30 ;  /* 0x0020701e01007387 */ /* 0x0007e20000100800 */
[----:B------:R-:W-:Y:S01]  /*b0d0*/  LEA.HI.X.SX32 R12, R12, R0, 0x1, P0 ;  /* 0x000000000c0c7211 */ /* 0x000fe200000f0eff */
[----:B----4-:R-:W4:Y:S02]  /*b0e0*/  LDC R33, c[0x0][0x238] ;  /* 0x00008e00ff217b82 */ /* 0x010f240000000800 */
[----:B------:R1:W-:Y:S04]  /*b0f0*/  STL [R1+0x203c], R28 ;  /* 0x00203c1c01007387 */ /* 0x0003e80000100800 */
[----:B------:R1:W-:Y:S02]  /*b100*/  STL [R1+0x2078], R26 ;  /* 0x0020781a01007387 */ /* 0x0003e40000100800 */
[----:B---3--:R-:W3:Y:S02]  /*b110*/  LDC R30, c[0x0][0x238] ;  /* 0x00008e00ff1e7b82 */ /* 0x008ee40000000800 */
[----:B------:R0:W-:Y:S01]  /*b120*/  STL [R1+0x2044], R24 ;  /* 0x0020441801007387 */ /* 0x0001e20000100800 */
[----:B-1----:R-:W-:-:S02]  /*b130*/  IADD3 R28, P1, R10, R2, RZ ;  /* 0x000000020a1c7210 */ /* 0x002fc40007f3e0ff */
[----:B------:R-:W-:-:S03]  /*b140*/  LEA.HI.X.SX32 R26, R22, R0, 0x1, P2 ;  /* 0x00000000161a7211 */ /* 0x000fc600010f0eff */
[----:B------:R1:W-:Y:S01]  /*b150*/  STL [R1+0x2080], R28 ;  /* 0x0020801c01007387 */ /* 0x0003e20000100800 */
[----:B------:R-:W-:Y:S01]  /*b160*/  LEA.HI.X.SX32 R22, R20, R0, 0x1, P3 ;  /* 0x0000000014167211 */ /* 0x000fe200018f0eff */
[----:B------:R-:W2:Y:S01]  /*b170*/  LDC R31, c[0x0][0x238] ;  /* 0x00008e00ff1f7b82 */ /* 0x000ea20000000800 */
[-C--:B0-----:R-:W-:Y:S01]  /*b180*/  IADD3 R24, P2, R8, R2.reuse, RZ ;  /* 0x0000000208187210 */ /* 0x081fe20007f5e0ff */
[----:B------:R-:W-:Y:S01]  /*b190*/  STL [R1+0x204c], R26 ;  /* 0x00204c1a01007387 */ /* 0x000fe20000100800 */
[----:B------:R-:W-:-:S03]  /*b1a0*/  IADD3 R20, P3, R6, R2, RZ ;  /* 0x0000000206147210 */ /* 0x000fc60007f7e0ff */
[----:B------:R0:W-:Y:S01]  /*b1b0*/  STL [R1+0x2088], R24 ;  /* 0x0020881801007387 */ /* 0x0001e20000100800 */
[----:B------:R-:W-:Y:S01]  /*b1c0*/  LEA.HI.X.SX32 R6, R6, R0, 0x1, P3 ;  /* 0x0000000006067211 */ /* 0x000fe200018f0eff */
[----:B-1----:R-:W1:Y:S02]  /*b1d0*/  LDC R28, c[0x0][0x238] ;  /* 0x00008e00ff1c7b82 */ /* 0x002e640000000800 */
[----:B------:R5:W-:Y:S04]  /*b1e0*/  STL [R1+0x2054], R22 ;  /* 0x0020541601007387 */ /* 0x000be80000100800 */
[----:B------:R5:W-:Y:S02]  /*b1f0*/  STL [R1+0x2090], R20 ;  /* 0x0020901401007387 */ /* 0x000be40000100800 */
[----:B0-----:R-:W0:Y:S02]  /*b200*/  LDC R24, c[0x0][0x238] ;  /* 0x00008e00ff187b82 */ /* 0x001e240000000800 */
[----:B------:R4:W-:Y:S01]  /*b210*/  STL [R1+0x205c], R18 ;  /* 0x00205c1201007387 */ /* 0x0009e20000100800 */
[----:B-----5:R-:W-:-:S02]  /*b220*/  IADD3 R22, P4, R3, R2, RZ ;  /* 0x0000000203167210 */ /* 0x020fc40007f9e0ff */
[----:B------:R-:W-:-:S03]  /*b230*/  LEA.HI.X.SX32 R20, R16, R0, 0x1, P5 ;  /* 0x0000000010147211 */ /* 0x000fc600028f0eff */
[----:B------:R5:W-:Y:S01]  /*b240*/  STL [R1+0x2098], R22 ;  /* 0x0020981601007387 */ /* 0x000be20000100800 */
[----:B------:R-:W-:Y:S01]  /*b250*/  LEA.HI.X.SX32 R16, R14, R0, 0x1, P6 ;  /* 0x000000000e107211 */ /* 0x000fe200030f0eff */
[----:B------:R-:W3:Y:S01]  /*b260*/  LDC R26, c[0x0][0x238] ;  /* 0x00008e00ff1a7b82 */ /* 0x000ee20000000800 */
[-C--:B----4-:R-:W-:Y:S01]  /*b270*/  IADD3 R18, P5, R5, R2.reuse, RZ ;  /* 0x0000000205127210 */ /* 0x090fe20007fbe0ff */
[----:B------:R-:W-:Y:S01]  /*b280*/  STL [R1+0x2064], R20 ;  /* 0x0020641401007387 */ /* 0x000fe20000100800 */
[----:B------:R-:W-:Y:S02]  /*b290*/  IADD3 R14, P6, R7, R2, RZ ;  /* 0x00000002070e7210 */ /* 0x000fe40007fde0ff */
[----:B------:R-:W-:Y:S01]  /*b2a0*/  LEA.HI.X.SX32 R5, R5, R0, 0x1, P5 ;  /* 0x0000000005057211 */ /* 0x000fe200028f0eff */
[----:B------:R4:W-:Y:S02]  /*b2b0*/  STL [R1+0x20a0], R18 ;  /* 0x0020a01201007387 */ /* 0x0009e40000100800 */
[----:B-----5:R-:W5:Y:S02]  /*b2c0*/  LDC R22, c[0x0][0x238] ;  /* 0x00008e00ff167b82 */ /* 0x020f640000000800 */
[----:B------:R2:W-:Y:S04]  /*b2d0*/  STL [R1+0x206c], R16 ;  /* 0x00206c1001007387 */ /* 0x0005e80000100800 */
[----:B------:R2:W-:Y:S02]  /*b2e0*/  STL [R1+0x20a8], R14 ;  /* 0x0020a80e01007387 */ /* 0x0005e40000100800 */
[----:B----4-:R-:W4:Y:S02]  /*b2f0*/  LDC R18, c[0x0][0x238] ;  /* 0x00008e00ff127b82 */ /* 0x010f240000000800 */
[----:B------:R1:W-:Y:S01]  /*b300*/  STL [R1+0x2074], R12 ;  /* 0x0020740c01007387 */ /* 0x0003e20000100800 */
[----:B--2---:R-:W-:-:S02]  /*b310*/  IADD3 R16, P0, R9, R2, RZ ;  /* 0x0000000209107210 */ /* 0x004fc40007f1e0ff */
[----:B------:R-:W-:-:S03]  /*b320*/  LEA.HI.X.SX32 R14, R10, R0, 0x1, P1 ;  /* 0x000000000a0e7211 */ /* 0x000fc600008f0eff */
[----:B------:R2:W-:Y:S01]  /*b330*/  STL [R1+0x20b0], R16 ;  /* 0x0020b01001007387 */ /* 0x0005e20000100800 */
[----:B------:R-:W-:Y:S01]  /*b340*/  LEA.HI.X.SX32 R10, R8, R0, 0x1, P2 ;  /* 0x00000000080a7211 */ /* 0x000fe200010f0eff */
[----:B------:R-:W4:Y:S01]  /*b350*/  LDC R20, c[0x0][0x238] ;  /* 0x00008e00ff147b82 */ /* 0x000f220000000800 */
[-C--:B-1----:R-:W-:Y:S01]  /*b360*/  IADD3 R12, P1, R11, R2.reuse, RZ ;  /* 0x000000020b0c7210 */ /* 0x082fe20007f3e0ff */
[----:B------:R-:W-:Y:S01]  /*b370*/  STL [R1+0x207c], R14 ;  /* 0x00207c0e01007387 */ /* 0x000fe20000100800 */
[----:B------:R-:W-:-:S03]  /*b380*/  IADD3 R8, P2, R13, R2, RZ ;  /* 0x000000020d087210 */ /* 0x000fc60007f5e0ff */
[----:B------:R1:W-:Y:S02]  /*b390*/  STL [R1+0x20b8], R12 ;  /* 0x0020b80c01007387 */ /* 0x0003e40000100800 */
[----:B--2---:R-:W5:Y:S02]  /*b3a0*/  LDC R16, c[0x0][0x238] ;  /* 0x00008e00ff107b82 */ /* 0x004f640000000800 */
[----:B------:R2:W-:Y:S04]  /*b3b0*/  STL [R1+0x2084], R10 ;  /* 0x0020840a01007387 */ /* 0x0005e80000100800 */
[----:B------:R0:W-:Y:S02]  /*b3c0*/  STL [R1+0x20e0], R8 ;  /* 0x0020e00801007387 */ /* 0x0001e40000100800 */
[----:B-1----:R-:W3:Y:S02]  /*b3d0*/  LDC R12, c[0x0][0x238] ;  /* 0x00008e00ff0c7b82 */ /* 0x002ee40000000800 */
[----:B------:R1:W-:Y:S01]  /*b3e0*/  STL [R1+0x208c], R6 ;  /* 0x00208c0601007387 */ /* 0x0003e20000100800 */
[----:B--2---:R-:W-:-:S02]  /*b3f0*/  LOP3.LUT R10, R32, 0x20, RZ, 0x3c, !PT ;  /* 0x00000020200a7812 */ /* 0x004fc400078e3cff */
[----:B0-----:R-:W-:-:S03]  /*b400*/  IADD3 R8, P3, R15, R2, RZ ;  /* 0x000000020f087210 */ /* 0x001fc60007f7e0ff */
[----:B------:R-:W0:Y:S01]  /*b410*/  LDC R14, c[0x0][0x238] ;  /* 0x00008e00ff0e7b82 */ /* 0x000e220000000800 */
[----:B------:R-:W-:Y:S01]  /*b420*/  IMAD.IADD R10, R247, 0x1, R10 ;  /* 0x00000001f70a7824 */ /* 0x000fe200078e020a */
[----:B-1----:R-:W-:Y:S01]  /*b430*/  LEA.HI.X.SX32 R6, R3, R0, 0x1, P4 ;  /* 0x0000000003067211 */ /* 0x002fe200020f0eff */
[----:B------:R1:W-:Y:S01]  /*b440*/  STL [R1+0x20e8], R8 ;  /* 0x0020e80801007387 */ /* 0x0003e20000100800 */
[----:B------:R-:W-:-:S03]  /*b450*/  IADD3 R3, P4, R17, R2, RZ ;  /* 0x0000000211037210 */ /* 0x000fc60007f9e0ff */
[----:B------:R2:W-:Y:S04]  /*b460*/  STL [R1+0x2094], R6 ;  /* 0x0020940601007387 */ /* 0x0005e80000100800 */
[----:B------:R4:W-:Y:S01]  /*b470*/  STL [R1+0x20ec], R3 ;  /* 0x0020ec0301007387 */ /* 0x0009e20000100800 */
[----:B-1----:R-:W-:-:S03]  /*b480*/  LOP3.LUT R8, R32, 0x40, RZ, 0x3c, !PT ;  /* 0x0000004020087812 */ /* 0x002fc600078e3cff */
[----:B------:R1:W-:Y:S01]  /*b490*/  STL [R1+0x209c], R5 ;  /* 0x00209c0501007387 */ /* 0x0003e20000100800 */
[----:B--2---:R-:W-:Y:S01]  /*b4a0*/  IADD3 R6, P5, R19, R2, RZ ;  /* 0x0000000213067210 */ /* 0x004fe20007fbe0ff */
[----:B------:R-:W-:Y:S01]  /*b4b0*/  IMAD.IADD R8, R247, 0x1, R8 ;  /* 0x00000001f7087824 */ /* 0x000fe200078e0208 */
[----:B----4-:R-:W-:-:S03]  /*b4c0*/  LEA.HI.X.SX32 R3, R7, R0, 0x1, P6 ;  /* 0x0000000007037211 */ /* 0x010fc600030f0eff */
[----:B------:R2:W-:Y:S01]  /*b4d0*/  STL [R1+0x20f0], R6 ;  /* 0x0020f00601007387 */ /* 0x0005e20000100800 */
[C---:B------:R-:W-:Y:S02]  /*b4e0*/  LOP3.LUT R7, R32.reuse, 0x50, RZ, 0x3c, !PT ;  /* 0x0000005020077812 */ /* 0x040fe400078e3cff */
[----:B-1----:R-:W-:Y:S01]  /*b4f0*/  IADD3 R5, P6, R21, R2, RZ ;  /* 0x0000000215057210 */ /* 0x002fe20007fde0ff */
[----:B------:R1:W-:Y:S02]  /*b500*/  STL [R1+0x20a4], R3 ;  /* 0x0020a40301007387 */ /* 0x0003e40000100800 */
[----:B------:R-:W-:Y:S02]  /*b510*/  IMAD.IADD R7, R247, 0x1, R7 ;  /* 0x00000001f7077824 */ /* 0x000fe400078e0207 */
[----:B------:R4:W-:Y:S01]  /*b520*/  STL [R1+0x20f4], R5 ;  /* 0x0020f40501007387 */ /* 0x0009e20000100800 */
[----:B--2---:R-:W-:Y:S02]  /*b530*/  LEA.HI.X.SX32 R6, R9, R0, 0x1, P0 ;  /* 0x0000000009067211 */ /* 0x004fe400000f0eff */
[----:B------:R-:W-:-:S02]  /*b540*/  LOP3.LUT R9, R32, 0x30, RZ, 0x3c, !PT ;  /* 0x0000003020097812 */ /* 0x000fc400078e3cff */
[----:B-1----:R-:W-:Y:S01]  /*b550*/  IADD3 R3, P0, R23, R2, RZ ;  /* 0x0000000217037210 */ /* 0x002fe20007f1e0ff */
[----:B------:R1:W-:Y:S02]  /*b560*/  STL [R1+0x20ac], R6 ;  /* 0x0020ac0601007387 */ /* 0x0003e40000100800 */
[----:B------:R-:W-:Y:S01]  /*b570*/  IMAD.IADD R9, R247, 0x1, R9 ;  /* 0x00000001f7097824 */ /* 0x000fe200078e0209 */
[----:B----4-:R-:W-:Y:S01]  /*b580*/  LEA.HI.X.SX32 R5, R11, R0, 0x1, P1 ;  /* 0x000000000b057211 */ /* 0x010fe200008f0eff */
[----:B------:R2:W-:Y:S01]  /*b590*/  STL [R1+0x20f8], R3 ;  /* 0x0020f80301007387 */ /* 0x0005e20000100800 */
[----:B------:R-:W-:-:S03]  /*b5a0*/  LOP3.LUT R11, R32, 0x10, RZ, 0x3c, !PT ;  /* 0x00000010200b7812 */ /* 0x000fc600078e3cff */
[----:B------:R4:W-:Y:S01]  /*b5b0*/  STL [R1+0x20b4], R5 ;  /* 0x0020b40501007387 */ /* 0x0009e20000100800 */
[----:B-1----:R-:W-:Y:S01]  /*b5c0*/  IADD3 R6, P1, R25, R2, RZ ;  /* 0x0000000219067210 */ /* 0x002fe20007f3e0ff */
[----:B------:R-:W-:Y:S01]  /*b5d0*/  IMAD.IADD R11, R247, 0x1, R11 ;  /* 0x00000001f70b7824 */ /* 0x000fe200078e020b */
[----:B--2---:R-:W-:-:S03]  /*b5e0*/  LEA.HI.X.SX32 R3, R13, R0, 0x1, P2 ;  /* 0x000000000d037211 */ /* 0x004fc600010f0eff */
[----:B------:R1:W-:Y:S01]  /*b5f0*/  STL [R1+0x20fc], R6 ;  /* 0x0020fc0601007387 */ /* 0x0003e20000100800 */
[----:B------:R-:W2:Y:S01]  /*b600*/  LDC R13, c[0x0][0x238] ;  /* 0x00008e00ff0d7b82 */ /* 0x000ea20000000800 */
[----:B----4-:R-:W-:Y:S02]  /*b610*/  IADD3 R5, P2, R27, R2, RZ ;  /* 0x000000021b057210 */ /* 0x010fe40007f5e0ff */
[----:B------:R4:W-:Y:S04]  /*b620*/  STL [R1+0x20dc], R3 ;  /* 0x0020dc0301007387 */ /* 0x0009e80000100800 */
[----:B------:R5:W-:Y:S01]  /*b630*/  STL [R1+0x2100], R5 ;  /* 0x0021000501007387 */ /* 0x000be20000100800 */
[----:B-1----:R-:W-:Y:S02]  /*b640*/  LEA.HI.X.SX32 R6, R15, R0, 0x1, P3 ;  /* 0x000000000f067211 */ /* 0x002fe400018f0eff */
[----:B------:R-:W1:Y:S01]  /*b650*/  LDC R15, c[0x0][0x238] ;  /* 0x00008e00ff0f7b82 */ /* 0x000e620000000800 */
[----:B----4-:R-:W-:-:S02]  /*b660*/  IADD3 R3, P3, R29, R2, RZ ;  /* 0x000000021d037210 */ /* 0x010fc40007f7e0ff */
[----:B------:R4:W-:Y:S01]  /*b670*/  STL [R1+0x20e4], R6 ;  /* 0x0020e40601007387 */ /* 0x0009e20000100800 */
[-C--:B------:R-:W-:Y:S02]  /*b680*/  LEA.HI.X.SX32 R2, R19, R0.reuse, 0x1, P5 ;  /* 0x0000000013027211 */ /* 0x080fe400028f0eff */
[----:B-----5:R-:W-:Y:S01]  /*b690*/  LEA.HI.X.SX32 R5, R17, R0, 0x1, P4 ;  /* 0x0000000011057211 */ /* 0x020fe200020f0eff */
[----:B------:R5:W-:Y:S01]  /*b6a0*/  STL [R1+0x20d8], R3 ;  /* 0x0020d80301007387 */ /* 0x000be20000100800 */
[----:B------:R-:W3:Y:S03]  /*b6b0*/  LDC R17, c[0x0][0x238] ;  /* 0x00008e00ff117b82 */ /* 0x000ee60000000800 */
[----:B------:R0:W-:Y:S01]  /*b6c0*/  STL [R1+0x20bc], R5 ;  /* 0x0020bc0501007387 */ /* 0x0001e20000100800 */
[----:B----4-:R-:W-:-:S03]  /*b6d0*/  LOP3.LUT R6, R32, 0x60, RZ, 0x3c, !PT ;  /* 0x0000006020067812 */ /* 0x010fc600078e3cff */
[----:B------:R4:W-:Y:S01]  /*b6e0*/  STL [R1+0x20c4], R2 ;  /* 0x0020c40201007387 */ /* 0x0009e20000100800 */
[----:B------:R-:W1:Y:S01]  /*b6f0*/  LDC R19, c[0x0][0x238] ;  /* 0x00008e00ff137b82 */ /* 0x000e620000000800 */
[-C--:B-----5:R-:W-:Y:S01]  /*b700*/  LEA.HI.X.SX32 R3, R21, R0.reuse, 0x1, P6 ;  /* 0x0000000015037211 */ /* 0x0a0fe200030f0eff */
[----:B------:R-:W-:Y:S01]  /*b710*/  IMAD.IADD R6, R247, 0x1, R6 ;  /* 0x00000001f7067824 */ /* 0x000fe200078e0206 */
[----:B0-----:R-:W-:-:S03]  /*b720*/  LEA.HI.X.SX32 R5, R23, R0, 0x1, P0 ;  /* 0x0000000017057211 */ /* 0x001fc600000f0eff */
[----:B------:R0:W-:Y:S02]  /*b730*/  STL [R1+0x20c8], R3 ;  /* 0x0020c80301007387 */ /* 0x0001e40000100800 */
[----:B------:R-:W3:Y:S01]  /*b740*/  LDC R21, c[0x0][0x238] ;  /* 0x00008e00ff157b82 */ /* 0x000ee20000000800 */
[-C--:B----4-:R-:W-:Y:S01]  /*b750*/  LEA.HI.X.SX32 R2, R25, R0.reuse, 0x1, P1 ;  /* 0x0000000019027211 */ /* 0x090fe200008f0eff */
[----:B------:R4:W-:Y:S04]  /*b760*/  STL [R1+0x20cc], R5 ;  /* 0x0020cc0501007387 */ /* 0x0009e80000100800 */
[----:B------:R5:W-:Y:S01]  /*b770*/  STL [R1+0x20d0], R2 ;  /* 0x0020d00201007387 */ /* 0x000be20000100800 */
[-C--:B0-----:R-:W-:Y:S01]  /*b780*/  LEA.HI.X.SX32 R3, R27, R0.reuse, 0x1, P2 ;  /* 0x000000001b037211 */ /* 0x081fe200010f0eff */
[----:B------:R-:W1:Y:S01]  /*b790*/  LDC R23, c[0x0][0x238] ;  /* 0x00008e00ff177b82 */ /* 0x000e620000000800 */
[----:B------:R-:W-:-:S02]  /*b7a0*/  LEA.HI.X.SX32 R0, R29, R0, 0x1, P3 ;  /* 0x000000001d007211 */ /* 0x000fc400018f0eff */
[----:B----4-:R-:W-:Y:S01]  /*b7b0*/  LOP3.LUT R5, R32, 0x70, RZ, 0x3c, !PT ;  /* 0x0000007020057812 */ /* 0x010fe200078e3cff */
[----:B------:R0:W-:Y:S01]  /*b7c0*/  STL [R1+0x20d4], R3 ;  /* 0x0020d40301007387 */ /* 0x0001e20000100800 */
[----:B-----5:R-:W-:-:S03]  /*b7d0*/  IMAD.SHL.U32 R2, R36, 0x10, RZ ;  /* 0x0000001024027824 */ /* 0x020fc600078e00ff */
[----:B------:R4:W-:Y:S01]  /*b7e0*/  STL [R1+0x20c0], R0 ;  /* 0x0020c00001007387 */ /* 0x0009e20000100800 */
[----:B------:R-:W2:Y:S01]  /*b7f0*/  LDC R25, c[0x0][0x238] ;  /* 0x00008e00ff197b82 */ /* 0x000ea20000000800 */
[----:B------:R-:W-:Y:S02]  /*b800*/  IMAD.IADD R5, R247, 0x1, R5 ;  /* 0x00000001f7057824 */ /* 0x000fe400078e0205 */
[----:B------:R5:W-:Y:S05]  /*b810*/  STL [R1+0x2224], R2 ;  /* 0x0022240201007387 */ /* 0x000bea0000100800 */
[----:B0-----:R-:W0:Y:S01]  /*b820*/  LDC R3, c[0x0][0x238] ;  /* 0x00008e00ff037b82 */ /* 0x001e220000000800 */
[----:B----4-:R-:W-:Y:S01]  /*b830*/  LOP3.LUT R0, R2, 0x70, RZ, 0xc0, !PT ;  /* 0x0000007002007812 */ /* 0x010fe200078ec0ff */
[----:B-----5:R-:W-:-:S04]  /*b840*/  IMAD.IADD R2, R32, 0x1, R247 ;  /* 0x0000000120027824 */ /* 0x020fc800078e02f7 */
[----:B------:R-:W-:Y:S02]  /*b850*/  IMAD R0, R32, 0x80, R0 ;  /* 0x0000008020007824 */ /* 0x000fe400078e0200 */
[----:B------:R-:W4:Y:S01]  /*b860*/  LDC R27, c[0x0][0x238] ;  /* 0x00008e00ff1b7b82 */ /* 0x000f220000000800 */
[----:B------:R5:W-:Y:S04]  /*b870*/  STL [R1+0x2218], R2 ;  /* 0x0022180201007387 */ /* 0x000be80000100800 */
[----:B------:R-:W-:Y:S03]  /*b880*/  STL [R1+0xd04], RZ ;  /* 0x000d04ff01007387 */ /* 0x000fe60000100800 */
[----:B------:R-:W1:Y:S01]  /*b890*/  LDC R29, c[0x0][0x238] ;  /* 0x00008e00ff1d7b82 */ /* 0x000e620000000800 */
[----:B------:R-:W-:Y:S04]  /*b8a0*/  STL [R1+0x400], RZ ;  /* 0x000400ff01007387 */ /* 0x000fe80000100800 */
[----:B------:R-:W-:Y:S03]  /*b8b0*/  STL [R1+0x404], RZ ;  /* 0x000404ff01007387 */ /* 0x000fe60000100800 */
[----:B------:R-:W1:Y:S01]  /*b8c0*/  LDC R32, c[0x0][0x238] ;  /* 0x00008e00ff207b82 */ /* 0x000e620000000800 */
[----:B------:R-:W-:Y:S04]  /*b8d0*/  STL [R1+0x408], RZ ;  /* 0x000408ff01007387 */ /* 0x000fe80000100800 */
[----:B------:R-:W-:Y:S03]  /*b8e0*/  STL [R1+0x40c], RZ ;  /* 0x00040cff01007387 */ /* 0x000fe60000100800 */
[----:B------:R-:W1:Y:S01]  /*b8f0*/  LDC R36, c[0x0][0x238] ;  /* 0x00008e00ff247b82 */ /* 0x000e620000000800 */
[----:B------:R-:W-:Y:S04]  /*b900*/  STL [R1+0x410], RZ ;  /* 0x000410ff01007387 */ /* 0x000fe80000100800 */
        /* <DEDUP_REMOVED lines=251> */
[----:B------:R-:W-:Y:S04]  /*c8c0*/  STL [R1], RZ ;  /* 0x000000ff01007387 */ /* 0x000fe80000100800 */
        /* <DEDUP_REMOVED lines=62> */
[----:B------:R-:W-:Y:S01]  /*ccb0*/  STL [R1+0xfc], RZ ;  /* 0x0000fcff01007387 */ /* 0x000fe20000100800 */
[----:B------:R-:W-:Y:S01]  /*ccc0*/  IMAD R16, R22, 0x41, RZ ;  /* 0x0000004116107824 */ /* 0x000fe200078e02ff */
[----:B------:R-:W-:Y:S01]  /*ccd0*/  SHF.R.S32.HI R22, RZ, 0x7, R34 ;  /* 0x00000007ff167819 */ /* 0x000fe20000011422 */
[----:B---3--:R-:W-:Y:S01]  /*cce0*/  IMAD R17, R21, 0x42, RZ ;  /* 0x0000004215117824 */ /* 0x008fe200078e02ff */
[----:B------:R-:W3:Y:S01]  /*ccf0*/  LDC R122, c[0x0][0x238] ;  /* 0x00008e00ff7a7b82 */ /* 0x000ee20000000800 */
[C---:B0-----:R-:W-:Y:S01]  /*cd00*/  IMAD R39, R3.reuse, 0x7f, RZ ;  /* 0x0000007f03277824 */ /* 0x041fe200078e02ff */
[----:B------:R-:W-:Y:S01]  /*cd10*/  SHF.R.S32.HI R140, RZ, 0x1f, R16 ;  /* 0x0000001fff8c7819 */ /* 0x000fe20000011410 */
[----:B------:R0:W-:Y:S01]  /*cd20*/  STL [R1+0x2220], R22 ;  /* 0x0022201601007387 */ /* 0x0001e20000100800 */
[----:B------:R-:W-:Y:S01]  /*cd30*/  SHF.R.S32.HI R138, RZ, 0x1f, R17 ;  /* 0x0000001fff8a7819 */ /* 0x000fe20000011411 */
[C---:B------:R-:W-:Y:S01]  /*cd40*/  IMAD R41, R3.reuse, 0x7e, RZ ;  /* 0x0000007e03297824 */ /* 0x040fe200078e02ff */
[----:B------:R-:W-:Y:S01]  /*cd50*/  UIADD3.64 UR14, UR4, 0x1fe, URZ ;  /* 0x000001fe040e7897 */ /* 0x000fe2000fffe03f */
[----:B------:R-:W3:Y:S01]  /*cd60*/  LDL R17, [R1+0xd28] ;  /* 0x000d280001117983 */ /* 0x000ee20000100800 */
[----:B------:R-:W-:-:S02]  /*cd70*/  IMAD R43, R3, 0x7d, RZ ;  /* 0x0000007d032b7824 */ /* 0x000fc400078e02ff */
[C---:B------:R-:W-:Y:S02]  /*cd80*/  IMAD R45, R3.reuse, 0x7c, RZ ;  /* 0x0000007c032d7824 */ /* 0x040fe400078e02ff */
[C---:B------:R-:W-:Y:S02]  /*cd90*/  IMAD R47, R3.reuse, 0x7b, RZ ;  /* 0x0000007b032f7824 */ /* 0x040fe400078e02ff */
[C---:B------:R-:W-:Y:S02]  /*cda0*/  IMAD R49, R3.reuse, 0x7a, RZ ;  /* 0x0000007a03317824 */ /* 0x040fe400078e02ff */
[C---:B------:R-:W-:Y:S02]  /*cdb0*/  IMAD R52, R3.reuse, 0x79, RZ ;  /* 0x0000007903347824 */ /* 0x040fe400078e02ff */
[C---:B------:R-:W-:Y:S02]  /*cdc0*/  IMAD R54, R3.reuse, 0x78, RZ ;  /* 0x0000007803367824 */ /* 0x040fe400078e02ff */
        /* <DEDUP_REMOVED lines=26> */
[C---:B-----5:R-:W-:Y:S02]  /*cf70*/  IMAD.SHL.U32 R2, R3.reuse, 0x80, RZ ;  /* 0x0000008003027824 */ /* 0x060fe400078e00ff */
[----:B------:R-:W-:Y:S02]  /*cf80*/  IMAD R137, R3, 0x5d, RZ ;  /* 0x0000005d03897824 */ /* 0x000fe400078e02ff */
[----:B------:R-:W-:Y:S02]  /*cf90*/  IMAD R18, R20, 0x43, RZ ;  /* 0x0000004314127824 */ /* 0x000fe400078e02ff */
[----:B------:R-:W-:Y:S02]  /*cfa0*/  IMAD R12, R26, 0x3d, RZ ;  /* 0x0000003d1a0c7824 */ /* 0x000fe400078e02ff */
[----:B--2---:R-:W-:Y:S01]  /*cfb0*/  IMAD R13, R25, 0x3e, RZ ;  /* 0x0000003e190d7824 */ /* 0x004fe200078e02ff */
[----:B------:R-:W-:Y:S01]  /*cfc0*/  SHF.R.S32.HI R136, RZ, 0x1f, R18 ;  /* 0x0000001fff887819 */ /* 0x000fe20000011412 */
[----:B----4-:R-:W-:Y:S01]  /*cfd0*/  IMAD R3, R27, 0x3c, RZ ;  /* 0x0000003c1b037824 */ /* 0x010fe200078e02ff */
[----:B------:R-:W-:Y:S01]  /*cfe0*/  SHF.R.S32.HI R147, RZ, 0x1f, R12 ;  /* 0x0000001fff937819 */ /* 0x000fe2000001140c */
[----:B------:R-:W-:Y:S01]  /*cff0*/  IMAD R14, R24, 0x3f, RZ ;  /* 0x0000003f180e7824 */ /* 0x000fe200078e02ff */
[----:B------:R-:W-:Y:S01]  /*d000*/  LOP3.LUT R12, R0, 0x20, RZ, 0x3c, !PT ;  /* 0x00000020000c7812 */ /* 0x000fe200078e3cff */
[----:B-1----:R-:W-:Y:S01]  /*d010*/  IMAD.SHL.U32 R15, R23, 0x40, RZ ;  /* 0x00000040170f7824 */ /* 0x002fe200078e00ff */
[----:B------:R-:W-:Y:S01]  /*d020*/  SHF.R.S32.HI R149, RZ, 0x1f, R3 ;  /* 0x0000001fff957819 */ /* 0x000fe20000011403 */
[----:B------:R-:W-:Y:S01]  /*d030*/  IMAD R151, R28, 0x3b, RZ ;  /* 0x0000003b1c977824 */ /* 0x000fe200078e02ff */
[----:B------:R-:W-:Y:S01]  /*d040*/  LOP3.LUT R3, R0, 0x10, RZ, 0x3c, !PT ;  /* 0x0000001000037812 */ /* 0x000fe200078e3cff */
[----:B------:R-:W-:Y:S01]  /*d050*/  IMAD R216, R29, 0x3a, RZ ;  /* 0x0000003a1dd87824 */ /* 0x000fe200078e02ff */
[----:B------:R-:W-:Y:S01]  /*d060*/  SHF.R.S32.HI R145, RZ, 0x1f, R13 ;  /* 0x0000001fff917819 */ /* 0x000fe2000001140d */
[----:B------:R-:W-:Y:S01]  /*d070*/  IMAD R218, R30, 0x39, RZ ;  /* 0x000000391eda7824 */ /* 0x000fe200078e02ff */
[----:B------:R-:W-:Y:S01]  /*d080*/  SHF.R.S32.HI R143, RZ, 0x1f, R14 ;  /* 0x0000001fff8f7819 */ /* 0x000fe2000001140e */
[----:B------:R-:W-:Y:S01]  /*d090*/  IMAD R220, R31, 0x38, RZ ;  /* 0x000000381fdc7824 */ /* 0x000fe200078e02ff */
[----:B------:R-:W-:Y:S01]  /*d0a0*/  LOP3.LUT R13, R0, 0x30, RZ, 0x3c, !PT ;  /* 0x00000030000d7812 */ /* 0x000fe200078e3cff */
[----:B------:R-:W-:Y:S01]  /*d0b0*/  IMAD R222, R32, 0x37, RZ ;  /* 0x0000003720de7824 */ /* 0x000fe200078e02ff */
[C---:B------:R-:W-:Y:S01]  /*d0c0*/  LOP3.LUT R14, R0.reuse, 0x40, RZ, 0x3c, !PT ;  /* 0x00000040000e7812 */ /* 0x040fe200078e3cff */
[----:B------:R-:W-:Y:S01]  /*d0d0*/  IMAD R224, R33, 0x36, RZ ;  /* 0x0000003621e07824 */ /* 0x000fe200078e02ff */
[----:B------:R-:W-:Y:S01]  /*d0e0*/  SHF.R.S32.HI R142, RZ, 0x1f, R15 ;  /* 0x0000001fff8e7819 */ /* 0x000fe2000001140f */
[----:B------:R-:W-:Y:S01]  /*d0f0*/  IMAD R238, R35, 0x35, RZ ;  /* 0x0000003523ee7824 */ /* 0x000fe200078e02ff */
[----:B------:R-:W-:Y:S01]  /*d100*/  LOP3.LUT R15, R0, 0x50, RZ, 0x3c, !PT ;  /* 0x00000050000f7812 */ /* 0x000fe200078e3cff */
[----:B------:R-:W-:Y:S01]  /*d110*/  IMAD R240, R36, 0x34, RZ ;  /* 0x0000003424f07824 */ /* 0x000fe200078e02ff */
[----:B------:R-:W-:Y:S01]  /*d120*/  LOP3.LUT R16, R0, 0x60, RZ, 0x3c, !PT ;  /* 0x0000006000107812 */ /* 0x000fe200078e3cff */
[----:B------:R-:W-:Y:S01]  /*d130*/  IMAD R242, R37, 0x33, RZ ;  /* 0x0000003325f27824 */ /* 0x000fe200078e02ff */
[----:B------:R-:W-:Y:S01]  /*d140*/  SHF.R.S32.HI R20, RZ, 0x1f, R39 ;  /* 0x0000001fff147819 */ /* 0x000fe20000011427 */
[----:B------:R-:W-:Y:S01]  /*d150*/  IMAD R244, R38, 0x32, RZ ;  /* 0x0000003226f47824 */ /* 0x000fe200078e02ff */
[----:B------:R-:W-:Y:S01]  /*d160*/  SHF.R.S32.HI R21, RZ, 0x1f, R41 ;  /* 0x0000001fff157819 */ /* 0x000fe20000011429 */
[----:B------:R-:W-:Y:S01]  /*d170*/  IMAD R246, R40, 0x31, RZ ;  /* 0x0000003128f67824 */ /* 0x000fe200078e02ff */
[----:B0-----:R-:W-:Y:S01]  /*d180*/  SHF.R.S32.HI R22, RZ, 0x1f, R43 ;  /* 0x0000001fff167819 */ /* 0x001fe2000001142b */
[----:B------:R-:W-:Y:S01]  /*d190*/  IMAD R247, R42, 0x30, RZ ;  /* 0x000000302af77824 */ /* 0x000fe200078e02ff */
[----:B------:R-:W-:Y:S01]  /*d1a0*/  SHF.R.S32.HI R23, RZ, 0x1f, R45 ;  /* 0x0000001fff177819 */ /* 0x000fe2000001142d */
        /* <DEDUP_REMOVED lines=38> */
[----:B---3--:R-:W-:Y:S01]  /*d410*/  IMAD R122, R122, 0x4b, RZ ;  /* 0x0000004b7a7a7824 */ /* 0x008fe200078e02ff */
[----:B------:R-:W-:Y:S01]  /*d420*/  SHF.R.S32.HI R48, RZ, 0x1f, R112 ;  /* 0x0000001fff307819 */ /* 0x000fe20000011470 */
[----:B------:R-:W0:Y:S01]  /*d430*/  LDC R124, c[0x0][0x238] ;  /* 0x00008e00ff7c7b82 */ /* 0x000e220000000800 */
[----:B------:R-:W-:Y:S01]  /*d440*/  SHF.R.S32.HI R50, RZ, 0x1f, R114 ;  /* 0x0000001fff327819 */ /* 0x000fe20000011472 */
[----:B------:R-:W-:Y:S01]  /*d450*/  IMAD R19, R19, 0x44, RZ ;  /* 0x0000004413137824 */ /* 0x000fe200078e02ff */
[----:B------:R-:W-:Y:S01]  /*d460*/  SHF.R.S32.HI R51, RZ, 0x1f, R117 ;  /* 0x0000001fff337819 */ /* 0x000fe20000011475 */
[----:B------:R-:W-:Y:S01]  /*d470*/  UIADD3.64 UR10, UR4, 0x200, URZ ;  /* 0x00000200040a7897 */ /* 0x000fe2000fffe03f */
[----:B------:R-:W-:Y:S01]  /*d480*/  SHF.R.S32.HI R53, RZ, 0x1f, R119 ;  /* 0x0000001fff357819 */ /* 0x000fe20000011477 */
[----:B------:R-:W-:Y:S01]  /*d490*/  IMAD.SHL.U32 R233, R233, 0x80, RZ ;  /* 0x00000080e9e97824 */ /* 0x000fe200078e00ff */
[----:B------:R-:W-:Y:S01]  /*d4a0*/  SHF.R.S32.HI R55, RZ, 0x1f, R121 ;  /* 0x0000001fff377819 */ /* 0x000fe20000011479 */
[----:B------:R-:W1:Y:S01]  /*d4b0*/  LDC R125, c[0x0][0x238] ;  /* 0x00008e00ff7d7b82 */ /* 0x000e620000000800 */
[----:B------:R-:W-:Y:S01]  /*d4c0*/  SHF.R.S32.HI R57, RZ, 0x1f, R123 ;  /* 0x0000001fff397819 */ /* 0x000fe2000001147b */
[----:B------:R-:W-:Y:S01]  /*d4d0*/  UIADD3.64 UR14, UR4, 0x202, URZ ;  /* 0x00000202040e7897 */ /* 0x000fe2000fffe03f */
[----:B------:R-:W-:Y:S01]  /*d4e0*/  SHF.R.S32.HI R58, RZ, 0x1f, R126 ;  /* 0x0000001fff3a7819 */ /* 0x000fe2000001147e */
[----:B------:R-:W-:Y:S01]  /*d4f0*/  UIADD3.64 UR10, UR4, 0x204, URZ ;  /* 0x00000204040a7897 */ /* 0x000fe2000fffe03f */
[----:B------:R-:W-:Y:S01]  /*d500*/  SHF.R.S32.HI R60, RZ, 0x1f, R128 ;  /* 0x0000001fff3c7819 */ /* 0x000fe20000011480 */
[----:B------:R-:W-:Y:S01]  /*d510*/  UIADD3.64 UR14, UR4, 0x3fe, URZ ;  /* 0x000003fe040e7897 */ /* 0x000fe2000fffe03f */
[----:B------:R-:W-:Y:S01]  /*d520*/  SHF.R.S32.HI R62, RZ, 0x1f, R130 ;  /* 0x0000001fff3e7819 */ /* 0x000fe20000011482 */
[----:B------:R-:W2:Y:S01]  /*d530*/  LDC R127, c[0x0][0x238] ;  /* 0x00008e00ff7f7b82 */ /* 0x000ea20000000800 */
[----:B------:R-:W-:Y:S01]  /*d540*/  SHF.R.S32.HI R64, RZ, 0x1f, R132 ;  /* 0x0000001fff407819 */ /* 0x000fe20000011484 */
[----:B------:R-:W-:Y:S01]  /*d550*/  UIADD3.64 UR10, UR4, 0x400, URZ ;  /* 0x00000400040a7897 */ /* 0x000fe2000fffe03f */
[----:B------:R-:W-:Y:S01]  /*d560*/  SHF.R.S32.HI R66, RZ, 0x1f, R135 ;  /* 0x0000001fff427819 */ /* 0x000fe20000011487 */
[----:B------:R-:W-:Y:S01]  /*d570*/  UIADD3.64 UR14, UR4, 0x402, URZ ;  /* 0x00000402040e7897 */ /* 0x000fe2000fffe03f */
[----:B------:R-:W-:Y:S01]  /*d580*/  SHF.R.S32.HI R67, RZ, 0x1f, R137 ;  /* 0x0000001fff437819 */ /* 0x000fe20000011489 */
[----:B------:R-:W-:Y:S01]  /*d590*/  UIADD3.64 UR10, UR4, 0x404, URZ ;  /* 0x00000404040a7897 */ /* 0x000fe2000fffe03f */
[----:B------:R-:W-:Y:S01]  /*d5a0*/  SHF.R.S32.HI R69, RZ, 0x1f, R139 ;  /* 0x0000001fff457819 */ /* 0x000fe2000001148b */
[----:B0-----:R-:W-:Y:S01]  /*d5b0*/  IMAD R124, R124, 0x4a, RZ ;  /* 0x0000004a7c7c7824 */ /* 0x001fe200078e02ff */
[----:B------:R-:W-:Y:S01]  /*d5c0*/  SHF.R.S32.HI R71, RZ, 0x1f, R141 ;  /* 0x0000001fff477819 */ /* 0x000fe2000001148d */
[----:B------:R-:W0:Y:S01]  /*d5d0*/  LDC R129, c[0x0][0x238] ;  /* 0x00008e00ff817b82 */ /* 0x000e220000000800 */
[----:B------:R-:W-:Y:S01]  /*d5e0*/  SHF.R.S32.HI R73, RZ, 0x1f, R144 ;  /* 0x0000001fff497819 */ /* 0x000fe20000011490 */
[----:B------:R-:W-:Y:S01]  /*d5f0*/  UIADD3.64 UR14, UR4, 0x5fe, URZ ;  /* 0x000005fe040e7897 */ /* 0x000fe2000fffe03f */
[----:B------:R-:W-:Y:S01]  /*d600*/  SHF.R.S32.HI R75, RZ, 0x1f, R146 ;  /* 0x0000001fff4b7819 */ /* 0x000fe20000011492 */
[----:B------:R-:W-:Y:S01]  /*d610*/  UIADD3.64 UR10, UR4, 0x600, URZ ;  /* 0x00000600040a7897 */ /* 0x000fe2000fffe03f */
[----:B------:R-:W-:Y:S01]  /*d620*/  SHF.R.S32.HI R76, RZ, 0x1f, R148 ;  /* 0x0000001fff4c7819 */ /* 0x000fe20000011494 */
[----:B-1----:R-:W-:Y:S01]  /*d630*/  IMAD R125, R125, 0x49, RZ ;  /* 0x000000497d7d7824 */ /* 0x002fe200078e02ff */
[----:B------:R-:W-:Y:S01]  /*d640*/  SHF.R.S32.HI R78, RZ, 0x1f, R150 ;  /* 0x0000001fff4e7819 */ /* 0x000fe20000011496 */
[----:B------:R-:W1:Y:S01]  /*d650*/  LDC R131, c[0x0][0x238] ;  /* 0x00008e00ff837b82 */ /* 0x000e620000000800 */
[----:B------:R-:W-:Y:S01]  /*d660*/  SHF.R.S32.HI R80, RZ, 0x1f, R217 ;  /* 0x0000001fff507819 */ /* 0x000fe200000114d9 */
[----:B------:R-:W-:Y:S01]  /*d670*/  UIADD3.64 UR14, UR4, 0x602, URZ ;  /* 0x00000602040e7897 */ /* 0x000fe2000fffe03f */
[----:B------:R-:W-:Y:S01]  /*d680*/  SHF.R.S32.HI R82, RZ, 0x1f, R219 ;  /* 0x0000001fff527819 */ /* 0x000fe200000114db */
[----:B------:R-:W-:Y:S01]  /*d690*/  UIADD3.64 UR8, UR4, 0x2, URZ ;  /* 0x0000000204087897 */ /* 0x000fe2000fffe03f */
[----:B------:R-:W-:Y:S01]  /*d6a0*/  SHF.R.S32.HI R84, RZ, 0x1f, R221 ;  /* 0x0000001fff547819 */ /* 0x000fe200000114dd */
[----:B--2---:R-:W-:Y:S01]  /*d6b0*/  IMAD R127, R127, 0x48, RZ ;  /* 0x000000487f7f7824 */ /* 0x004fe200078e02ff */
[----:B------:R-:W-:Y:S01]  /*d6c0*/  SHF.R.S32.HI R85, RZ, 0x1f, R223 ;  /* 0x0000001fff557819 */ /* 0x000fe200000114df */
[----:B------:R-:W2:Y:S01]  /*d6d0*/  LDC R133, c[0x0][0x238] ;  /* 0x00008e00ff857b82 */ /* 0x000ea20000000800 */
[----:B------:R-:W-:Y:S01]  /*d6e0*/  SHF.R.S32.HI R87, RZ, 0x1f, R239 ;  /* 0x0000001fff577819 */ /* 0x000fe200000114ef */
[----:B------:R-:W-:Y:S01]  /*d6f0*/  UIADD3.64 UR12, UR4, 0x4, URZ ;  /* 0x00000004040c7897 */ /* 0x000fe2000fffe03f */
[----:B------:R-:W-:-:S02]  /*d700*/  SHF.R.S32.HI R111, RZ, 0x1f, R241 ;  /* 0x0000001fff6f7819 */ /* 0x000fc400000114f1 */
[----:B------:R-:W-:Y:S02]  /*d710*/  SHF.R.S32.HI R113, RZ, 0x1f, R243 ;  /* 0x0000001fff717819 */ /* 0x000fe400000114f3 */
[----:B------:R-:W-:Y:S01]  /*d720*/  SHF.R.S32.HI R115, RZ, 0x1f, R245 ;  /* 0x0000001fff737819 */ /* 0x000fe200000114f5 */
[----:B0-----:R-:W-:Y:S01]  /*d730*/  IMAD R129, R129, 0x47, RZ ;  /* 0x0000004781817824 */ /* 0x001fe200078e02ff */
[----:B------:R-:W-:Y:S02]  /*d740*/  SHF.R.S32.HI R116, RZ, 0x1f, R248 ;  /* 0x0000001fff747819 */ /* 0x000fe400000114f8 */
[----:B------:R-:W-:Y:S02]  /*d750*/  SHF.R.S32.HI R118, RZ, 0x1f, R250 ;  /* 0x0000001fff767819 */ /* 0x000fe400000114fa */
[----:B------:R-:W-:Y:S02]  /*d760*/  SHF.R.S32.HI R120, RZ, 0x1f, R252 ;  /* 0x0000001fff787819 */ /* 0x000fe400000114fc */
[----:B------:R-:W-:Y:S01]  /*d770*/  SHF.R.S32.HI R122, RZ, 0x1f, R122 ;  /* 0x0000001fff7a7819 */ /* 0x000fe2000001147a */
[----:B-1----:R-:W-:Y:S01]  /*d780*/  IMAD R131, R131, 0x46, RZ ;  /* 0x0000004683837824 */ /* 0x002fe200078e02ff */
[----:B------:R-:W-:-:S02]  /*d790*/  SHF.R.S32.HI R124, RZ, 0x1f, R124 ;  /* 0x0000001fff7c7819 */ /* 0x000fc4000001147c */
[----:B------:R-:W-:Y:S02]  /*d7a0*/  SHF.R.S32.HI R125, RZ, 0x1f, R125 ;  /* 0x0000001fff7d7819 */ /* 0x000fe4000001147d */
[----:B------:R-:W-:Y:S02]  /*d7b0*/  SHF.R.S32.HI R127, RZ, 0x1f, R127 ;  /* 0x0000001fff7f7819 */ /* 0x000fe4000001147f */
[----:B------:R-:W-:Y:S01]  /*d7c0*/  SHF.R.S32.HI R129, RZ, 0x1f, R129 ;  /* 0x0000001fff817819 */ /* 0x000fe20000011481 */
[----:B--2---:R-:W-:Y:S01]  /*d7d0*/  IMAD R133, R133, 0x45, RZ ;  /* 0x0000004585857824 */ /* 0x004fe200078e02ff */
[----:B------:R-:W-:Y:S02]  /*d7e0*/  SHF.R.S32.HI R131, RZ, 0x1f, R131 ;  /* 0x0000001fff837819 */ /* 0x000fe40000011483 */
[----:B------:R-:W-:Y:S02]  /*d7f0*/  SHF.R.S32.HI R134, RZ, 0x1f, R19 ;  /* 0x0000001fff867819 */ /* 0x000fe40000011413 */
[----:B------:R-:W-:-:S02]  /*d800*/  SHF.R.S32.HI R133, RZ, 0x1f, R133 ;  /* 0x0000001fff857819 */ /* 0x000fc40000011485 */
[----:B------:R-:W-:Y:S02]  /*d810*/  SHF.R.S32.HI R151, RZ, 0x1f, R151 ;  /* 0x0000001fff977819 */ /* 0x000fe40000011497 */
[----:B------:R-:W-:Y:S02]  /*d820*/  SHF.R.S32.HI R216, RZ, 0x1f, R216 ;  /* 0x0000001fffd87819 */ /* 0x000fe400000114d8 */
[----:B------:R-:W-:Y:S02]  /*d830*/  SHF.R.S32.HI R218, RZ, 0x1f, R218 ;  /* 0x0000001fffda7819 */ /* 0x000fe400000114da */
        /* <DEDUP_REMOVED lines=10> */
[----:B------:R-:W-:Y:S01]  /*d8e0*/  SHF.R.S32.HI R251, RZ, 0x1f, R251 ;  /* 0x0000001ffffb7819 */ /* 0x000fe200000114fb */
[----:B------:R-:W-:-:S05]  /*d8f0*/  IMAD.IADD R18, R17, 0x1, R0 ;  /* 0x0000000111127824 */ /* 0x000fca00078e0200 */
[----:B------:R0:W-:Y:S01]  /*d900*/  STL [R1+0xd24], R18 ;  /* 0x000d241201007387 */ /* 0x0001e20000100800 */
[----:B------:R-:W-:Y:S01]  /*d910*/  LOP3.LUT R0, R0, 0x70, RZ, 0x3c, !PT ;  /* 0x0000007000007812 */ /* 0x000fe200078e3cff */
[C---:B0-----:R-:W-:Y:S02]  /*d920*/  IMAD.IADD R18, R17.reuse, 0x1, R3 ;  /* 0x0000000111127824 */ /* 0x041fe400078e0203 */
[C---:B------:R-:W-:Y:S02]  /*d930*/  IMAD.IADD R3, R17.reuse, 0x1, R12 ;  /* 0x0000000111037824 */ /* 0x040fe400078e020c */
[C---:B------:R-:W-:Y:S01]  /*d940*/  IMAD.IADD R12, R17.reuse, 0x1, R13 ;  /* 0x00000001110c7824 */ /* 0x040fe200078e020d */
[----:B------:R-:W-:Y:S04]  /*d950*/  STL [R1+0xd20], R18 ;  /* 0x000d201201007387 */ /* 0x000fe80000100800 */
[----:B------:R0:W-:Y:S01]  /*d960*/  STL [R1+0xd1c], R3 ;  /* 0x000d1c0301007387 */ /* 0x0001e20000100800 */
[----:B------:R-:W-:-:S03]  /*d970*/  IMAD.IADD R0, R17, 0x1, R0 ;  /* 0x0000000111007824 */ /* 0x000fc600078e0200 */
[----:B------:R1:W-:Y:S01]  /*d980*/  STL [R1+0xd18], R12 ;  /* 0x000d180c01007387 */ /* 0x0003e20000100800 */
[C---:B0-----:R-:W-:Y:S02]  /*d990*/  IMAD.IADD R3, R17.reuse, 0x1, R14 ;  /* 0x0000000111037824 */ /* 0x041fe400078e020e */
[----:B-1----:R-:W-:-:S03]  /*d9a0*/  IMAD.IADD R12, R17, 0x1, R15 ;  /* 0x00000001110c7824 */ /* 0x002fc600078e020f */
[----:B------:R0:W-:Y:S04]  /*d9b0*/  STL [R1+0xd14], R3 ;  /* 0x000d140301007387 */ /* 0x0001e80000100800 */
[----:B------:R1:W-:Y:S01]  /*d9c0*/  STL [R1+0xd10], R12 ;  /* 0x000d100c01007387 */ /* 0x0003e20000100800 */
[----:B0-----:R-:W-:Y:S02]  /*d9d0*/  IMAD.IADD R3, R17, 0x1, R16 ;  /* 0x0000000111037824 */ /* 0x001fe400078e0210 */
[----:B------:R-:W0:Y:S01]  /*d9e0*/  LDC R17, c[0x0][0x238] ;  /* 0x00008e00ff117b82 */ /* 0x000e220000000800 */
[C---:B-1----:R-:W-:Y:S02]  /*d9f0*/  IADD3 R12, P3, R39.reuse, R232, RZ ;  /* 0x000000e8270c7210 */ /* 0x042fe40007f7e0ff */
[----:B------:R1:W-:Y:S04]  /*da00*/  STL [R1+0xd0c], R3 ;  /* 0x000d0c0301007387 */ /* 0x0003e80000100800 */
[----:B------:R2:W-:Y:S01]  /*da10*/  STL [R1+0xd08], R0 ;  /* 0x000d080001007387 */ /* 0x0005e20000100800 */
[----:B-1----:R-:W-:-:S02]  /*da20*/  IADD3 R3, P1, R39, R228, RZ ;  /* 0x000000e427037210 */ /* 0x002fc40007f3e0ff */
[C---:B--2---:R-:W-:Y:S01]  /*da30*/  IADD3 R0, P2, R39.reuse, R230, RZ ;  /* 0x000000e627007210 */ /* 0x044fe20007f5e0ff */
[----:B------:R1:W-:Y:S04]  /*da40*/  STL [R1+0xd30], R12 ;  /* 0x000d300c01007387 */ /* 0x0003e80000100800 */
[----:B------:R2:W-:Y:S04]  /*da50*/  STL [R1+0xd38], R0 ;  /* 0x000d380001007387 */ /* 0x0005e80000100800 */
[----:B------:R3:W-:Y:S01]  /*da60*/  STL [R1+0xd40], R3 ;  /* 0x000d400301007387 */ /* 0x0007e20000100800 */
[----:B-1----:R-:W-:-:S02]  /*da70*/  IADD3 R12, P0, R39, R226, RZ ;  /* 0x000000e2270c7210 */ /* 0x002fc40007f1e0ff */
[----:B--2---:R-:W-:-:S03]  /*da80*/  IADD3 R0, P4, R41, R232, RZ ;  /* 0x000000e829007210 */ /* 0x004fc60007f9e0ff */
[----:B------:R1:W-:Y:S01]  /*da90*/  STL [R1+0xd48], R12 ;  /* 0x000d480c01007387 */ /* 0x0003e20000100800 */
[----:B---3--:R-:W-:-:S03]  /*daa0*/  IADD3 R3, P6, R41, R230, RZ ;  /* 0x000000e629037210 */ /* 0x008fc60007fde0ff */
[----:B------:R2:W-:Y:S04]  /*dab0*/  STL [R1+0xd50], R0 ;  /* 0x000d500001007387 */ /* 0x0005e80000100800 */
[----:B------:R3:W-:Y:S01]  /*dac0*/  STL [R1+0xd58], R3 ;  /* 0x000d580301007387 */ /* 0x0007e20000100800 */
[----:B-1----:R-:W-:Y:S01]  /*dad0*/  IADD3 R12, P5, R41, R228, RZ ;  /* 0x000000e4290c7210 */ /* 0x002fe20007fbe0ff */
[----:B--2---:R-:W-:-:S04]  /*dae0*/  IMAD.X R0, R20, 0x1, R231, P3 ;  /* 0x0000000114007824 */ /* 0x004fc800018e06e7 */
[----:B------:R1:W-:Y:S01]  /*daf0*/  STL [R1+0xd60], R12 ;  /* 0x000d600c01007387 */ /* 0x0003e20000100800 */
[----:B---3--:R-:W-:-:S03]  /*db00*/  IADD3 R3, P3, R41, R226, RZ ;  /* 0x000000e229037210 */ /* 0x008fc60007f7e0ff */
[----:B------:R2:W-:Y:S04]  /*db10*/  STL [R1+0xd2c], R0 ;  /* 0x000d2c0001007387 */ /* 0x0005e80000100800 */
[----:B------:R3:W-:Y:S01]  /*db20*/  STL [R1+0xd68], R3 ;  /* 0x000d680301007387 */ /* 0x0007e20000100800 */
[----:B-1----:R-:W-:Y:S01]  /*db30*/  IMAD.X R12, R20, 0x1, R229, P2 ;  /* 0x00000001140c7824 */ /* 0x002fe200010e06e5 */
[----:B--2---:R-:W-:-:S04]  /*db40*/  IADD3 R0, P2, R43, R232, RZ ;  /* 0x000000e82b007210 */ /* 0x004fc80007f5e0ff */
[----:B------:R1:W-:Y:S01]  /*db50*/  STL [R1+0xd34], R12 ;  /* 0x000d340c01007387 */ /* 0x0003e20000100800 */
[----:B---3--:R-:W-:-:S03]  /*db60*/  IMAD.X R3, R20, 0x1, R227, P1 ;  /* 0x0000000114037824 */ /* 0x008fc600008e06e3 */
        /* <DEDUP_REMOVED lines=784> */
[----:B------:R-:W-:Y:S01]  /*10c70*/  STL [R1+0x1390], R12 ;  /* 0x0013900c01007387 */ /* 0x000fe20000100800 */
[----:B---3--:R-:W-:-:S03]  /*10c80*/  IADD3 R3, P1, R252, R230, RZ ;  /* 0x000000e6fc037210 */ /* 0x008fc60007f3e0ff */
[----:B------:R-:W-:Y:S04]  /*10c90*/  STL [R1+0x135c], R0 ;  /* 0x00135c0001007387 */ /* 0x000fe80000100800 */
[----:B------:R1:W-:Y:S02]  /*10ca0*/  STL [R1+0x1398], R3 ;  /* 0x0013980301007387 */ /* 0x0003e40000100800 */
[----:B-1----:R-:W1:Y:S01]  /*10cb0*/  LDC R3, c[0x0][0x238] ;  /* 0x00008e00ff037b82 */ /* 0x002e620000000800 */
[----:B------:R-:W-:Y:S01]  /*10cc0*/  IMAD.X R12, R116, 0x1, R225, P0 ;  /* 0x00000001740c7824 */ /* 0x000fe200000e06e1 */
[----:B------:R-:W-:-:S04]  /*10cd0*/  IADD3 R0, P0, R252, R228, RZ ;  /* 0x000000e4fc007210 */ /* 0x000fc80007f1e0ff */
[----:B------:R2:W-:Y:S04]  /*10ce0*/  STL [R1+0x1364], R12 ;  /* 0x0013640c01007387 */ /* 0x0005e80000100800 */
[----:B------:R3:W-:Y:S01]  /*10cf0*/  STL [R1+0x13a0], R0 ;  /* 0x0013a00001007387 */ /* 0x0007e20000100800 */
[C---:B------:R-:W-:Y:S02]  /*10d00*/  IMAD.X R13, R118.reuse, 0x1, R229, P6 ;  /* 0x00000001760d7824 */ /* 0x040fe400030e06e5 */
[----:B--2---:R-:W-:Y:S01]  /*10d10*/  IMAD.X R12, R118, 0x1, R231, P4 ;  /* 0x00000001760c7824 */ /* 0x004fe200020e06e7 */
[----:B---3--:R-:W-:Y:S01]  /*10d20*/  IADD3 R0, P4, R252, R226, RZ ;  /* 0x000000e2fc007210 */ /* 0x008fe20007f9e0ff */
[----:B-1----:R-:W-:-:S03]  /*10d30*/  IMAD R3, R3, 0x4b, RZ ;  /* 0x0000004b03037824 */ /* 0x002fc600078e02ff */
[----:B------:R1:W-:Y:S04]  /*10d40*/  STL [R1+0x136c], R12 ;  /* 0x00136c0c01007387 */ /* 0x0003e80000100800 */
[----:B------:R2:W-:Y:S01]  /*10d50*/  STL [R1+0x13a8], R0 ;  /* 0x0013a80001007387 */ /* 0x0005e20000100800 */
[----:B-1----:R-:W-:-:S03]  /*10d60*/  IADD3 R12, P6, R3, R232, RZ ;  /* 0x000000e8030c7210 */ /* 0x002fc60007fde0ff */
[----:B------:R1:W-:Y:S01]  /*10d70*/  STL [R1+0x1374], R13 ;  /* 0x0013740d01007387 */ /* 0x0003e20000100800 */
[----:B--2---:R-:W-:-:S03]  /*10d80*/  IMAD.X R0, R118, 0x1, R227, P5 ;  /* 0x0000000176007824 */ /* 0x004fc600028e06e3 */
[----:B------:R2:W-:Y:S04]  /*10d90*/  STL [R1+0x13b0], R12 ;  /* 0x0013b00c01007387 */ /* 0x0005e80000100800 */
[----:B------:R3:W-:Y:S01]  /*10da0*/  STL [R1+0x137c], R0 ;  /* 0x00137c0001007387 */ /* 0x0007e20000100800 */
[----:B-1----:R-:W-:Y:S01]  /*10db0*/  IADD3 R13, P5, R3, R230, RZ ;  /* 0x000000e6030d7210 */ /* 0x002fe20007fbe0ff */
[----:B--2---:R-:W-:-:S04]  /*10dc0*/  IMAD.X R12, R118, 0x1, R225, P3 ;  /* 0x00000001760c7824 */ /* 0x004fc800018e06e1 */
[----:B------:R-:W-:Y:S01]  /*10dd0*/  STL [R1+0x13b8], R13 ;  /* 0x0013b80d01007387 */ /* 0x000fe20000100800 */
[----:B---3--:R-:W-:-:S03]  /*10de0*/  IADD3 R0, P3, R3, R228, RZ ;  /* 0x000000e403007210 */ /* 0x008fc60007f7e0ff */
[----:B------:R1:W-:Y:S01]  /*10df0*/  STL [R1+0x1384], R12 ;  /* 0x0013840c01007387 */ /* 0x0003e20000100800 */
[----:B0-----:R-:W-:-:S03]  /*10e00*/  IMAD R17, R17, 0x4a, RZ ;  /* 0x0000004a11117824 */ /* 0x001fc600078e02ff */
[----:B------:R0:W-:Y:S01]  /*10e10*/  STL [R1+0x13c0], R0 ;  /* 0x0013c00001007387 */ /* 0x0001e20000100800 */
[C---:B-1----:R-:W-:Y:S01]  /*10e20*/  IMAD.X R12, R120.reuse, 0x1, R231, P2 ;  /* 0x00000001780c7824 */ /* 0x042fe200010e06e7 */
[----:B0-----:R-:W-:Y:S01]  /*10e30*/  IADD3 R0, P2, R3, R226, RZ ;  /* 0x000000e203007210 */ /* 0x001fe20007f5e0ff */
[----:B------:R-:W-:-:S03]  /*10e40*/  IMAD.X R3, R120, 0x1, R229, P1 ;  /* 0x0000000178037824 */ /* 0x000fc600008e06e5 */
[----:B------:R0:W-:Y:S04]  /*10e50*/  STL [R1+0x138c], R12 ;  /* 0x00138c0c01007387 */ /* 0x0001e80000100800 */
[----:B------:R1:W-:Y:S04]  /*10e60*/  STL [R1+0x13c8], R0 ;  /* 0x0013c80001007387 */ /* 0x0003e80000100800 */
[----:B------:R2:W-:Y:S01]  /*10e70*/  STL [R1+0x1394], R3 ;  /* 0x0013940301007387 */ /* 0x0005e20000100800 */
[----:B0-----:R-:W-:Y:S01]  /*10e80*/  IADD3 R12, P1, R17, R232, RZ ;  /* 0x000000e8110c7210 */ /* 0x001fe20007f3e0ff */
[----:B-1----:R-:W-:-:S04]  /*10e90*/  IMAD.X R0, R120, 0x1, R227, P0 ;  /* 0x0000000178007824 */ /* 0x002fc800000e06e3 */
[----:B------:R-:W-:Y:S01]  /*10ea0*/  STL [R1+0x13d0], R12 ;  /* 0x0013d00c01007387 */ /* 0x000fe20000100800 */
[----:B--2---:R-:W-:-:S03]  /*10eb0*/  IADD3 R3, P0, R17, R230, RZ ;  /* 0x000000e611037210 */ /* 0x004fc60007f1e0ff */
[----:B------:R-:W-:Y:S04]  /*10ec0*/  STL [R1+0x139c], R0 ;  /* 0x00139c0001007387 */ /* 0x000fe80000100800 */
[----:B------:R0:W-:Y:S02]  /*10ed0*/  STL [R1+0x13d8], R3 ;  /* 0x0013d80301007387 */ /* 0x0001e40000100800 */
[----:B0-----:R-:W0:Y:S01]  /*10ee0*/  LDC R3, c[0x0][0x238] ;  /* 0x00008e00ff037b82 */ /* 0x001e220000000800 */
[----:B------:R-:W-:Y:S01]  /*10ef0*/  IMAD.X R12, R120, 0x1, R225, P4 ;  /* 0x00000001780c7824 */ /* 0x000fe200020e06e1 */
[----:B------:R-:W-:-:S04]  /*10f00*/  IADD3 R0, P4, R17, R228, RZ ;  /* 0x000000e411007210 */ /* 0x000fc80007f9e0ff */
[----:B------:R1:W-:Y:S04]  /*10f10*/  STL [R1+0x13a4], R12 ;  /* 0x0013a40c01007387 */ /* 0x0003e80000100800 */
[----:B------:R2:W-:Y:S01]  /*10f20*/  STL [R1+0x13e0], R0 ;  /* 0x0013e00001007387 */ /* 0x0005e20000100800 */
[C---:B-1----:R-:W-:Y:S01]  /*10f30*/  IMAD.X R12, R122.reuse, 0x1, R231, P6 ;  /* 0x000000017a0c7824 */ /* 0x042fe200030e06e7 */
[----:B--2---:R-:W-:Y:S02]  /*10f40*/  IADD3 R0, P6, R17, R226, RZ ;  /* 0x000000e211007210 */ /* 0x004fe40007fde0ff */
[----:B------:R-:W1:Y:S01]  /*10f50*/  LDC R17, c[0x0][0x238] ;  /* 0x00008e00ff117b82 */ /* 0x000e620000000800 */
[----:B0-----:R-:W-:Y:S01]  /*10f60*/  IMAD R3, R3, 0x49, RZ ;  /* 0x0000004903037824 */ /* 0x001fe200078e02ff */
[----:B------:R0:W-:Y:S01]  /*10f70*/  STL [R1+0x13ac], R12 ;  /* 0x0013ac0c01007387 */ /* 0x0001e20000100800 */
[----:B------:R-:W-:-:S03]  /*10f80*/  IMAD.X R13, R122, 0x1, R229, P5 ;  /* 0x000000017a0d7824 */ /* 0x000fc600028e06e5 */
[----:B------:R2:W-:Y:S01]  /*10f90*/  STL [R1+0x13e8], R0 ;  /* 0x0013e80001007387 */ /* 0x0005e20000100800 */
[----:B0-----:R-:W-:-:S03]  /*10fa0*/  IADD3 R12, P5, R3, R232, RZ ;  /* 0x000000e8030c7210 */ /* 0x001fc60007fbe0ff */
[----:B------:R0:W-:Y:S01]  /*10fb0*/  STL [R1+0x13b4], R13 ;  /* 0x0013b40d01007387 */ /* 0x0001e20000100800 */
[----:B--2---:R-:W-:-:S03]  /*10fc0*/  IMAD.X R0, R122, 0x1, R227, P3 ;  /* 0x000000017a007824 */ /* 0x004fc600018e06e3 */
[----:B------:R2:W-:Y:S04]  /*10fd0*/  STL [R1+0x13f0], R12 ;  /* 0x0013f00c01007387 */ /* 0x0005e80000100800 */
[----:B------:R3:W-:Y:S01]  /*10fe0*/  STL [R1+0x13bc], R0 ;  /* 0x0013bc0001007387 */ /* 0x0007e20000100800 */
[----:B0-----:R-:W-:Y:S01]  /*10ff0*/  IADD3 R13, P3, R3, R230, RZ ;  /* 0x000000e6030d7210 */ /* 0x001fe20007f7e0ff */
[----:B--2---:R-:W-:-:S04]  /*11000*/  IMAD.X R12, R122, 0x1, R225, P2 ;  /* 0x000000017a0c7824 */ /* 0x004fc800010e06e1 */
[----:B------:R-:W-:Y:S01]  /*11010*/  STL [R1+0x13f8], R13 ;  /* 0x0013f80d01007387 */ /* 0x000fe20000100800 */
[----:B---3--:R-:W-:-:S03]  /*11020*/  IADD3 R0, P2, R3, R228, RZ ;  /* 0x000000e403007210 */ /* 0x008fc60007f5e0ff */
[----:B------:R0:W-:Y:S01]  /*11030*/  STL [R1+0x13c4], R12 ;  /* 0x0013c40c01007387 */ /* 0x0001e20000100800 */
[----:B-1----:R-:W-:-:S03]  /*11040*/  IMAD R17, R17, 0x48, RZ ;  /* 0x0000004811117824 */ /* 0x002fc600078e02ff */
[----:B------:R1:W-:Y:S01]  /*11050*/  STL [R1+0x1400], R0 ;  /* 0x0014000001007387 */ /* 0x0003e20000100800 */
[C---:B0-----:R-:W-:Y:S01]  /*11060*/  IMAD.X R12, R124.reuse, 0x1, R231, P1 ;  /* 0x000000017c0c7824 */ /* 0x041fe200008e06e7 */
[----:B-1----:R-:W-:Y:S01]  /*11070*/  IADD3 R0, P1, R3, R226, RZ ;  /* 0x000000e203007210 */ /* 0x002fe20007f3e0ff */
        /* <DEDUP_REMOVED lines=15> */
[----:B-1----:R-:W-:Y:S01]  /*11170*/  IMAD.X R12, R125, 0x1, R231, P5 ;  /* 0x000000017d0c7824 */ /* 0x002fe200028e06e7 */
        /* <DEDUP_REMOVED lines=18> */
[----:B0-----:R-:W-:Y:S01]  /*112a0*/  IMAD.X R12, R127, 0x1, R231, P0 ;  /* 0x000000017f0c7824 */ /* 0x001fe200000e06e7 */
        /* <DEDUP_REMOVED lines=105> */
[----:B-1----:R-:W-:-:S03]  /*11940*/  IMAD.SHL.U32 R17, R17, 0x40, RZ ;  /* 0x0000004011117824 */ /* 0x002fc600078e00ff */
        /* <DEDUP_REMOVED lines=342> */
[C---:B------:R-:W-:Y:S02]  /*12eb0*/  IMAD.X R13, R249.reuse, 0x1, R229, P5 ;  /* 0x00000001f90d7824 */ /* 0x040fe400028e06e5 */
[----:B-1----:R-:W-:Y:S01]  /*12ec0*/  IMAD.X R12, R249, 0x1, R231, P6 ;  /* 0x00000001f90c7824 */ /* 0x002fe200030e06e7 */
[----:B--2---:R-:W-:Y:S02]  /*12ed0*/  IADD3 R0, P6, R17, R226, RZ ;  /* 0x000000e211007210 */ /* 0x004fe40007fde0ff */
[----:B------:R-:W1:Y:S01]  /*12ee0*/  LDC R17, c[0x0][0x238] ;  /* 0x00008e00ff117b82 */ /* 0x000e620000000800 */
[----:B0-----:R-:W-:Y:S01]  /*12ef0*/  IMAD R3, R3, 0x2d, RZ ;  /* 0x0000002d03037824 */ /* 0x001fe200078e02ff */
[----:B------:R0:W-:Y:S04]  /*12f00*/  STL [R1+0x172c], R12 ;  /* 0x00172c0c01007387 */ /* 0x0001e80000100800 */
[----:B------:R2:W-:Y:S01]  /*12f10*/  STL [R1+0x1768], R0 ;  /* 0x0017680001007387 */ /* 0x0005e20000100800 */
[----:B0-----:R-:W-:-:S03]  /*12f20*/  IADD3 R12, P5, R3, R232, RZ ;  /* 0x000000e8030c7210 */ /* 0x001fc60007fbe0ff */
[----:B------:R0:W-:Y:S01]  /*12f30*/  STL [R1+0x1734], R13 ;  /* 0x0017340d01007387 */ /* 0x0001e20000100800 */
[----:B--2---:R-:W-:-:S03]  /*12f40*/  IMAD.X R0, R249, 0x1, R227, P3 ;  /* 0x00000001f9007824 */ /* 0x004fc600018e06e3 */
[----:B------:R2:W-:Y:S01]  /*12f50*/  STL [R1+0x1770], R12 ;  /* 0x0017700c01007387 */ /* 0x0005e20000100800 */
[----:B0-----:R-:W-:-:S03]  /*12f60*/  IADD3 R13, P3, R3, R230, RZ ;  /* 0x000000e6030d7210 */ /* 0x001fc60007f7e0ff */
[----:B------:R0:W-:Y:S01]  /*12f70*/  STL [R1+0x173c], R0 ;  /* 0x00173c0001007387 */ /* 0x0001e20000100800 */
[----:B--2---:R-:W-:-:S03]  /*12f80*/  IMAD.X R12, R249, 0x1, R225, P2 ;  /* 0x00000001f90c7824 */ /* 0x004fc600010e06e1 */
[----:B------:R-:W-:Y:S01]  /*12f90*/  STL [R1+0x1778], R13 ;  /* 0x0017780d01007387 */ /* 0x000fe20000100800 */
[----:B------:R-:W-:-:S03]  /*12fa0*/  SHF.R.S32.HI R19, RZ, 0x1f, R3 ;  /* 0x0000001fff137819 */ /* 0x000fc60000011403 */
[----:B------:R2:W-:Y:S01]  /*12fb0*/  STL [R1+0x1744], R12 ;  /* 0x0017440c01007387 */ /* 0x0005e20000100800 */
[----:B0-----:R-:W-:Y:S01]  /*12fc0*/  IADD3 R0, P2, R3, R228, RZ ;  /* 0x000000e403007210 */ /* 0x001fe20007f5e0ff */
[----:B--2---:R-:W-:Y:S01]  /*12fd0*/  IMAD.X R12, R251, 0x1, R231, P1 ;  /* 0x00000001fb0c7824 */ /* 0x004fe200008e06e7 */
[----:B------:R-:W-:Y:S02]  /*12fe0*/  IADD3 R13, P1, R3, R226, RZ ;  /* 0x000000e2030d7210 */ /* 0x000fe40007f3e0ff */
[----:B------:R-:W0:Y:S01]  /*12ff0*/  LDC R3, c[0x0][0x238] ;  /* 0x00008e00ff037b82 */ /* 0x000e220000000800 */
[----:B-1----:R-:W-:Y:S01]  /*13000*/  IMAD R17, R17, 0x2c, RZ ;  /* 0x0000002c11117824 */ /* 0x002fe200078e02ff */
[----:B------:R1:W-:Y:S04]  /*13010*/  STL [R1+0x1780], R0 ;  /* 0x0017800001007387 */ /* 0x0003e80000100800 */
[----:B------:R2:W-:Y:S01]  /*13020*/  STL [R1+0x174c], R12 ;  /* 0x00174c0c01007387 */ /* 0x0005e20000100800 */
[----:B-1----:R-:W-:-:S03]  /*13030*/  IMAD.X R0, R251, 0x1, R229, P0 ;  /* 0x00000001fb007824 */ /* 0x002fc600000e06e5 */
[----:B------:R1:W-:Y:S01]  /*13040*/  STL [R1+0x1788], R13 ;  /* 0x0017880d01007387 */ /* 0x0003e20000100800 */
[----:B--2---:R-:W-:-:S03]  /*13050*/  IADD3 R12, P0, R17, R232, RZ ;  /* 0x000000e8110c7210 */ /* 0x004fc60007f1e0ff */
[----:B------:R2:W-:Y:S04]  /*13060*/  STL [R1+0x1754], R0 ;  /* 0x0017540001007387 */ /* 0x0005e80000100800 */
[----:B------:R3:W-:Y:S01]  /*13070*/  STL [R1+0x1790], R12 ;  /* 0x0017900c01007387 */ /* 0x0007e20000100800 */
[----:B-1----:R-:W-:Y:S01]  /*13080*/  IMAD.X R13, R251, 0x1, R227, P4 ;  /* 0x00000001fb0d7824 */ /* 0x002fe200020e06e3 */
[----:B--2---:R-:W-:-:S04]  /*13090*/  IADD3 R0, P4, R17, R230, RZ ;  /* 0x000000e611007210 */ /* 0x004fc80007f9e0ff */
[----:B------:R-:W-:Y:S01]  /*130a0*/  STL [R1+0x175c], R13 ;  /* 0x00175c0d01007387 */ /* 0x000fe20000100800 */
[----:B---3--:R-:W-:-:S03]  /*130b0*/  IMAD.X R12, R251, 0x1, R225, P6 ;  /* 0x00000001fb0c7824 */ /* 0x008fc600030e06e1 */
[----:B------:R1:W-:Y:S01]  /*130c0*/  STL [R1+0x1798], R0 ;  /* 0x0017980001007387 */ /* 0x0003e20000100800 */
[----:B0-----:R-:W-:-:S03]  /*130d0*/  IMAD R3, R3, 0x2b, RZ ;  /* 0x0000002b03037824 */ /* 0x001fc600078e02ff */
[----:B------:R0:W-:Y:S01]  /*130e0*/  STL [R1+0x1764], R12 ;  /* 0x0017640c01007387 */ /* 0x0001e20000100800 */
[----:B-1----:R-:W-:Y:S01]  /*130f0*/  IADD3 R0, P6, R17, R228, RZ ;  /* 0x000000e411007210 */ /* 0x002fe20007fde0ff */
[----:B0-----:R-:W-:-:S04]  /*13100*/  IMAD.X R12, R19, 0x1, R231, P5 ;  /* 0x00000001130c7824 */ /* 0x001fc800028e06e7 */
[----:B------:R0:W-:Y:S01]  /*13110*/  STL [R1+0x17a0], R0 ;  /* 0x0017a00001007387 */ /* 0x0001e20000100800 */
[----:B------:R-:W-:-:S03]  /*13120*/  IADD3 R13, P5, R17, R226, RZ ;  /* 0x000000e2110d7210 */ /* 0x000fc60007fbe0ff */
[----:B------:R1:W-:Y:S01]  /*13130*/  STL [R1+0x176c], R12 ;  /* 0x00176c0c01007387 */ /* 0x0003e20000100800 */
[----:B0-----:R-:W-:-:S03]  /*13140*/  IMAD.X R0, R19, 0x1, R229, P3 ;  /* 0x0000000113007824 */ /* 0x001fc600018e06e5 */
[----:B------:R0:W-:Y:S01]  /*13150*/  STL [R1+0x17a8], R13 ;  /* 0x0017a80d01007387 */ /* 0x0001e20000100800 */
[----:B-1----:R-:W-:-:S03]  /*13160*/  IADD3 R12, P3, R3, R232, RZ ;  /* 0x000000e8030c7210 */ /* 0x002fc60007f7e0ff */
[----:B------:R-:W-:Y:S04]  /*13170*/  STL [R1+0x1774], R0 ;  /* 0x0017740001007387 */ /* 0x000fe80000100800 */
[----:B------:R1:W-:Y:S01]  /*13180*/  STL [R1+0x17b0], R12 ;  /* 0x0017b00c01007387 */ /* 0x0003e20000100800 */
[C---:B0-----:R-:W-:Y:S02]  /*13190*/  IMAD.X R13, R19.reuse, 0x1, R227, P2 ;  /* 0x00000001130d7824 */ /* 0x041fe400010e06e3 */
[----:B-1----:R-:W-:Y:S01]  /*131a0*/  IMAD.X R12, R19, 0x1, R225, P1 ;  /* 0x00000001130c7824 */ /* 0x002fe200008e06e1 */
[----:B------:R-:W-:Y:S02]  /*131b0*/  SHF.R.S32.HI R19, RZ, 0x1f, R17 ;  /* 0x0000001fff137819 */ /* 0x000fe40000011411 */
[----:B------:R-:W0:Y:S01]  /*131c0*/  LDC R17, c[0x0][0x238] ;  /* 0x00008e00ff117b82 */ /* 0x000e220000000800 */
[C---:B------:R-:W-:Y:S01]  /*131d0*/  IADD3 R0, P2, R3.reuse, R230, RZ ;  /* 0x000000e603007210 */ /* 0x040fe20007f5e0ff */
[----:B------:R-:W-:Y:S04]  /*131e0*/  STL [R1+0x177c], R13 ;  /* 0x00177c0d01007387 */ /* 0x000fe80000100800 */
[----:B------:R1:W-:Y:S04]  /*131f0*/  STL [R1+0x17b8], R0 ;  /* 0x0017b80001007387 */ /* 0x0003e80000100800 */
[----:B------:R2:W-:Y:S01]  /*13200*/  STL [R1+0x1784], R12 ;  /* 0x0017840c01007387 */ /* 0x0005e20000100800 */
[----:B-1----:R-:W-:Y:S01]  /*13210*/  IADD3 R0, P1, R3, R228, RZ ;  /* 0x000000e403007210 */ /* 0x002fe20007f3e0ff */
[----:B--2---:R-:W-:-:S04]  /*13220*/  IMAD.X R12, R19, 0x1, R231, P0 ;  /* 0x00000001130c7824 */ /* 0x004fc800000e06e7 */
[----:B------:R1:W-:Y:S01]  /*13230*/  STL [R1+0x17c0], R0 ;  /* 0x0017c00001007387 */ /* 0x0003e20000100800 */
[----:B0-----:R-:W-:Y:S01]  /*13240*/  IMAD R17, R17, 0x2a, RZ ;  /* 0x0000002a11117824 */ /* 0x001fe200078e02ff */
[----:B------:R-:W-:Y:S02]  /*13250*/  IADD3 R13, P0, R3, R226, RZ ;  /* 0x000000e2030d7210 */ /* 0x000fe40007f1e0ff */
[----:B------:R0:W-:Y:S01]  /*13260*/  STL [R1+0x178c], R12 ;  /* 0x00178c0c01007387 */ /* 0x0001e20000100800 */
[----:B-1----:R-:W-:-:S03]  /*13270*/  IMAD.X R0, R19, 0x1, R229, P4 ;  /* 0x0000000113007824 */ /* 0x002fc600020e06e5 */
[----:B------:R1:W-:Y:S01]  /*13280*/  STL [R1+0x17c8], R13 ;  /* 0x0017c80d01007387 */ /* 0x0003e20000100800 */
[----:B0-----:R-:W-:-:S03]  /*13290*/  IADD3 R12, P4, R17, R232, RZ ;  /* 0x000000e8110c7210 */ /* 0x001fc60007f9e0ff */
[----:B------:R-:W-:Y:S04]  /*132a0*/  STL [R1+0x1794], R0 ;  /* 0x0017940001007387 */ /* 0x000fe80000100800 */
[----:B------:R0:W-:Y:S01]  /*132b0*/  STL [R1+0x17d0], R12 ;  /* 0x0017d00c01007387 */ /* 0x0001e20000100800 */
[C---:B-1----:R-:W-:Y:S02]  /*132c0*/  IMAD.X R13, R19.reuse, 0x1, R227, P6 ;  /* 0x00000001130d7824 */ /* 0x042fe400030e06e3 */
[----:B0-----:R-:W-:Y:S01]  /*132d0*/  IMAD.X R12, R19, 0x1, R225, P5 ;  /* 0x00000001130c7824 */ /* 0x001fe200028e06e1 */
        /* <DEDUP_REMOVED lines=180> */
[----:B0-----:R-:W-:Y:S01]  /*13e20*/  IMAD.SHL.U32 R17, R17, 0x20, RZ ;  /* 0x0000002011117824 */ /* 0x001fe200078e00ff */
        /* <DEDUP_REMOVED lines=540> */
[----:B0-----:R-:W-:Y:S02]  /*15ff0*/  IMAD.X R12, R19, 0x1, R225, P4 ;  /* 0x00000001130c7824 */ /* 0x001fe400020e06e1 */
[----:B------:R-:W0:Y:S01]  /*16000*/  LDC R19, c[0x0][0x238] ;  /* 0x00008e00ff137b82 */ /* 0x000e220000000800 */
[----:B------:R-:W-:Y:S01]  /*16010*/  IADD3 R0, P0, R17, R230, RZ ;  /* 0x000000e611007210 */ /* 0x000fe20007f1e0ff */
[----:B------:R1:W-:Y:S01]  /*16020*/  STL [R1+0x1c5c], R13 ;  /* 0x001c5c0d01007387 */ /* 0x0003e20000100800 */
[----:B------:R-:W-:-:S03]  /*16030*/  SHF.R.S32.HI R3, RZ, 0x1f, R3 ;  /* 0x0000001fff037819 */ /* 0x000fc60000011403 */
[----:B------:R2:W-:Y:S04]  /*16040*/  STL [R1+0x1c98], R0 ;  /* 0x001c980001007387 */ /* 0x0005e80000100800 */
[----:B------:R3:W-:Y:S01]  /*16050*/  STL [R1+0x1c64], R12 ;  /* 0x001c640c01007387 */ /* 0x0007e20000100800 */
[----:B-1----:R-:W-:Y:S01]  /*16060*/  IMAD.X R13, R3, 0x1, R231, P6 ;  /* 0x00000001030d7824 */ /* 0x002fe200030e06e7 */
[C---:B--2---:R-:W-:Y:S02]  /*16070*/  IADD3 R0, P4, R17.reuse, R228, RZ ;  /* 0x000000e411007210 */ /* 0x044fe40007f9e0ff */
[----:B---3--:R-:W-:-:S03]  /*16080*/  IADD3 R12, P6, R17, R226, RZ ;  /* 0x000000e2110c7210 */ /* 0x008fc60007fde0ff */
[----:B------:R1:W-:Y:S01]  /*16090*/  STL [R1+0x1ca0], R0 ;  /* 0x001ca00001007387 */ /* 0x0003e20000100800 */
[----:B0-----:R-:W-:-:S03]  /*160a0*/  IMAD R19, R19, 0x3, RZ ;  /* 0x0000000313137824 */ /* 0x001fc600078e02ff */
[----:B------:R0:W-:Y:S01]  /*160b0*/  STL [R1+0x1c6c], R13 ;  /* 0x001c6c0d01007387 */ /* 0x0001e20000100800 */
[----:B-1----:R-:W-:-:S03]  /*160c0*/  IMAD.X R0, R3, 0x1, R229, P5 ;  /* 0x0000000103007824 */ /* 0x002fc600028e06e5 */
[----:B------:R1:W-:Y:S01]  /*160d0*/  STL [R1+0x1ca8], R12 ;  /* 0x001ca80c01007387 */ /* 0x0003e20000100800 */
[----:B0-----:R-:W-:-:S03]  /*160e0*/  IADD3 R13, P5, R19, R232, RZ ;  /* 0x000000e8130d7210 */ /* 0x001fc60007fbe0ff */
[----:B------:R0:W-:Y:S01]  /*160f0*/  STL [R1+0x1c74], R0 ;  /* 0x001c740001007387 */ /* 0x0001e20000100800 */
[C---:B-1----:R-:W-:Y:S02]  /*16100*/  IMAD.X R12, R3.reuse, 0x1, R227, P3 ;  /* 0x00000001030c7824 */ /* 0x042fe400018e06e3 */
[----:B------:R-:W-:Y:S01]  /*16110*/  IMAD.X R3, R3, 0x1, R225, P2 ;  /* 0x0000000103037824 */ /* 0x000fe200010e06e1 */
[----:B0-----:R-:W-:Y:S01]  /*16120*/  IADD3 R0, P3, R19, R230, RZ ;  /* 0x000000e613007210 */ /* 0x001fe20007f7e0ff */
[----:B------:R-:W-:Y:S04]  /*16130*/  STL [R1+0x1cb0], R13 ;  /* 0x001cb00d01007387 */ /* 0x000fe80000100800 */
[----:B------:R-:W-:Y:S04]  /*16140*/  STL [R1+0x1c7c], R12 ;  /* 0x001c7c0c01007387 */ /* 0x000fe80000100800 */
[----:B------:R-:W-:Y:S04]  /*16150*/  STL [R1+0x1cb8], R0 ;  /* 0x001cb80001007387 */ /* 0x000fe80000100800 */
[----:B------:R0:W-:Y:S02]  /*16160*/  STL [R1+0x1c84], R3 ;  /* 0x001c840301007387 */ /* 0x0001e40000100800 */
[----:B0-----:R-:W0:Y:S01]  /*16170*/  LDC R3, c[0x0][0x238] ;  /* 0x00008e00ff037b82 */ /* 0x001e220000000800 */
[----:B------:R-:W-:-:S02]  /*16180*/  SHF.R.S32.HI R17, RZ, 0x1f, R17 ;  /* 0x0000001fff117819 */ /* 0x000fc40000011411 */
[----:B------:R-:W-:-:S03]  /*16190*/  IADD3 R0, P2, R19, R228, RZ ;  /* 0x000000e413007210 */ /* 0x000fc60007f5e0ff */
[C---:B------:R-:W-:Y:S02]  /*161a0*/  IMAD.X R12, R17.reuse, 0x1, R231, P1 ;  /* 0x00000001110c7824 */ /* 0x040fe400008e06e7 */
[----:B------:R1:W-:Y:S01]  /*161b0*/  STL [R1+0x1cc0], R0 ;  /* 0x001cc00001007387 */ /* 0x0003e20000100800 */
[----:B------:R-:W-:-:S03]  /*161c0*/  IMAD.X R13, R17, 0x1, R229, P0 ;  /* 0x00000001110d7824 */ /* 0x000fc600000e06e5 */
[----:B------:R2:W-:Y:S01]  /*161d0*/  STL [R1+0x1c8c], R12 ;  /* 0x001c8c0c01007387 */ /* 0x0005e20000100800 */
[----:B-1----:R-:W-:Y:S01]  /*161e0*/  IADD3 R0, P1, R19, R226, RZ ;  /* 0x000000e213007210 */ /* 0x002fe20007f3e0ff */
[----:B0-----:R-:W-:-:S04]  /*161f0*/  IMAD.SHL.U32 R3, R3, 0x2, RZ ;  /* 0x0000000203037824 */ /* 0x001fc800078e00ff */
[----:B------:R0:W-:Y:S01]  /*16200*/  STL [R1+0x1cc8], R0 ;  /* 0x001cc80001007387 */ /* 0x0001e20000100800 */
[----:B--2---:R-:W-:-:S03]  /*16210*/  IADD3 R12, P0, R3, R232, RZ ;  /* 0x000000e8030c7210 */ /* 0x004fc60007f1e0ff */
[----:B------:R-:W-:Y:S04]  /*16220*/  STL [R1+0x1c94], R13 ;  /* 0x001c940d01007387 */ /* 0x000fe80000100800 */
[----:B------:R1:W-:Y:S01]  /*16230*/  STL [R1+0x1cd0], R12 ;  /* 0x001cd00c01007387 */ /* 0x0003e20000100800 */
[C---:B0-----:R-:W-:Y:S02]  /*16240*/  IMAD.X R0, R17.reuse, 0x1, R227, P4 ;  /* 0x0000000111007824 */ /* 0x041fe400020e06e3 */
[----:B-1----:R-:W-:Y:S02]  /*16250*/  IMAD.X R12, R17, 0x1, R225, P6 ;  /* 0x00000001110c7824 */ /* 0x002fe400030e06e1 */
[----:B------:R-:W0:Y:S01]  /*16260*/  LDC R17, c[0x0][0x238] ;  /* 0x00008e00ff117b82 */ /* 0x000e220000000800 */
[----:B------:R-:W-:-:S02]  /*16270*/  IADD3 R13, P4, R3, R230, RZ ;  /* 0x000000e6030d7210 */ /* 0x000fc40007f9e0ff */
[----:B------:R-:W-:Y:S01]  /*16280*/  SHF.R.S32.HI R18, RZ, 0x1f, R19 ;  /* 0x0000001fff127819 */ /* 0x000fe20000011413 */
[----:B------:R1:W-:Y:S04]  /*16290*/  STL [R1+0x1c9c], R0 ;  /* 0x001c9c0001007387 */ /* 0x0003e80000100800 */
[----:B------:R-:W-:Y:S01]  /*162a0*/  STL [R1+0x1cd8], R13 ;  /* 0x001cd80d01007387 */ /* 0x000fe20000100800 */
[----:B------:R-:W2:Y:S03]  /*162b0*/  LDC R19, c[0x0][0x238] ;  /* 0x00008e00ff137b82 */ /* 0x000ea60000000800 */
[----:B------:R3:W-:Y:S01]  /*162c0*/  STL [R1+0x1ca4], R12 ;  /* 0x001ca40c01007387 */ /* 0x0007e20000100800 */
[----:B-1----:R-:W-:Y:S01]  /*162d0*/  IADD3 R0, P6, R3, R228, RZ ;  /* 0x000000e403007210 */ /* 0x002fe20007fde0ff */
[----:B---3--:R-:W-:-:S04]  /*162e0*/  IMAD.X R12, R18, 0x1, R231, P5 ;  /* 0x00000001120c7824 */ /* 0x008fc800028e06e7 */
[----:B------:R1:W-:Y:S04]  /*162f0*/  STL [R1+0x1ce0], R0 ;  /* 0x001ce00001007387 */ /* 0x0003e80000100800 */
[----:B------:R0:W-:Y:S01]  /*16300*/  STL [R1+0x1cac], R12 ;  /* 0x001cac0c01007387 */ /* 0x0001e20000100800 */
[----:B-1----:R-:W-:Y:S01]  /*16310*/  IMAD.X R0, R18, 0x1, R229, P3 ;  /* 0x0000000112007824 */ /* 0x002fe200018e06e5 */
[----:B0-----:R-:W-:Y:S02]  /*16320*/  IADD3 R12, P3, R232, R17, RZ ;  /* 0x00000011e80c7210 */ /* 0x001fe40007f7e0ff */
[----:B------:R-:W0:Y:S01]  /*16330*/  LDC R17, c[0x0][0x238] ;  /* 0x00008e00ff117b82 */ /* 0x000e220000000800 */
[----:B------:R-:W-:-:S05]  /*16340*/  IADD3 R13, P5, R3, R226, RZ ;  /* 0x000000e2030d7210 */ /* 0x000fca0007fbe0ff */
[----:B------:R-:W-:Y:S04]  /*16350*/  STL [R1+0x1ce8], R13 ;  /* 0x001ce80d01007387 */ /* 0x000fe80000100800 */
[----:B------:R1:W-:Y:S04]  /*16360*/  STL [R1+0x1cb4], R0 ;  /* 0x001cb40001007387 */ /* 0x0003e80000100800 */
[----:B------:R0:W-:Y:S01]  /*16370*/  STL [R1+0x1cf0], R12 ;  /* 0x001cf00c01007387 */ /* 0x0001e20000100800 */
[----:B-1----:R-:W-:Y:S01]  /*16380*/  IMAD.X R0, R18, 0x1, R227, P2 ;  /* 0x0000000112007824 */ /* 0x002fe200010e06e3 */
[----:B0-----:R-:W-:-:S02]  /*16390*/  IADD3 R12, P2, R230, R17, RZ ;  /* 0x00000011e60c7210 */ /* 0x001fc40007f5e0ff */
[----:B------:R-:W0:Y:S02]  /*163a0*/  LDC R17, c[0x0][0x238] ;  /* 0x00008e00ff117b82 */ /* 0x000e240000000800 */
[----:B------:R1:W-:Y:S01]  /*163b0*/  STL [R1+0x1cbc], R0 ;  /* 0x001cbc0001007387 */ /* 0x0003e20000100800 */
[----:B------:R-:W-:-:S03]  /*163c0*/  SHF.R.S32.HI R3, RZ, 0x1f, R3 ;  /* 0x0000001fff037819 */ /* 0x000fc60000011403 */
[----:B------:R3:W-:Y:S01]  /*163d0*/  STL [R1+0x1cf8], R12 ;  /* 0x001cf80c01007387 */ /* 0x0007e20000100800 */
[----:B-1----:R-:W-:Y:S02]  /*163e0*/  IMAD.X R0, R18, 0x1, R225, P1 ;  /* 0x0000000112007824 */ /* 0x002fe400008e06e1 */
[----:B---3--:R-:W-:-:S03]  /*163f0*/  IMAD.X R12, R3, 0x1, R231, P0 ;  /* 0x00000001030c7824 */ /* 0x008fc600000e06e7 */
[----:B------:R0:W-:Y:S02]  /*16400*/  STL [R1+0x1cc4], R0 ;  /* 0x001cc40001007387 */ /* 0x0001e40000100800 */
[----:B0-----:R-:W-:Y:S02]  /*16410*/  IADD3 R0, P0, R226, R17, RZ ;  /* 0x00000011e2007210 */ /* 0x001fe40007f1e0ff */
[----:B------:R-:W0:Y:S01]  /*16420*/  LDC R17, c[0x0][0x238] ;  /* 0x00008e00ff117b82 */ /* 0x000e220000000800 */
[----:B--2---:R-:W-:-:S05]  /*16430*/  IADD3 R13, P1, R228, R19, RZ ;  /* 0x00000013e40d7210 */ /* 0x004fca0007f3e0ff */
[----:B------:R-:W-:Y:S04]  /*16440*/  STL [R1+0x1d00], R13 ;  /* 0x001d000d01007387 */ /* 0x000fe80000100800 */
[----:B------:R1:W-:Y:S04]  /*16450*/  STL [R1+0x1ccc], R12 ;  /* 0x001ccc0c01007387 */ /* 0x0003e80000100800 */
[----:B------:R2:W-:Y:S01]  /*16460*/  STL [R1+0x1d08], R0 ;  /* 0x001d080001007387 */ /* 0x0005e20000100800 */
[C---:B-1----:R-:W-:Y:S02]  /*16470*/  IMAD.X R12, R3.reuse, 0x1, R227, P6 ;  /* 0x00000001030c7824 */ /* 0x042fe400030e06e3 */
[C---:B--2---:R-:W-:Y:S01]  /*16480*/  IMAD.X R0, R3.reuse, 0x1, R229, P4 ;  /* 0x0000000103007824 */ /* 0x044fe200020e06e5 */
[----:B0-----:R-:W-:Y:S01]  /*16490*/  SHF.R.S32.HI R17, RZ, 0x1f, R17 ;  /* 0x0000001fff117819 */ /* 0x001fe20000011411 */
[----:B------:R-:W-:-:S03]  /*164a0*/  IMAD.X R3, R3, 0x1, R225, P5 ;  /* 0x0000000103037824 */ /* 0x000fc600028e06e1 */
[----:B------:R0:W-:Y:S04]  /*164b0*/  STL [R1+0x1cd4], R0 ;  /* 0x001cd40001007387 */ /* 0x0001e80000100800 */
[----:B------:R1:W-:Y:S01]  /*164c0*/  STL [R1+0x1cdc], R12 ;  /* 0x001cdc0c01007387 */ /* 0x0003e20000100800 */
[----:B0-----:R-:W-:-:S03]  /*164d0*/  IMAD.X R0, R17, 0x1, R231, P3 ;  /* 0x0000000111007824 */ /* 0x001fc600018e06e7 */
[----:B------:R0:W-:Y:S01]  /*164e0*/  STL [R1+0x1ce4], R3 ;  /* 0x001ce40301007387 */ /* 0x0001e20000100800 */
[----:B-1----:R-:W-:-:S03]  /*164f0*/  IMAD.X R12, R17, 0x1, R229, P2 ;  /* 0x00000001110c7824 */ /* 0x002fc600010e06e5 */
[----:B------:R1:W-:Y:S01]  /*16500*/  STL [R1+0x1cec], R0 ;  /* 0x001cec0001007387 */ /* 0x0003e20000100800 */
[----:B0-----:R-:W-:-:S03]  /*16510*/  IMAD.X R3, R17, 0x1, R227, P1 ;  /* 0x0000000111037824 */ /* 0x001fc600008e06e3 */
[----:B------:R-:W-:Y:S01]  /*16520*/  STL [R1+0x1cf4], R12 ;  /* 0x001cf40c01007387 */ /* 0x000fe20000100800 */
[----:B-1----:R-:W-:-:S03]  /*16530*/  IMAD.X R0, R17, 0x1, R225, P0 ;  /* 0x0000000111007824 */ /* 0x002fc600000e06e1 */
[----:B------:R-:W-:Y:S01]  /*16540*/  STL [R1+0x1cfc], R3 ;  /* 0x001cfc0301007387 */ /* 0x000fe20000100800 */
[----:B------:R-:W-:Y:S01]  /*16550*/  UIADD3.64 UR10, UR4, 0x604, URZ ;  /* 0x00000604040a7897 */ /* 0x000fe2000fffe03f */
[----:B------:R-:W-:Y:S01]  /*16560*/  CS2R R110, SRZ ;  /* 0x00000000006e7805 */ /* 0x000fe2000001ff00 */
[----:B------:R-:W-:Y:S01]  /*16570*/  UIADD3.64 UR14, UR4, 0x7fe, URZ ;  /* 0x000007fe040e7897 */ /* 0x000fe2000fffe03f */
[----:B------:R0:W-:Y:S01]  /*16580*/  STL [R1+0x1d04], R0 ;  /* 0x001d040001007387 */ /* 0x0001e20000100800 */
[----:B------:R-:W-:Y:S01]  /*16590*/  UIADD3.64 UR10, UR4, 0x800, URZ ;  /* 0x00000800040a7897 */ /* 0x000fe2000fffe03f */
[----:B------:R-:W-:Y:S02]  /*165a0*/  CS2R R112, SRZ ;  /* 0x0000000000707805 */ /* 0x000fe4000001ff00 */
[----:B------:R-:W-:Y:S02]  /*165b0*/  CS2R R114, SRZ ;  /* 0x0000000000727805 */ /* 0x000fe4000001ff00 */
[----:B------:R-:W-:-:S02]  /*165c0*/  CS2R R116, SRZ ;  /* 0x0000000000747805 */ /* 0x000fc4000001ff00 */
[----:B------:R-:W-:Y:S02]  /*165d0*/  CS2R R118, SRZ ;  /* 0x0000000000767805 */ /* 0x000fe4000001ff00 */
[----:B------:R-:W-:Y:S02]  /*165e0*/  CS2R R120, SRZ ;  /* 0x0000000000787805 */ /* 0x000fe4000001ff00 */
[----:B------:R-:W-:Y:S02]  /*165f0*/  CS2R R122, SRZ ;  /* 0x00000000007a7805 */ /* 0x000fe4000001ff00 */
        /* <DEDUP_REMOVED lines=46> */
[----:B------:R-:W-:Y:S01]  /*168e0*/  SHF.R.S32.HI R224, RZ, 0x1f, R233 ;  /* 0x0000001fffe07819 */ /* 0x000fe200000114e9 */
[----:B------:R-:W-:Y:S01]  /*168f0*/  UIADD3.64 UR14, UR4, 0x802, URZ ;  /* 0x00000802040e7897 */ /* 0x000fe2000fffe03f */
[----:B0-----:R-:W-:Y:S01]  /*16900*/  SHF.R.S32.HI R0, RZ, 0x1f, R2 ;  /* 0x0000001fff007819 */ /* 0x001fe20000011402 */
[----:B------:R-:W-:Y:S02]  /*16910*/  UIADD3.64 UR10, UR4, 0x804, URZ ;  /* 0x00000804040a7897 */ /* 0x000fe4000fffe03f */
[----:B------:R-:W-:Y:S02]  /*16920*/  UIADD3.64 UR14, UR4, 0x9fe, URZ ;  /* 0x000009fe040e7897 */ /* 0x000fe4000fffe03f */
[----:B------:R-:W-:Y:S02]  /*16930*/  UIADD3.64 UR10, UR4, 0xa00, URZ ;  /* 0x00000a00040a7897 */ /* 0x000fe4000fffe03f */
[----:B------:R-:W-:-:S02]  /*16940*/  UIADD3.64 UR20, UR4, 0xa02, URZ ;  /* 0x00000a0204147897 */ /* 0x000fc4000fffe03f */
[----:B------:R-:W-:Y:S02]  /*16950*/  UIADD3.64 UR24, UR4, 0xa04, URZ ;  /* 0x00000a0404187897 */ /* 0x000fe4000fffe03f */
[----:B------:R-:W-:Y:S01]  /*16960*/  UIADD3.64 UR28, UR4, 0xbfe, URZ ;  /* 0x00000bfe041c7897 */ /* 0x000fe2000fffe03f */
[----:B------:R-:W-:Y:S01]  /*16970*/  UMOV UR19, 0x40000040 ;  /* 0x4000004000137882 */ /* 0x000fe20000000000 */
[----:B------:R-:W-:Y:S02]  /*16980*/  UIADD3.64 UR32, UR4, 0xc00, URZ ;  /* 0x00000c0004207897 */ /* 0x000fe4000fffe03f */
[----:B------:R-:W-:Y:S02]  /*16990*/  UIADD3.64 UR36, UR4, 0xc02, URZ ;  /* 0x00000c0204247897 */ /* 0x000fe4000fffe03f */
[----:B------:R-:W-:Y:S02]  /*169a0*/  UIADD3.64 UR40, UR4, 0xc04, URZ ;  /* 0x00000c0404287897 */ /* 0x000fe4000fffe03f */
[----:B------:R-:W-:-:S02]  /*169b0*/  UIADD3.64 UR44, UR4, 0xdfe, URZ ;  /* 0x00000dfe042c7897 */ /* 0x000fc4000fffe03f */
[----:B------:R-:W-:Y:S02]  /*169c0*/  UIADD3.64 UR48, UR4, 0xe00, URZ ;  /* 0x00000e0004307897 */ /* 0x000fe4000fffe03f */
[----:B------:R-:W-:Y:S02]  /*169d0*/  UIADD3.64 UR52, UR4, 0xe02, URZ ;  /* 0x00000e0204347897 */ /* 0x000fe4000fffe03f */
[----:B------:R-:W-:Y:S02]  /*169e0*/  UIADD3.64 UR56, UR4, 0xe04, URZ ;  /* 0x00000e0404387897 */ /* 0x000fe4000fffe03f */
[----:B------:R-:W-:Y:S02]  /*169f0*/  UIADD3.64 UR10, UR6, 0x2, URZ ;  /* 0x00000002060a7897 */ /* 0x000fe4000fffe03f */
[----:B------:R-:W-:-:S12]  /*16a00*/  UIADD3.64 UR14, UR6, 0x4, URZ ;  /* 0x00000004060e7897 */ /* 0x000fd8000fffe03f */
.L_x_2:
[----:B------:R-:W-:Y:S04]  /*16a10*/  STL [R1+0x2dd8], R243 ;  /* 0x002dd8f301007387 */ /* 0x000fe80000100800 */
        /* <DEDUP_REMOVED lines=289> */
[----:B------:R-:W-:Y:S04]  /*17c30*/  STL.64 [R1+0x2480], R214 ;  /* 0x002480d601007387 */ /* 0x000fe80000100a00 */
        /* <DEDUP_REMOVED lines=24> */
[----:B------:R-:W-:Y:S04]  /*17dc0*/  STL [R1+0x2960], R166 ;  /* 0x002960a601007387 */ /* 0x000fe80000100800 */
[----:B------:R-:W-:Y:S04]  /*17dd0*/  STL.64 [R1+0x23b8], R164 ;  /* 0x0023b8a401007387 */ /* 0x000fe80000100a00 */
[----:B------:R-:W-:Y:S04]  /*17de0*/  STL [R1+0x2964], R164 ;  /* 0x002964a401007387 */ /* 0x000fe80000100800 */
[----:B------:R-:W-:Y:S04]  /*17df0*/  STL [R1+0x295c], R165 ;  /* 0x00295ca501007387 */ /* 0x000fe80000100800 */
[----:B------:R-:W-:Y:S04]  /*17e00*/  STL.64 [R1+0x23b0], R162 ;  /* 0x0023b0a201007387 */ /* 0x000fe80000100a00 */
        /* <DEDUP_REMOVED lines=16> */
[----:B------:R-:W-:Y:S04]  /*17f10*/  STL [R1+0x2954], R136 ;  /* 0x0029548801007387 */ /* 0x000fe80000100800 */
        /* <DEDUP_REMOVED lines=43> */
[----:B------:R-:W-:Y:S04]  /*181d0*/  STL [R1+0x227c], R85 ;  /* 0x00227c5501007387 */ /* 0x000fe80000100800 */
[----:B0-----:R0:W-:Y:S04]  /*181e0*/  STL [R1+0x2278], R86 ;  /* 0x0022785601007387 */ /* 0x0011e80000100800 */
[----:B------:R1:W-:Y:S04]  /*181f0*/  STL [R1+0x2274], R87 ;  /* 0x0022745701007387 */ /* 0x0003e80000100800 */
[----:B------:R-:W2:Y:S01]  /*18200*/  LDL.LU R2, [R1+0xd04] ;  /* 0x000d040001027983 */ /* 0x000ea20000300800 */
[----:B------:R-:W-:-:S03]  /*18210*/  MOV R3, UR49 ;  /* 0x0000003100037c02 */ /* 0x000fc60008000f00 */
[----:B------:R-:W3:Y:S01]  /*18220*/  LDL.LU R0, [R1+0x1d00] ;  /* 0x001d000001007983 */ /* 0x000ee20000300800 */
[----:B0-----:R-:W-:-:S03]  /*18230*/  MOV R86, UR57 ;  /* 0x0000003900567c02 */ /* 0x001fc60008000f00 */
[----:B------:R-:W4:Y:S01]  /*18240*/  LDL.LU R233, [R1+0xd54] ;  /* 0x000d540001e97983 */ /* 0x000f220000300800 */
[----:B-1----:R-:W-:Y:S02]  /*18250*/  MOV R87, UR56 ;  /* 0x0000003800577c02 */ /* 0x002fe40008000f00 */
[----:B------:R-:W-:Y:S01]  /*18260*/  MOV R84, UR53 ;  /* 0x0000003500547c02 */ /* 0x000fe20008000f00 */
[----:B-----5:R-:W-:Y:S01]  /*18270*/  STL [R1+0x2238], R237 ;  /* 0x002238ed01007387 */ /* 0x020fe20000100800 */
[----:B------:R-:W-:Y:S02]  /*18280*/  MOV R85, UR52 ;  /* 0x0000003400557c02 */ /* 0x000fe40008000f00 */
[----:B------:R-:W-:Y:S01]  /*18290*/  MOV R83, UR48 ;  /* 0x0000003000537c02 */ /* 0x000fe20008000f00 */
[----:B------:R-:W-:Y:S01]  /*182a0*/  STL [R1+0x2234], R236 ;  /* 0x002234ec01007387 */ /* 0x000fe20000100800 */
[----:B------:R-:W-:Y:S02]  /*182b0*/  PRMT R162, RZ, 0x7610, R162 ;  /* 0x00007610ffa27816 */ /* 0x000fe400000000a2 */
[----:B------:R-:W-:Y:S01]  /*182c0*/  PRMT R163, RZ, 0x7610, R163 ;  /* 0x00007610ffa37816 */ /* 0x000fe200000000a3 */
[----:B------:R-:W-:Y:S04]  /*182d0*/  STL [R1+0x2230], R235 ;  /* 0x002230eb01007387 */ /* 0x000fe80000100800 */
[----:B------:R-:W-:Y:S04]  /*182e0*/  STL [R1+0x222c], R234 ;  /* 0x00222cea01007387 */ /* 0x000fe80000100800 */
[----:B------:R-:W-:Y:S04]  /*182f0*/  STL [R1+0x2228], R4 ;  /* 0x0022280401007387 */ /* 0x000fe80000100800 */
[----:B------:R0:W-:Y:S04]  /*18300*/  STL [R1+0x2120], R3 ;  /* 0x0021200301007387 */ /* 0x0001e80000100800 */
[----:B------:R-:W-:Y:S04]  /*18310*/  STL.64 [R1+0x2580], R86 ;  /* 0x0025805601007387 */ /* 0x000fe80000100a00 */
[----:B------:R-:W-:Y:S01]  /*18320*/  STL [R1+0x2920], R87 ;  /* 0x0029205701007387 */ /* 0x000fe20000100800 */
[----:B0-----:R-:W2:Y:S03]  /*18330*/  LDC R3, c[0x0][0x230] ;  /* 0x00008c00ff037b82 */ /* 0x001ea60000000800 */
        /* <DEDUP_REMOVED lines=64> */
[----:B------:R-:W-:Y:S01]  /*18740*/  STL.64 [R1+0x24d0], R42 ;  /* 0x0024d02a01007387 */ /* 0x000fe20000100a00 */
[----:B--2---:R-:W-:-:S03]  /*18750*/  IMAD R3, R2, -0x80, R3 ;  /* 0xffffff8002037824 */ /* 0x004fc600078e0203 */
[----:B------:R-:W-:Y:S02]  /*18760*/  STL [R1+0x2860], R43 ;  /* 0x0028602b01007387 */ /* 0x000fe40000100800 */
[C---:B------:R-:W-:Y:S02]  /*18770*/  ISETP.GT.AND P0, PT, R3.reuse, RZ, PT ;  /* 0x000000ff0300720c */ /* 0x040fe40003f04270 */
[----:B------:R-:W-:Y:S01]  /*18780*/  STL [R1+0x2858], R42 ;  /* 0x0028582a01007387 */ /* 0x000fe20000100800 */
[----:B------:R-:W-:Y:S02]  /*18790*/  PRMT R137, RZ, 0x7610, R137 ;  /* 0x00007610ff897816 */ /* 0x000fe40000000089 */
[----:B------:R-:W-:Y:S01]  /*187a0*/  PRMT R88, RZ, 0x7610, R88 ;  /* 0x00007610ff587816 */ /* 0x000fe20000000058 */
[----:B------:R-:W-:Y:S01]  /*187b0*/  STL.64 [R1+0x24c8], R40 ;  /* 0x0024c82801007387 */ /* 0x000fe20000100a00 */
[----:B------:R-:W-:-:S03]  /*187c0*/  ISETP.GT.AND P1, PT, R3, 0x1, PT ;  /* 0x000000010300780c */ /* 0x000fc60003f24270 */
[----:B------:R-:W-:Y:S03]  /*187d0*/  STL [R1+0x285c], R40 ;  /* 0x00285c2801007387 */ /* 0x000fe60000100800 */
[----:B------:R-:W-:Y:S01]  /*187e0*/  @P0 IMAD.MOV.U32 R12, RZ, RZ, R226 ;  /* 0x000000ffff0c0224 */ /* 0x000fe200078e00e2 */
[----:B------:R-:W-:Y:S01]  /*187f0*/  STL [R1+0x2854], R41 ;  /* 0x0028542901007387 */ /* 0x000fe20000100800 */
[----:B------:R-:W-:-:S03]  /*18800*/  @P0 IMAD.MOV.U32 R13, RZ, RZ, R225 ;  /* 0x000000ffff0d0224 */ /* 0x000fc600078e00e1 */
        /* <DEDUP_REMOVED lines=19> */
[----:B------:R0:W2:Y:S04]  /*18940*/  @P0 LDG.E.U8 R162, desc[UR60][R12.64] ;  /* 0x0000003c0ca20981 */ /* 0x0000a8000c1e1100 */
[----:B------:R-:W-:Y:S04]  /*18950*/  STL [R1+0x2820], R27 ;  /* 0x0028201b01007387 */ /* 0x000fe80000100800 */
[----:B------:R-:W-:Y:S01]  /*18960*/  STL [R1+0x2818], R26 ;  /* 0x0028181a01007387 */ /* 0x000fe20000100800 */
[----:B0-----:R-:W-:-:S02]  /*18970*/  @P0 IMAD.MOV.U32 R12, RZ, RZ, R228 ;  /* 0x000000ffff0c0224 */ /* 0x001fc400078e00e4 */
[----:B------:R-:W-:Y:S01]  /*18980*/  @P0 IMAD.MOV.U32 R13, RZ, RZ, R227 ;  /* 0x000000ffff0d0224 */ /* 0x000fe200078e00e3 */
[----:B------:R-:W-:Y:S04]  /*18990*/  STL.64 [R1+0x2488], R24 ;  /* 0x0024881801007387 */ /* 0x000fe80000100a00 */
[----:B------:R-:W-:Y:S04]  /*189a0*/  STL [R1+0x281c], R24 ;  /* 0x00281c1801007387 */ /* 0x000fe80000100800 */
[----:B------:R-:W-:Y:S04]  /*189b0*/  STL [R1+0x2814], R25 ;  /* 0x0028141901007387 */ /* 0x000fe80000100800 */
[----:B------:R-:W-:Y:S04]  /*189c0*/  STL [R1+0x25dc], R2 ;  /* 0x0025dc0201007387 */ /* 0x000fe80000100800 */
[----:B------:R0:W2:Y:S04]  /*189d0*/  @P0 LDG.E.U8 R163, desc[UR60][R12.64] ;  /* 0x0000003c0ca30981 */ /* 0x0000a8000c1e1100 */
[----:B------:R-:W-:Y:S04]  /*189e0*/  STL [R1+0x25e0], R226 ;  /* 0x0025e0e201007387 */ /* 0x000fe80000100800 */
[----:B------:R1:W-:Y:S01]  /*189f0*/  STL [R1+0x2270], R225 ;  /* 0x002270e101007387 */ /* 0x0003e20000100800 */
[----:B0-----:R-:W-:-:S02]  /*18a00*/  @P0 IMAD.MOV.U32 R12, RZ, RZ, R230 ;  /* 0x000000ffff0c0224 */ /* 0x001fc400078e00e6 */
[----:B------:R-:W-:-:S05]  /*18a10*/  @P0 IMAD.MOV.U32 R13, RZ, RZ, R229 ;  /* 0x000000ffff0d0224 */ /* 0x000fca00078e00e5 */
[----:B------:R0:W2:Y:S04]  /*18a20*/  @P0 LDG.E.U8 R137, desc[UR60][R12.64] ;  /* 0x0000003c0c890981 */ /* 0x0000a8000c1e1100 */
[----:B-1----:R-:W3:Y:S04]  /*18a30*/  LDL.LU R225, [R1+0x1d08] ;  /* 0x001d080001e17983 */ /* 0x002ee80000300800 */
[----:B------:R-:W-:Y:S01]  /*18a40*/  STL [R1+0x25e4], R228 ;  /* 0x0025e4e401007387 */ /* 0x000fe20000100800 */
[----:B0-----:R-:W-:-:S03]  /*18a50*/  @P0 IMAD.MOV.U32 R12, RZ, RZ, R232 ;  /* 0x000000ffff0c0224 */ /* 0x001fc600078e00e8 */
[----:B------:R0:W-:Y:S01]  /*18a60*/  STL [R1+0x226c], R227 ;  /* 0x00226ce301007387 */ /* 0x0001e20000100800 */
[----:B------:R-:W-:-:S05]  /*18a70*/  @P0 IMAD.MOV.U32 R13, RZ, RZ, R231 ;  /* 0x000000ffff0d0224 */ /* 0x000fca00078e00e7 */
[----:B------:R3:W2:Y:S04]  /*18a80*/  @P0 LDG.E.U8 R88, desc[UR60][R12.64] ;  /* 0x0000003c0c580981 */ /* 0x0006a8000c1e1100 */
[----:B0-----:R-:W4:Y:S04]  /*18a90*/  LDL.LU R227, [R1+0x1cf8] ;  /* 0x001cf80001e37983 */ /* 0x001f280000300800 */
[----:B------:R-:W-:Y:S04]  /*18aa0*/  STL [R1+0x25e8], R230 ;  /* 0x0025e8e601007387 */ /* 0x000fe80000100800 */
[----:B------:R0:W-:Y:S04]  /*18ab0*/  STL [R1+0x2268], R229 ;  /* 0x002268e501007387 */ /* 0x0001e80000100800 */
[----:B0-----:R-:W2:Y:S04]  /*18ac0*/  LDL.LU R229, [R1+0x1cf0] ;  /* 0x001cf00001e57983 */ /* 0x001ea80000300800 */
[----:B------:R-:W-:Y:S04]  /*18ad0*/  STL [R1+0x25ec], R232 ;  /* 0x0025ece801007387 */ /* 0x000fe80000100800 */
[----:B------:R0:W-:Y:S04]  /*18ae0*/  STL [R1+0x2264], R231 ;  /* 0x002264e701007387 */ /* 0x0001e80000100800 */
[----:B0-----:R-:W2:Y:S04]  /*18af0*/  LDL.LU R231, [R1+0x1ce8] ;  /* 0x001ce80001e77983 */ /* 0x001ea80000300800 */
[----:B------:R-:W4:Y:S01]  /*18b00*/  LDL R13, [R1+0x1d04] ;  /* 0x001d0400010d7983 */ /* 0x000f220000100800 */
[----:B------:R-:W-:Y:S01]  /*18b10*/  PRMT R22, RZ, 0x7610, R22 ;  /* 0x00007610ff167816 */ /* 0x000fe20000000016 */
[----:B---3--:R-:W-:-:S02]  /*18b20*/  @P1 IMAD.MOV.U32 R12, RZ, RZ, R225 ;  /* 0x000000ffff0c1224 */ /* 0x008fc400078e00e1 */
[----:B------:R-:W-:Y:S04]  /*18b30*/  STL [R1+0x25f0], R225 ;  /* 0x0025f0e101007387 */ /* 0x000fe80000100800 */
[----:B----4-:R0:W3:Y:S04]  /*18b40*/  @P1 LDG.E.U8 R22, desc[UR60][R12.64] ;  /* 0x0000003c0c161981 */ /* 0x0100e8000c1e1100 */
[----:B------:R-:W4:Y:S01]  /*18b50*/  LDL R13, [R1+0x1cfc] ;  /* 0x001cfc00010d7983 */ /* 0x000f220000100800 */
[----:B------:R-:W-:Y:S01]  /*18b60*/  PRMT R164, RZ, 0x7610, R164 ;  /* 0x00007610ffa47816 */ /* 0x000fe200000000a4 */
[----:B0-----:R-:W-:-:S02]  /*18b70*/  @P1 IMAD.MOV.U32 R12, RZ, RZ, R0 ;  /* 0x000000ffff0c1224 */ /* 0x001fc400078e0000 */
[----:B------:R-:W-:Y:S01]  /*18b80*/  STL [R1+0x25f4], R0 ;  /* 0x0025f40001007387 */ /* 0x000fe20000100800 */
[----:B------:R-:W-:-:S03]  /*18b90*/  PRMT R236, RZ, 0x7610, R236 ;  /* 0x00007610ffec7816 */ /* 0x000fc600000000ec */
[----:B----4-:R0:W4:Y:S04]  /*18ba0*/  @P1 LDG.E.U8 R164, desc[UR60][R12.64] ;  /* 0x0000003c0ca41981 */ /* 0x010128000c1e1100 */
[----:B------:R-:W2:Y:S01]  /*18bb0*/  LDL R13, [R1+0x1cf4] ;  /* 0x001cf400010d7983 */ /* 0x000ea20000100800 */
[----:B0-----:R-:W-:-:S03]  /*18bc0*/  @P1 IMAD.MOV.U32 R12, RZ, RZ, R227 ;  /* 0x000000ffff0c1224 */ /* 0x001fc600078e00e3 */
[----:B------:R-:W-:Y:S01]  /*18bd0*/  STL [R1+0x25f8], R227 ;  /* 0x0025f8e301007387 */ /* 0x000fe20000100800 */
[----:B------:R-:W-:-:S03]  /*18be0*/  PRMT R136, RZ, 0x7610, R136 ;  /* 0x00007610ff887816 */ /* 0x000fc60000000088 */
[----:B--2---:R0:W2:Y:S04]  /*18bf0*/  @P1 LDG.E.U8 R236, desc[UR60][R12.64] ;  /* 0x0000003c0cec1981 */ /* 0x0040a8000c1e1100 */
[----:B------:R-:W3:Y:S01]  /*18c00*/  LDL R13, [R1+0x1cec] ;  /* 0x001cec00010d7983 */ /* 0x000ee20000100800 */
[----:B0-----:R-:W-:-:S03]  /*18c10*/  @P1 IMAD.MOV.U32 R12, RZ, RZ, R229 ;  /* 0x000000ffff0c1224 */ /* 0x001fc600078e00e5 */
[----:B------:R-:W-:Y:S01]  /*18c20*/  STL [R1+0x25fc], R229 ;  /* 0x0025fce501007387 */ /* 0x000fe20000100800 */
[----:B------:R-:W-:-:S03]  /*18c30*/  ISETP.GT.AND P0, PT, R3, 0x2, PT ;  /* 0x000000020300780c */ /* 0x000fc60003f04270 */
[----:B---3--:R0:W3:Y:S04]  /*18c40*/  @P1 LDG.E.U8 R136, desc[UR60][R12.64] ;  /* 0x0000003c0c881981 */ /* 0x0080e8000c1e1100 */
[----:B------:R-:W4:Y:S01]  /*18c50*/  LDL R13, [R1+0x1ce4] ;  /* 0x001ce400010d7983 */ /* 0x000f220000100800 */
[----:B------:R-:W-:-:S05]  /*18c60*/  PRMT R252, RZ, 0x7610, R252 ;  /* 0x00007610fffc7816 */ /* 0x000fca00000000fc */
[----:B0-----:R-:W-:Y:S01]  /*18c70*/  @P0 IMAD.MOV.U32 R12, RZ, RZ, R231 ;  /* 0x000000ffff0c0224 */ /* 0x001fe200078e00e7 */
[----:B------:R-:W-:Y:S04]  /*18c80*/  STL [R1+0x2600], R231 ;  /* 0x002600e701007387 */ /* 0x000fe80000100800 */
[----:B----4-:R0:W4:Y:S04]  /*18c90*/  @P0 LDG.E.U8 R252, desc[UR60][R12.64] ;  /* 0x0000003c0cfc0981 */ /* 0x010128000c1e1100 */
[----:B------:R-:W0:Y:S04]  /*18ca0*/  LDL R12, [R1+0x1cdc] ;  /* 0x001cdc00010c7983 */ /* 0x000e280000100800 */
[----:B------:R-:W0:Y:S01]  /*18cb0*/  LDL R13, [R1+0x1ce0] ;  /* 0x001ce000010d7983 */ /* 0x000e220000100800 */
[----:B------:R-:W-:-:S02]  /*18cc0*/  PRMT R166, RZ, 0x7610, R166 ;  /* 0x00007610ffa67816 */ /* 0x000fc400000000a6 */
[----:B0-----:R-:W-:-:S04]  /*18cd0*/  @P0 LOP3.LUT R13, R13, R12, RZ, 0x3c, !PT ;  /* 0x0000000c0d0d0212 */ /* 0x001fc800078e3cff */
[----:B------:R-:W-:-:S04]  /*18ce0*/  @P0 LOP3.LUT R12, R13, R12, RZ, 0x3c, !PT ;  /* 0x0000000c0d0c0212 */ /* 0x000fc800078e3cff */
[----:B------:R-:W-:-:S05]  /*18cf0*/  @P0 LOP3.LUT R13, R13, R12, RZ, 0x3c, !PT ;  /* 0x0000000c0d0d0212 */ /* 0x000fca00078e3cff */
[----:B------:R0:W2:Y:S04]  /*18d00*/  @P0 LDG.E.U8 R166, desc[UR60][R12.64] ;  /* 0x0000003c0ca60981 */ /* 0x0000a8000c1e1100 */
[----:B------:R-:W0:Y:S04]  /*18d10*/  LDL R12, [R1+0x1cd4] ;  /* 0x001cd400010c7983 */ /* 0x000e280000100800 */
[----:B------:R-:W0:Y:S01]  /*18d20*/  LDL R13, [R1+0x1cd8] ;  /* 0x001cd800010d7983 */ /* 0x000e220000100800 */
[----:B------:R-:W-:Y:S02]  /*18d30*/  PRMT R100, RZ, 0x7610, R100 ;  /* 0x00007610ff647816 */ /* 0x000fe40000000064 */
[----:B0-----:R-:W-:-:S04]  /*18d40*/  @P0 LOP3.LUT R13, R13, R12, RZ, 0x3c, !PT ;  /* 0x0000000c0d0d0212 */ /* 0x001fc800078e3cff */
[----:B------:R-:W-:-:S04]  /*18d50*/  @P0 LOP3.LUT R12, R13, R12, RZ, 0x3c, !PT ;  /* 0x0000000c0d0c0212 */ /* 0x000fc800078e3cff */
[----:B------:R-:W-:-:S05]  /*18d60*/  @P0 LOP3.LUT R13, R13, R12, RZ, 0x3c, !PT ;  /* 0x0000000c0d0d0212 */ /* 0x000fca00078e3cff */
[----:B------:R0:W3:Y:S04]  /*18d70*/  @P0 LDG.E.U8 R100, desc[UR60][R12.64] ;  /* 0x0000003c0c640981 */ /* 0x0000e8000c1e1100 */
[----:B------:R-:W0:Y:S04]  /*18d80*/  LDL R12, [R1+0x1ccc] ;  /* 0x001ccc00010c7983 */ /* 0x000e280000100800 */
[----:B------:R-:W0:Y:S01]  /*18d90*/  LDL R13, [R1+0x1cd0] ;  /* 0x001cd000010d7983 */ /* 0x000e220000100800 */
[----:B------:R-:W-:Y:S02]  /*18da0*/  PRMT R243, RZ, 0x7610, R243 ;  /* 0x00007610fff37816 */ /* 0x000fe400000000f3 */
[----:B0-----:R-:W-:-:S04]  /*18db0*/  @P0 LOP3.LUT R13, R13, R12, RZ, 0x3c, !PT ;  /* 0x0000000c0d0d0212 */ /* 0x001fc800078e3cff */
[----:B------:R-:W-:-:S04]  /*18dc0*/  @P0 LOP3.LUT R12, R13, R12, RZ, 0x3c, !PT ;  /* 0x0000000c0d0c0212 */ /* 0x000fc800078e3cff */
[----:B------:R-:W-:-:S05]  /*18dd0*/  @P0 LOP3.LUT R13, R13, R12, RZ, 0x3c, !PT ;  /* 0x0000000c0d0d0212 */ /* 0x000fca00078e3cff */
[----:B------:R-:W4:Y:S01]  /*18de0*/  @P0 LDG.E.U8 R243, desc[UR60][R12.64] ;  /* 0x0000003c0cf30981 */ /* 0x000f22000c1e1100 */
[----:B------:R-:W-:-:S03]  /*18df0*/  ISETP.GT.AND P1, PT, R3, 0x3, PT ;  /* 0x000000030300780c */ /* 0x000fc60003f24270 */
[----:B----4-:R0:W-:Y:S04]  /*18e00*/  STL [R1+0x61c], R243 ;  /* 0x00061cf301007387 */ /* 0x0101e80000100800 */
[----:B0-----:R-:W4:Y:S04]  /*18e10*/  LDL.LU R243, [R1+0x2dd8] ;  /* 0x002dd80001f37983 */ /* 0x001f280000300800 */
[----:B------:R-:W2:Y:S04]  /*18e20*/  LDL R12, [R1+0x1cc4] ;  /* 0x001cc400010c7983 */ /* 0x000ea80000100800 */
[----:B------:R-:W2:Y:S01]  /*18e30*/  LDL R13, [R1+0x1cc8] ;  /* 0x001cc800010d7983 */ /* 0x000ea20000100800 */
[----:B------:R-:W-:-:S02]  /*18e40*/  PRMT R21, RZ, 0x7610, R21 ;  /* 0x00007610ff157816 */ /* 0x000fc40000000015 */
[----:B--2---:R-:W-:-:S04]  /*18e50*/  @P1 LOP3.LUT R13, R13, R12, RZ, 0x3c, !PT ;  /* 0x0000000c0d0d1212 */ /* 0x004fc800078e3cff */
        /* <DEDUP_REMOVED lines=26> */
[----:B------:R-:W-:Y:S02]  /*19000*/  ISETP.GT.AND P0, PT, R3, 0x4, PT ;  /* 0x000000040300780c */ /* 0x000fe40003f04270 */
[----:B------:R-:W-:-:S11]  /*19010*/  PRMT R250, RZ, 0x7610, R250 ;  /* 0x00007610fffa7816 */ /* 0x000fd600000000fa */
        /* <DEDUP_REMOVED lines=17> */
[----:B------:R-:W4:Y:S04]  /*19130*/  @P0 LDG.E.U8 R246, desc[UR60][R12.64] ;  /* 0x0000003c0cf60981 */ /* 0x000f28000c1e1100 */
        /* <DEDUP_REMOVED lines=8> */
[----:B------:R-:W2:Y:S01]  /*191c0*/  @P0 LDG.E.U8 R241, desc[UR60][R12.64] ;  /* 0x0000003c0cf10981 */ /* 0x000ea2000c1e1100 */
[----:B------:R-:W-:-:S03]  /*191d0*/  ISETP.GT.AND P1, PT, R3, 0x5, PT ;  /* 0x000000050300780c */ /* 0x000fc60003f24270 */
[----:B--2---:R0:W-:Y:S04]  /*191e0*/  STL [R1+0x60c], R241 ;  /* 0x00060cf101007387 */ /* 0x0041e80000100800 */
[----:B0-----:R-:W2:Y:S04]  /*191f0*/  LDL.LU R241, [R1+0x2dd0] ;  /* 0x002dd00001f17983 */ /* 0x001ea80000300800 */
[----:B------:R-:W3:Y:S04]  /*19200*/  LDL R12, [R1+0x1c84] ;  /* 0x001c8400010c7983 */ /* 0x000ee80000100800 */
[----:B------:R-:W3:Y:S01]  /*19210*/  LDL R13, [R1+0x1c88] ;  /* 0x001c8800010d7983 */ /* 0x000ee20000100800 */
[----:B------:R-:W-:-:S02]  /*19220*/  PRMT R20, RZ, 0x7610, R20 ;  /* 0x00007610ff147816 */ /* 0x000fc40000000014 */
[----:B---3--:R-:W-:-:S04]  /*19230*/  @P1 LOP3.LUT R13, R13, R12, RZ, 0x3c, !PT ;  /* 0x0000000c0d0d1212 */ /* 0x008fc800078e3cff */
        /* <DEDUP_REMOVED lines=282> */
[----:B----4-:R-:W-:Y:S02]  /*1a3e0*/  PRMT R240, RZ, 0x7610, R240 ;  /* 0x00007610fff07816 */ /* 0x010fe400000000f0 */
[----:B0-----:R-:W-:-:S04]  /*1a3f0*/  @P0 LOP3.LUT R13, R13, R12, RZ, 0x3c, !PT ;  /* 0x0000000c0d0d0212 */ /* 0x001fc800078e3cff */
[----:B------:R-:W-:-:S04]  /*1a400*/  @P0 LOP3.LUT R12, R13, R12, RZ, 0x3c, !PT ;  /* 0x0000000c0d0c0212 */ /* 0x000fc800078e3cff */
[----:B------:R-:W-:-:S05]  /*1a410*/  @P0 LOP3.LUT R13, R13, R12, RZ, 0x3c, !PT ;  /* 0x0000000c0d0d0212 */ /* 0x000fca00078e3cff */
[----:B------:R0:W4:Y:S04]  /*1a420*/  @P0 LDG.E.U8 R240, desc[UR60][R12.64] ;  /* 0x0000003c0cf00981 */ /* 0x000128000c1e1100 */
[----:B------:R-:W0:Y:S04]  /*1a430*/  LDL R12, [R1+0x1b54] ;  /* 0x001b5400010c7983 */ /* 0x000e280000100800 */
[----:B------:R-:W0:Y:S01]  /*1a440*/  LDL R13, [R1+0x1b58] ;  /* 0x001b5800010d7983 */ /* 0x000e220000100800 */
[----:B------:R-:W-:Y:S02]  /*1a450*/  PRMT R238, RZ, 0x7610, R238 ;  /* 0x00007610ffee7816 */ /* 0x000fe400000000ee */
[----:B0-----:R-:W-:-:S04]  /*1a460*/  @P0 LOP3.LUT R13, R13, R12, RZ, 0x3c, !PT ;  /* 0x0000000c0d0d0212 */ /* 0x001fc800078e3cff */
[----:B------:R-:W-:-:S04]  /*1a470*/  @P0 LOP3.LUT R12, R13, R12, RZ, 0x3c, !PT ;  /* 0x0000000c0d0c0212 */ /* 0x000fc800078e3cff */
[----:B------:R-:W-:-:S05]  /*1a480*/  @P0 LOP3.LUT R13, R13, R12, RZ, 0x3c, !PT ;  /* 0x0000000c0d0d0212 */ /* 0x000fca00078e3cff */
[----:B------:R-:W2:Y:S04]  /*1a490*/  @P0 LDG.E.U8 R238, desc[UR60][R12.64] ;  /* 0x0000003c0cee0981 */ /* 0x000ea8000c1e1100 */
        /* <DEDUP_REMOVED lines=16> */
[----:B------:R0:W4:Y:S04]  /*1a5a0*/  @P1 LDG.E.U8 R16, desc[UR60][R12.64] ;  /* 0x0000003c0c101981 */ /* 0x000128000c1e1100 */
[----:B------:R-:W0:Y:S04]  /*1a5b0*/  LDL R12, [R1+0x1b3c] ;  /* 0x001b3c00010c7983 */ /* 0x000e280000100800 */
[----:B------:R-:W0:Y:S01]  /*1a5c0*/  LDL R13, [R1+0x1b40] ;  /* 0x001b4000010d7983 */ /* 0x000e220000100800 */
[----:B--2---:R-:W-:Y:S02]  /*1a5d0*/  PRMT R238, RZ, 0x7610, R238 ;  /* 0x00007610ffee7816 */ /* 0x004fe400000000ee */
        /* <DEDUP_REMOVED lines=80> */
[----:B------:R-:W-:Y:S02]  /*1aae0*/  ISETP.GT.AND P0, PT, R3, 0x12, PT ;  /* 0x000000120300780c */ /* 0x000fe40003f04270 */
[----:B------:R-:W-:-:S11]  /*1aaf0*/  PRMT R223, RZ, 0x7610, R223 ;  /* 0x00007610ffdf7816 */ /* 0x000fd600000000df */
[----:B0-----:R-:W-:-:S04]  /*1ab00*/  @P0 LOP3.LUT R13, R13, R12, RZ, 0x3c, !PT ;  /* 0x0000000c0d0d0212 */ /* 0x001fc800078e3cff */
[----:B------:R-:W-:-:S04]  /*1ab10*/  @P0 LOP3.LUT R12, R13, R12, RZ, 0x3c, !PT ;  /* 0x0000000c0d0c0212 */ /* 0x000fc800078e3cff */
[----:B------:R-:W-:-:S05]  /*1ab20*/  @P0 LOP3.LUT R13, R13, R12, RZ, 0x3c, !PT ;  /* 0x0000000c0d0d0212 */ /* 0x000fca00078e3cff */
[----:B------:R-:W3:Y:S04]  /*1ab30*/  @P0 LDG.E.U8 R223, desc[UR60][R12.64] ;  /* 0x0000003c0cdf0981 */ /* 0x000ee8000c1e1100 */
[----:B---3--:R0:W-:Y:S04]  /*1ab40*/  STL [R1+0x55c], R223 ;  /* 0x00055cdf01007387 */ /* 0x0081e80000100800 */
[----:B0-----:R-:W3:Y:S04]  /*1ab50*/  LDL.LU R223, [R1+0x2da4] ;  /* 0x002da40001df7983 */ /* 0x001ee80000300800 */
[----:B------:R-:W2:Y:S04]  /*1ab60*/  LDL R12, [R1+0x1adc] ;  /* 0x001adc00010c7983 */ /* 0x000ea80000100800 */
[----:B------:R-:W2:Y:S01]  /*1ab70*/  LDL R13, [R1+0x1ae0] ;  /* 0x001ae000010d7983 */ /* 0x000ea20000100800 */
[----:B----4-:R-:W-:-:S02]  /*1ab80*/  PRMT R224, RZ, 0x7610, R224 ;  /* 0x00007610ffe07816 */ /* 0x010fc400000000e0 */
[----:B--2---:R-:W-:-:S04]  /*1ab90*/  @P0 LOP3.LUT R13, R13, R12, RZ, 0x3c, !PT ;  /* 0x0000000c0d0d0212 */ /* 0x004fc800078e3cff */
[----:B------:R-:W-:-:S04]  /*1aba0*/  @P0 LOP3.LUT R12, R13, R12, RZ, 0x3c, !PT ;  /* 0x0000000c0d0c0212 */ /* 0x000fc800078e3cff */
[----:B------:R-:W-:-:S05]  /*1abb0*/  @P0 LOP3.LUT R13, R13, R12, RZ, 0x3c, !PT ;  /* 0x0000000c0d0d0212 */ /* 0x000fca00078e3cff */
[----:B------:R-:W2:Y:S04]  /*1abc0*/  @P0 LDG.E.U8 R224, desc[UR60][R12.64] ;  /* 0x0000003c0ce00981 */ /* 0x000ea8000c1e1100 */
[----:B--2---:R0:W-:Y:S04]  /*1abd0*/  STL [R1+0x578], R224 ;  /* 0x000578e001007387 */ /* 0x0041e80000100800 */
[----:B0-----:R-:W2:Y:S04]  /*1abe0*/  LDL.LU R224, [R1+0x2da0] ;  /* 0x002da00001e07983 */ /* 0x001ea80000300800 */
[----:B------:R-:W4:Y:S04]  /*1abf0*/  LDL R12, [R1+0x1ad4] ;  /* 0x001ad400010c7983 */ /* 0x000f280000100800 */
[----:B------:R-:W4:Y:S01]  /*1ac00*/  LDL R13, [R1+0x1ad8] ;  /* 0x001ad800010d7983 */ /* 0x000f220000100800 */
[----:B---3--:R-:W-:-:S02]  /*1ac10*/  PRMT R223, RZ, 0x7610, R223 ;  /* 0x00007610ffdf7816 */ /* 0x008fc400000000df */
[----:B----4-:R-:W-:-:S04]  /*1ac20*/  @P0 LOP3.LUT R13, R13, R12, RZ, 0x3c, !PT ;  /* 0x0000000c0d0d0212 */ /* 0x010fc800078e3cff */
[----:B------:R-:W-:-:S04]  /*1ac30*/  @P0 LOP3.LUT R12, R13, R12, RZ, 0x3c, !PT ;  /* 0x0000000c0d0c0212 */ /* 0x000fc800078e3cff */
[----:B------:R-:W-:-:S05]  /*1ac40*/  @P0 LOP3.LUT R13, R13, R12, RZ, 0x3c, !PT ;  /* 0x0000000c0d0d0212 */ /* 0x000fca00078e3cff */
[----:B------:R-:W3:Y:S04]  /*1ac50*/  @P0 LDG.E.U8 R223, desc[UR60][R12.64] ;  /* 0x0000003c0cdf0981 */ /* 0x000ee8000c1e1100 */
[----:B---3--:R0:W-:Y:S04]  /*1ac60*/  STL [R1+0x598], R223 ;  /* 0x000598df01007387 */ /* 0x0081e80000100800 */
[----:B0-----:R-:W3:Y:S04]  /*1ac70*/  LDL.LU R223, [R1+0x2d9c] ;  /* 0x002d9c0001df7983 */ /* 0x001ee80000300800 */
[----:B------:R-:W4:Y:S04]  /*1ac80*/  LDL R12, [R1+0x1acc] ;  /* 0x001acc00010c7983 */ /* 0x000f280000100800 */
[----:B------:R-:W4:Y:S01]  /*1ac90*/  LDL R13, [R1+0x1ad0] ;  /* 0x001ad000010d7983 */ /* 0x000f220000100800 */
[----:B--2---:R-:W-:-:S02]  /*1aca0*/  PRMT R224, RZ, 0x7610, R224 ;  /* 0x00007610ffe07816 */ /* 0x004fc400000000e0 */
[----:B----4-:R-:W-:-:S04]  /*1acb0*/  @P0 LOP3.LUT R13, R13, R12, RZ, 0x3c, !PT ;  /* 0x0000000c0d0d0212 */ /* 0x010fc800078e3cff */
[----:B------:R-:W-:-:S04]  /*1acc0*/  @P0 LOP3.LUT R12, R13, R12, RZ, 0x3c, !PT ;  /* 0x0000000c0d0c0212 */ /* 0x000fc800078e3cff */
[----:B------:R-:W-:-:S05]  /*1acd0*/  @P0 LOP3.LUT R13, R13, R12, RZ, 0x3c, !PT ;  /* 0x0000000c0d0d0212 */ /* 0x000fca00078e3cff */
[----:B------:R-:W2:Y:S01]  /*1ace0*/  @P0 LDG.E.U8 R224, desc[UR60][R12.64] ;  /* 0x0000003c0ce00981 */ /* 0x000ea2000c1e1100 */
[----:B------:R-:W-:-:S03]  /*1acf0*/  ISETP.GT.AND P1, PT, R3, 0x13, PT ;  /* 0x000000130300780c */ /* 0x000fc60003f24270 */
[----:B--2---:R0:W-:Y:S04]  /*1ad00*/  STL [R1+0x5b8], R224 ;  /* 0x0005b8e001007387 */ /* 0x0041e80000100800 */
[----:B0-----:R-:W2:Y:S04]  /*1ad10*/  LDL.LU R224, [R1+0x2d98] ;  /* 0x002d980001e07983 */ /* 0x001ea80000300800 */
[----:B------:R-:W4:Y:S04]  /*1ad20*/  LDL R12, [R1+0x1ac4] ;  /* 0x001ac400010c7983 */ /* 0x000f280000100800 */
[----:B------:R-:W4:Y:S01]  /*1ad30*/  LDL R13, [R1+0x1ac8] ;  /* 0x001ac800010d7983 */ /* 0x000f220000100800 */
[----:B------:R-:W-:-:S02]  /*1ad40*/  PRMT R85, RZ, 0x7610, R85 ;  /* 0x00007610ff557816 */ /* 0x000fc40000000055 */
[----:B----4-:R-:W-:-:S04]  /*1ad50*/  @P1 LOP3.LUT R13, R13, R12, RZ, 0x3c, !PT ;  /* 0x0000000c0d0d1212 */ /* 0x010fc800078e3cff */
        /* <DEDUP_REMOVED lines=26> */
[----:B------:R-:W-:Y:S02]  /*1af00*/  ISETP.GT.AND P0, PT, R3, 0x14, PT ;  /* 0x000000140300780c */ /* 0x000fe40003f04270 */
[----:B---3--:R-:W-:-:S11]  /*1af10*/  PRMT R223, RZ, 0x7610, R223 ;  /* 0x00007610ffdf7816 */ /* 0x008fd600000000df */
[----:B0-----:R-:W-:-:S04]  /*1af20*/  @P0 LOP3.LUT R13, R13, R12, RZ, 0x3c, !PT ;  /* 0x0000000c0d0d0212 */ /* 0x001fc800078e3cff */
        /* <DEDUP_REMOVED lines=190> */
[----:B------:R-:W4:Y:S04]  /*1bb10*/  @P0 LDG.E.U8 R223, desc[UR60][R12.64] ;  /* 0x0000003c0cdf0981 */ /* 0x000f28000c1e1100 */
[----:B----4-:R0:W-:Y:S04]  /*1bb20*/  STL [R1+0xa0c], R223 ;  /* 0x000a0cdf01007387 */ /* 0x0101e80000100800 */
[----:B0-----:R-:W4:Y:S04]  /*1bb30*/  LDL.LU R223, [R1+0x2d78] ;  /* 0x002d780001df7983 */ /* 0x001f280000300800 */
[----:B------:R-:W3:Y:S04]  /*1bb40*/  LDL R12, [R1+0x19dc] ;  /* 0x0019dc00010c7983 */ /* 0x000ee80000100800 */
[----:B------:R-:W3:Y:S01]  /*1bb50*/  LDL R13, [R1+0x19e0] ;  /* 0x0019e000010d7983 */ /* 0x000ee20000100800 */
[----:B--2---:R-:W-:-:S02]  /*1bb60*/  PRMT R224, RZ, 0x7610, R224 ;  /* 0x00007610ffe07816 */ /* 0x004fc400000000e0 */
[----:B---3--:R-:W-:-:S04]  /*1bb70*/  @P0 LOP3.LUT R13, R13, R12, RZ, 0x3c, !PT ;  /* 0x0000000c0d0d0212 */ /* 0x008fc800078e3cff */
[----:B------:R-:W-:-:S04]  /*1bb80*/  @P0 LOP3.LUT R12, R13, R12, RZ, 0x3c, !PT ;  /* 0x0000000c0d0c0212 */ /* 0x000fc800078e3cff */
[----:B------:R-:W-:-:S05]  /*1bb90*/  @P0 LOP3.LUT R13, R13, R12, RZ, 0x3c, !PT ;  /* 0x0000000c0d0d0212 */ /* 0x000fca00078e3cff */
[----:B------:R-:W2:Y:S04]  /*1bba0*/  @P0 LDG.E.U8 R224, desc[UR60][R12.64] ;  /* 0x0000003c0ce00981 */ /* 0x000ea8000c1e1100 */
[----:B--2---:R0:W-:Y:S04]  /*1bbb0*/  STL [R1+0xa34], R224 ;  /* 0x000a34e001007387 */ /* 0x0041e80000100800 */
[----:B0-----:R-:W2:Y:S04]  /*1bbc0*/  LDL.LU R224, [R1+0x2d74] ;  /* 0x002d740001e07983 */ /* 0x001ea80000300800 */
[----:B------:R-:W3:Y:S04]  /*1bbd0*/  LDL R12, [R1+0x19d4] ;  /* 0x0019d400010c7983 */ /* 0x000ee80000100800 */
[----:B------:R-:W3:Y:S01]  /*1bbe0*/  LDL R13, [R1+0x19d8] ;  /* 0x0019d800010d7983 */ /* 0x000ee20000100800 */
[----:B----4-:R-:W-:-:S02]  /*1bbf0*/  PRMT R223, RZ, 0x7610, R223 ;  /* 0x00007610ffdf7816 */ /* 0x010fc400000000df */
[----:B---3--:R-:W-:-:S04]  /*1bc00*/  @P0 LOP3.LUT R13, R13, R12, RZ, 0x3c, !PT ;  /* 0x0000000c0d0d0212 */ /* 0x008fc800078e3cff */
        /* <DEDUP_REMOVED lines=241> */
[----:B------:R-:W-:-:S02]  /*1cb20*/  PRMT R223, RZ, 0x7610, R223 ;  /* 0x00007610ffdf7816 */ /* 0x000fc400000000df */
[----:B----4-:R-:W-:-:S04]  /*1cb30*/  @P0 LOP3.LUT R13, R13, R12, RZ, 0x3c, !PT ;  /* 0x0000000c0d0d0212 */ /* 0x010fc800078e3cff */
[----:B------:R-:W-:-:S04]  /*1cb40*/  @P0 LOP3.LUT R12, R13, R12, RZ, 0x3c, !PT ;  /* 0x0000000c0d0c0212 */ /* 0x000fc800078e3cff */
[----:B------:R-:W-:-:S05]  /*1cb50*/  @P0 LOP3.LUT R13, R13, R12, RZ, 0x3c, !PT ;  /* 0x0000000c0d0d0212 */ /* 0x000fca00078e3cff */
[----:B------:R-:W4:Y:S04]  /*1cb60*/  @P0 LDG.E.U8 R223, desc[UR60][R12.64] ;  /* 0x0000003c0cdf0981 */ /* 0x000f28000c1e1100 */
[----:B----4-:R0:W-:Y:S04]  /*1cb70*/  STL [R1+0xaf4], R223 ;  /* 0x000af4df01007387 */ /* 0x0101e80000100800 */
[----:B0-----:R-:W4:Y:S04]  /*1cb80*/  LDL.LU R223, [R1+0x2d4c] ;  /* 0x002d4c0001df7983 */ /* 0x001f280000300800 */
[----:B------:R-:W2:Y:S04]  /*1cb90*/  LDL R12, [R1+0x18d4] ;  /* 0x0018d400010c7983 */ /* 0x000ea80000100800 */
[----:B------:R-:W2:Y:S01]  /*1cba0*/  LDL R13, [R1+0x18d8] ;  /* 0x0018d800010d7983 */ /* 0x000ea20000100800 */
[----:B---3--:R-:W-:-:S02]  /*1cbb0*/  PRMT R222, RZ, 0x7610, R222 ;  /* 0x00007610ffde7816 */ /* 0x008fc400000000de */
[----:B--2---:R-:W-:-:S04]  /*1cbc0*/  @P0 LOP3.LUT R13, R13, R12, RZ, 0x3c, !PT ;  /* 0x0000000c0d0d0212 */ /* 0x004fc800078e3cff */
        /* <DEDUP_REMOVED lines=11> */
[----:B------:R-:W3:Y:S01]  /*1cc80*/  @P0 LDG.E.U8 R223, desc[UR60][R12.64] ;  /* 0x0000003c0cdf0981 */ /* 0x000ee2000c1e1100 */
[----:B------:R-:W-:-:S03]  /*1cc90*/  ISETP.GT.AND P1, PT, R3, 0x23, PT ;  /* 0x000000230300780c */ /* 0x000fc60003f24270 */
        /* <DEDUP_REMOVED lines=33> */
[----:B--2---:R-:W-:-:S11]  /*1ceb0*/  PRMT R222, RZ, 0x7610, R222 ;  /* 0x00007610ffde7816 */ /* 0x004fd600000000de */
[----:B0-----:R-:W-:-:S04]  /*1cec0*/  @P0 LOP3.LUT R13, R13, R12, RZ, 0x3c, !PT ;  /* 0x0000000c0d0d0212 */ /* 0x001fc800078e3cff */
        /* <DEDUP_REMOVED lines=147> */
[----:B---3--:R-:W-:Y:S02]  /*1d800*/  PRMT R223, RZ, 0x7610, R223 ;  /* 0x00007610ffdf7816 */ /* 0x008fe400000000df */
[----:B0-----:R-:W-:-:S04]  /*1d810*/  @P0 LOP3.LUT R13, R13, R12, RZ, 0x3c, !PT ;  /* 0x0000000c0d0d0212 */ /* 0x001fc800078e3cff */
[----:B------:R-:W-:-:S04]  /*1d820*/  @P0 LOP3.LUT R12, R13, R12, RZ, 0x3c, !PT ;  /* 0x0000000c0d0c0212 */ /* 0x000fc800078e3cff */
[----:B------:R-:W-:-:S05]  /*1d830*/  @P0 LOP3.LUT R13, R13, R12, RZ, 0x3c, !PT ;  /* 0x0000000c0d0d0212 */ /* 0x000fca00078e3cff */
[----:B------:R-:W3:Y:S01]  /*1d840*/  @P0 LDG.E.U8 R223, desc[UR60][R12.64] ;  /* 0x0000003c0cdf0981 */ /* 0x000ee2000c1e1100 */
[----:B------:R-:W-:-:S03]  /*1d850*/  ISETP.GT.AND P1, PT, R3, 0x29, PT ;  /* 0x000000290300780c */ /* 0x000fc60003f24270 */
[----:B---3--:R0:W-:Y:S04]  /*1d860*/  STL [R1+0xbc4], R223 ;  /* 0x000bc4df01007387 */ /* 0x0081e80000100800 */
[----:B0-----:R-:W3:Y:S04]  /*1d870*/  LDL.LU R223, [R1+0x2d28] ;  /* 0x002d280001df7983 */ /* 0x001ee80000300800 */
        /* <DEDUP_REMOVED lines=179> */
[----:B--2---:R-:W-:Y:S02]  /*1e3b0*/  PRMT R223, RZ, 0x7610, R223 ;  /* 0x00007610ffdf7816 */ /* 0x004fe400000000df */
        /* <DEDUP_REMOVED lines=12> */
[----:B------:R-:W4:Y:S04]  /*1e480*/  @P0 LDG.E.U8 R24, desc[UR60][R12.64] ;  /* 0x0000003c0c180981 */ /* 0x000f28000c1e1100 */
[----:B------:R-:W3:Y:S04]  /*1e490*/  LDL R12, [R1+0x1744] ;  /* 0x00174400010c7983 */ /* 0x000ee80000100800 */
[----:B------:R-:W3:Y:S01]  /*1e4a0*/  LDL R13, [R1+0x1748] ;  /* 0x00174800010d7983 */ /* 0x000ee20000100800 */
[----:B------:R-:W-:Y:S02]  /*1e4b0*/  ISETP.GT.AND P1, PT, R3, 0x2f, PT ;  /* 0x0000002f0300780c */ /* 0x000fe40003f24270 */
[----:B------:R-:W-:Y:S01]  /*1e4c0*/  PRMT R29, RZ, 0x7610, R29 ;  /* 0x00007610ff1d7816 */ /* 0x000fe2000000001d */
[----:B----4-:R0:W-:Y:S10]  /*1e4d0*/  STL [R1+0x2824], R24 ;  /* 0x0028241801007387 */ /* 0x0101f40000100800 */
[----:B---3--:R-:W-:-:S04]  /*1e4e0*/  @P1 LOP3.LUT R13, R13, R12, RZ, 0x3c, !PT ;  /* 0x0000000c0d0d1212 */ /* 0x008fc800078e3cff */
[----:B------:R-:W-:-:S04]  /*1e4f0*/  @P1 LOP3.LUT R12, R13, R12, RZ, 0x3c, !PT ;  /* 0x0000000c0d0c1212 */ /* 0x000fc800078e3cff */
[----:B------:R-:W-:-:S05]  /*1e500*/  @P1 LOP3.LUT R13, R13, R12, RZ, 0x3c, !PT ;  /* 0x0000000c0d0d1212 */ /* 0x000fca00078e3cff */
[----:B------:R1:W3:Y:S04]  /*1e510*/  @P1 LDG.E.U8 R29, desc[UR60][R12.64] ;  /* 0x0000003c0c1d1981 */ /* 0x0002e8000c1e1100 */
[----:B------:R-:W1:Y:S04]  /*1e520*/  LDL R12, [R1+0x173c] ;  /* 0x00173c00010c7983 */ /* 0x000e680000100800 */
[----:B------:R-:W1:Y:S01]  /*1e530*/  LDL R13, [R1+0x1740] ;  /* 0x00174000010d7983 */ /* 0x000e620000100800 */
[----:B0-----:R-:W-:Y:S02]  /*1e540*/  PRMT R24, RZ, 0x7610, R24 ;  /* 0x00007610ff187816 */ /* 0x001fe40000000018 */
[----:B-1----:R-:W-:-:S04]  /*1e550*/  @P1 LOP3.LUT R13, R13, R12, RZ, 0x3c, !PT ;  /* 0x0000000c0d0d1212 */ /* 0x002fc800078e3cff */
        /* <DEDUP_REMOVED lines=1578> */
[----:B------:R-:W4:Y:S02]  /*24800*/  LDL R13, [R1+0x11d0] ;  /* 0x0011d000010d7983 */ /* 0x000f240000100800 */
[----:B----4-:R-:W-:-:S02]  /*24810*/  @P0 LOP3.LUT R13, R13, R12, RZ, 0x3c, !PT ;  /* 0x0000000c0d0d0212 */ /* 0x010fc400078e3cff */
[----:B--2---:R-:W-:Y:S02]  /*24820*/  PRMT R223, RZ, 0x7610, R223 ;  /* 0x00007610ffdf7816 */ /* 0x004fe400000000df */
[----:B------:R-:W-:-:S04]  /*24830*/  @P0 LOP3.LUT R12, R13, R12, RZ, 0x3c, !PT ;  /* 0x0000000c0d0c0212 */ /* 0x000fc800078e3cff */
[----:B------:R-:W-:-:S05]  /*24840*/  @P0 LOP3.LUT R13, R13, R12, RZ, 0x3c, !PT ;  /* 0x0000000c0d0d0212 */ /* 0x000fca00078e3cff */
[----:B------:R-:W2:Y:S01]  /*24850*/  @P0 LDG.E.U8 R223, desc[UR60][R12.64] ;  /* 0x0000003c0cdf0981 */ /* 0x000ea2000c1e1100 */
[----:B------:R-:W-:-:S03]  /*24860*/  ISETP.GT.AND P1, PT, R3, 0x5b, PT ;  /* 0x0000005b0300780c */ /* 0x000fc60003f24270 */
        /* <DEDUP_REMOVED lines=119> */
[----:B------:R-:W3:Y:S02]  /*24fe0*/  LDL R13, [R1+0x1160] ;  /* 0x00116000010d7983 */ /* 0x000ee40000100800 */
[----:B---3--:R-:W-:-:S02]  /*24ff0*/  @P0 LOP3.LUT R13, R13, R12, RZ, 0x3c, !PT ;  /* 0x0000000c0d0d0212 */ /* 0x008fc400078e3cff */
[----:B--2---:R-:W-:Y:S02]  /*25000*/  PRMT R223, RZ, 0x7610, R223 ;  /* 0x00007610ffdf7816 */ /* 0x004fe400000000df */
        /* <DEDUP_REMOVED lines=20> */
[----:B------:R-:W2:Y:S01]  /*25150*/  @P0 LDG.E.U8 R223, desc[UR60][R12.64] ;  /* 0x0000003c0cdf0981 */ /* 0x000ea2000c1e1100 */
[----:B------:R-:W-:-:S03]  /*25160*/  ISETP.GT.AND P1, PT, R3, 0x5f, PT ;  /* 0x0000005f0300780c */ /* 0x000fc60003f24270 */
        /* <DEDUP_REMOVED lines=724> */
[----:B------:R-:W3:Y:S04]  /*27eb0*/  LDL R12, [R1+0xe8c] ;  /* 0x000e8c00010c7983 */ /* 0x000ee80000100800 */
[----:B------:R-:W3:Y:S01]  /*27ec0*/  LDL R13, [R1+0xe90] ;  /* 0x000e9000010d7983 */ /* 0x000ee20000100800 */
[----:B------:R-:W-:-:S02]  /*27ed0*/  PRMT R221, RZ, 0x7610, R221 ;  /* 0x00007610ffdd7816 */ /* 0x000fc400000000dd */
[----:B---3--:R-:W-:-:S04]  /*27ee0*/  @P0 LOP3.LUT R13, R13, R12, RZ, 0x3c, !PT ;  /* 0x0000000c0d0d0212 */ /* 0x008fc800078e3cff */
        /* <DEDUP_REMOVED lines=48> */
[----:B------:R-:W3:Y:S04]  /*281f0*/  @P0 LDG.E.U8 R219, desc[UR60][R12.64] ;  /* 0x0000003c0cdb0981 */ /* 0x000ee8000c1e1100 */
[----:B----4-:R0:W-:Y:S04]  /*28200*/  STL [R1+0x6dc], R165 ;  /* 0x0006dca501007387 */ /* 0x0101e80000100800 */
[----:B0-----:R-:W4:Y:S04]  /*28210*/  LDL R165, [R1+0xe38] ;  /* 0x000e380001a57983 */ /* 0x001f280000100800 */
        /* <DEDUP_REMOVED lines=17> */
[----:B------:R-:W4:Y:S01]  /*28330*/  @P0 LDG.E.U8 R218, desc[UR60][R12.64] ;  /* 0x0000003c0cda0981 */ /* 0x000f22000c1e1100 */
[----:B------:R-:W-:-:S03]  /*28340*/  ISETP.GT.AND P1, PT, R3, 0x77, PT ;  /* 0x000000770300780c */ /* 0x000fc60003f24270 */
        /* <DEDUP_REMOVED lines=16> */
[----:B------:R-:W2:Y:S01]  /*28450*/  LDL R13, [R1+0xe34] ;  /* 0x000e3400010d7983 */ /* 0x000ea20000100800 */
[----:B------:R-:W-:Y:S01]  /*28460*/  PRMT R187, RZ, 0x7610, R187 ;  /* 0x00007610ffbb7816 */ /* 0x000fe200000000bb */
[----:B0-----:R-:W-:Y:S01]  /*28470*/  @P1 IMAD.MOV.U32 R12, RZ, RZ, R165 ;  /* 0x000000ffff0c1224 */ /* 0x001fe200078e00a5 */
[----:B------:R-:W-:Y:S02]  /*28480*/  PRMT R185, RZ, 0x7610, R185 ;  /* 0x00007610ffb97816 */ /* 0x000fe400000000b9 */
[----:B------:R-:W-:Y:S02]  /*28490*/  ISETP.GT.AND P0, PT, R3, 0x78, PT ;  /* 0x000000780300780c */ /* 0x000fe40003f04270 */
[----:B------:R-:W-:Y:S01]  /*284a0*/  PRMT R217, RZ, 0x7610, R217 ;  /* 0x00007610ffd97816 */ /* 0x000fe200000000d9 */
[----:B------:R-:W4:Y:S04]  /*284b0*/  LDL R165, [R1+0xe08] ;  /* 0x000e080001a57983 */ /* 0x000f280000100800 */
[----:B--2---:R0:W2:Y:S04]  /*284c0*/  @P1 LDG.E.U8 R187, desc[UR60][R12.64] ;  /* 0x0000003c0cbb1981 */ /* 0x0040a8000c1e1100 */
[----:B------:R-:W0:Y:S04]  /*284d0*/  LDL R12, [R1+0xe2c] ;  /* 0x000e2c00010c7983 */ /* 0x000e280000100800 */
[----:B------:R-:W0:Y:S02]  /*284e0*/  LDL R13, [R1+0xe30] ;  /* 0x000e3000010d7983 */ /* 0x000e240000100800 */
[----:B0-----:R-:W-:-:S04]  /*284f0*/  @P1 LOP3.LUT R13, R13, R12, RZ, 0x3c, !PT ;  /* 0x0000000c0d0d1212 */ /* 0x001fc800078e3cff */
[----:B------:R-:W-:-:S04]  /*28500*/  @P1 LOP3.LUT R12, R13, R12, RZ, 0x3c, !PT ;  /* 0x0000000c0d0c1212 */ /* 0x000fc800078e3cff */
[----:B------:R-:W-:-:S05]  /*28510*/  @P1 LOP3.LUT R13, R13, R12, RZ, 0x3c, !PT ;  /* 0x0000000c0d0d1212 */ /* 0x000fca00078e3cff */
[----:B------:R0:W2:Y:S04]  /*28520*/  @P1 LDG.E.U8 R185, desc[UR60][R12.64] ;  /* 0x0000003c0cb91981 */ /* 0x0000a8000c1e1100 */
[----:B------:R-:W0:Y:S04]  /*28530*/  LDL R12, [R1+0xe24] ;  /* 0x000e2400010c7983 */ /* 0x000e280000100800 */
[----:B------:R-:W0:Y:S02]  /*28540*/  LDL R13, [R1+0xe28] ;  /* 0x000e2800010d7983 */ /* 0x000e240000100800 */
        /* <DEDUP_REMOVED lines=27> */
[----:B------:R-:W-:Y:S02]  /*28700*/  ISETP.GT.AND P1, PT, R3, 0x79, PT ;  /* 0x000000790300780c */ /* 0x000fe40003f24270 */
[----:B---3--:R-:W-:-:S04]  /*28710*/  @P0 LOP3.LUT R13, R13, R12, RZ, 0x3c, !PT ;  /* 0x0000000c0d0d0212 */ /* 0x008fc800078e3cff */
[----:B------:R-:W-:-:S04]  /*28720*/  @P0 LOP3.LUT R12, R13, R12, RZ, 0x3c, !PT ;  /* 0x0000000c0d0c0212 */ /* 0x000fc800078e3cff */
[----:B------:R-:W-:-:S05]  /*28730*/  @P0 LOP3.LUT R13, R13, R12, RZ, 0x3c, !PT ;  /* 0x0000000c0d0d0212 */ /* 0x000fca00078e3cff */
[----:B------:R0:W3:Y:S04]  /*28740*/  @P0 LDG.E.U8 R183, desc[UR60][R12.64] ;  /* 0x0000003c0cb70981 */ /* 0x0000e8000c1e1100 */
[----:B------:R-:W4:Y:S01]  /*28750*/  LDL R13, [R1+0xe04] ;  /* 0x000e0400010d7983 */ /* 0x000f220000100800 */
[----:B------:R-:W-:Y:S01]  /*28760*/  PRMT R182, RZ, 0x7610, R182 ;  /* 0x00007610ffb67816 */ /* 0x000fe200000000b6 */
[----:B0-----:R-:W-:Y:S01]  /*28770*/  @P1 IMAD.MOV.U32 R12, RZ, RZ, R165 ;  /* 0x000000ffff0c1224 */ /* 0x001fe200078e00a5 */
[----:B------:R-:W-:Y:S02]  /*28780*/  PRMT R180, RZ, 0x7610, R180 ;  /* 0x00007610ffb47816 */ /* 0x000fe400000000b4 */
[----:B------:R-:W-:Y:S02]  /*28790*/  PRMT R178, RZ, 0x7610, R178 ;  /* 0x00007610ffb27816 */ /* 0x000fe400000000b2 */
[----:B------:R-:W-:-:S02]  /*287a0*/  PRMT R176, RZ, 0x7610, R176 ;  /* 0x00007610ffb07816 */ /* 0x000fc400000000b0 */
[----:B------:R-:W-:Y:S02]  /*287b0*/  ISETP.GT.AND P0, PT, R3, 0x7a, PT ;  /* 0x0000007a0300780c */ /* 0x000fe40003f04270 */
[----:B------:R-:W-:Y:S02]  /*287c0*/  PRMT R181, RZ, 0x7610, R181 ;  /* 0x00007610ffb57816 */ /* 0x000fe400000000b5 */
[----:B------:R-:W-:Y:S01]  /*287d0*/  PRMT R179, RZ, 0x7610, R179 ;  /* 0x00007610ffb37816 */ /* 0x000fe200000000b3 */
[----:B------:R-:W2:Y:S04]  /*287e0*/  LDL R165, [R1+0xdd8] ;  /* 0x000dd80001a57983 */ /* 0x000ea80000100800 */
[----:B----4-:R0:W4:Y:S04]  /*287f0*/  @P1 LDG.E.U8 R182, desc[UR60][R12.64] ;  /* 0x0000003c0cb61981 */ /* 0x010128000c1e1100 */
[----:B------:R-:W0:Y:S04]  /*28800*/  LDL R12, [R1+0xdfc] ;  /* 0x000dfc00010c7983 */ /* 0x000e280000100800 */
[----:B------:R-:W0:Y:S02]  /*28810*/  LDL R13, [R1+0xe00] ;  /* 0x000e0000010d7983 */ /* 0x000e240000100800 */
[----:B0-----:R-:W-:-:S04]  /*28820*/  @P1 LOP3.LUT R13, R13, R12, RZ, 0x3c, !PT ;  /* 0x0000000c0d0d1212 */ /* 0x001fc800078e3cff */
[----:B------:R-:W-:-:S04]  /*28830*/  @P1 LOP3.LUT R12, R13, R12, RZ, 0x3c, !PT ;  /* 0x0000000c0d0c1212 */ /* 0x000fc800078e3cff */
[----:B------:R-:W-:-:S05]  /*28840*/  @P1 LOP3.LUT R13, R13, R12, RZ, 0x3c, !PT ;  /* 0x0000000c0d0d1212 */ /* 0x000fca00078e3cff */
[----:B------:R0:W3:Y:S04]  /*28850*/  @P1 LDG.E.U8 R180, desc[UR60][R12.64] ;  /* 0x0000003c0cb41981 */ /* 0x0000e8000c1e1100 */
        /* <DEDUP_REMOVED lines=24> */
[----:B------:R-:W4:Y:S01]  /*289e0*/  LDL R13, [R1+0xdd4] ;  /* 0x000dd400010d7983 */ /* 0x000f220000100800 */
[----:B------:R-:W-:Y:S01]  /*289f0*/  PRMT R174, RZ, 0x7610, R174 ;  /* 0x00007610ffae7816 */ /* 0x000fe200000000ae */
[----:B--2---:R-:W-:Y:S01]  /*28a00*/  @P0 IMAD.MOV.U32 R12, RZ, RZ, R165 ;  /* 0x000000ffff0c0224 */ /* 0x004fe200078e00a5 */
[----:B------:R-:W-:Y:S02]  /*28a10*/  PRMT R173, RZ, 0x7610, R173 ;  /* 0x00007610ffad7816 */ /* 0x000fe400000000ad */
[----:B------:R-:W-:Y:S02]  /*28a20*/  ISETP.GT.AND P1, PT, R3, 0x7b, PT ;  /* 0x0000007b0300780c */ /* 0x000fe40003f24270 */
[----:B------:R-:W-:-:S02]  /*28a30*/  PRMT R177, RZ, 0x7610, R177 ;  /* 0x00007610ffb17816 */ /* 0x000fc400000000b1 */
[----:B------:R-:W-:Y:S02]  /*28a40*/  PRMT R175, RZ, 0x7610, R175 ;  /* 0x00007610ffaf7816 */ /* 0x000fe400000000af */
        /* <DEDUP_REMOVED lines=9> */
[----:B------:R0:W4:Y:S04]  /*28ae0*/  @P0 LDG.E.U8 R173, desc[UR60][R12.64] ;  /* 0x0000003c0cad0981 */ /* 0x000128000c1e1100 */
        /* <DEDUP_REMOVED lines=19> */
[----:B------:R-:W0:Y:S01]  /*28c20*/  LDL R13, [R1+0xdb0] ;  /* 0x000db000010d7983 */ /* 0x000e220000100800 */
[----:B------:R-:W-:Y:S02]  /*28c30*/  ISETP.GT.AND P0, PT, R3, 0x7c, PT ;  /* 0x0000007c0300780c */ /* 0x000fe40003f04270 */
[----:B0-----:R-:W-:-:S04]  /*28c40*/  @P1 LOP3.LUT R13, R13, R12, RZ, 0x3c, !PT ;  /* 0x0000000c0d0d1212 */ /* 0x001fc800078e3cff */
[----:B------:R-:W-:-:S04]  /*28c50*/  @P1 LOP3.LUT R12, R13, R12, RZ, 0x3c, !PT ;  /* 0x0000000c0d0c1212 */ /* 0x000fc800078e3cff */
[----:B------:R-:W-:-:S05]  /*28c60*/  @P1 LOP3.LUT R13, R13, R12, RZ, 0x3c, !PT ;  /* 0x0000000c0d0d1212 */ /* 0x000fca00078e3cff */
[----:B------:R2:W4:Y:S04]  /*28c70*/  @P1 LDG.E.U8 R171, desc[UR60][R12.64] ;  /* 0x0000003c0cab1981 */ /* 0x000528000c1e1100 */
[----:B------:R-:W3:Y:S01]  /*28c80*/  LDL R13, [R1+0xda4] ;  /* 0x000da400010d7983 */ /* 0x000ee20000100800 */
[----:B------:R-:W-:Y:S01]  /*28c90*/  PRMT R170, RZ, 0x7610, R170 ;  /* 0x00007610ffaa7816 */ /* 0x000fe200000000aa */
[----:B--2---:R-:W-:Y:S01]  /*28ca0*/  @P0 IMAD.MOV.U32 R12, RZ, RZ, R165 ;  /* 0x000000ffff0c0224 */ /* 0x004fe200078e00a5 */
[----:B------:R-:W-:Y:S02]  /*28cb0*/  PRMT R223, RZ, 0x7610, R223 ;  /* 0x00007610ffdf7816 */ /* 0x000fe400000000df */
[----:B------:R-:W-:Y:S02]  /*28cc0*/  PRMT R169, RZ, 0x7610, R169 ;  /* 0x00007610ffa97816 */ /* 0x000fe400000000a9 */
[----:B------:R-:W-:-:S02]  /*28cd0*/  PRMT R222, RZ, 0x7610, R222 ;  /* 0x00007610ffde7816 */ /* 0x000fc400000000de */
[----:B------:R-:W-:Y:S02]  /*28ce0*/  ISETP.GT.AND P1, PT, R3, 0x7d, PT ;  /* 0x0000007d0300780c */ /* 0x000fe40003f24270 */
[----:B------:R-:W-:Y:S02]  /*28cf0*/  PRMT R221, RZ, 0x7610, R221 ;  /* 0x00007610ffdd7816 */ /* 0x000fe400000000dd */
[----:B------:R-:W-:Y:S01]  /*28d00*/  PRMT R219, RZ, 0x7610, R219 ;  /* 0x00007610ffdb7816 */ /* 0x000fe200000000db */
[----:B------:R-:W2:Y:S04]  /*28d10*/  LDL R165, [R1+0xd78] ;  /* 0x000d780001a57983 */ /* 0x000ea80000100800 */
[----:B---3--:R0:W3:Y:S04]  /*28d20*/  @P0 LDG.E.U8 R170, desc[UR60][R12.64] ;  /* 0x0000003c0caa0981 */ /* 0x0080e8000c1e1100 */
        /* <DEDUP_REMOVED lines=58> */
[----:B------:R1:W-:Y:S01]  /*290d0*/  STL [R1+0x2260], R233 ;  /* 0x002260e901007387 */ /* 0x0003e20000100800 */
[----:B------:R-:W-:Y:S01]  /*290e0*/  PRMT R216, RZ, 0x7610, R216 ;  /* 0x00007610ffd87816 */ /* 0x000fe200000000d8 */
[----:B0-----:R-:W-:-:S02]  /*290f0*/  @P0 IMAD.MOV.U32 R12, RZ, RZ, R13 ;  /* 0x000000ffff0c0224 */ /* 0x001fc400078e000d */
[----:B------:R-:W-:Y:S02]  /*29100*/  @P0 IMAD.MOV.U32 R13, RZ, RZ, R233 ;  /* 0x000000ffff0d0224 */ /* 0x000fe400078e00e9 */
[----:B-1----:R-:W3:Y:S04]  /*29110*/  LDL R233, [R1+0xd4c] ;  /* 0x000d4c0001e97983 */ /* 0x002ee80000100800 */
[----:B------:R0:W4:Y:S02]  /*29120*/  @P0 LDG.E.U8 R216, desc[UR60][R12.64] ;  /* 0x0000003c0cd80981 */ /* 0x000124000c1e1100 */
[----:B0-----:R-:W-:Y:S02]  /*29130*/  LOP3.LUT R13, R162, 0xffff, RZ, 0xc0, !PT ;  /* 0x0000ffffa20d7812 */ /* 0x001fe400078ec0ff */
[----:B------:R-:W-:-:S02]  /*29140*/  LOP3.LUT R12, R22, 0xffff, RZ, 0xc0, !PT ;  /* 0x0000ffff160c7812 */ /* 0x000fc400078ec0ff */
[----:B------:R-:W-:Y:S02]  /*29150*/  PRMT R22, RZ, 0x7610, R22 ;  /* 0x00007610ff167816 */ /* 0x000fe40000000016 */
[----:B------:R-:W-:Y:S01]  /*29160*/  PRMT R162, R13, 0x3340, R12 ;  /* 0x000033400da27816 */ /* 0x000fe2000000000c */
[----:B--2---:R-:W-:Y:S02]  /*29170*/  @P0 IMAD.MOV.U32 R12, RZ, RZ, R165 ;  /* 0x000000ffff0c0224 */ /* 0x004fe400078e00a5 */
[----:B------:R-:W2:Y:S01]  /*29180*/  LDL R165, [R1+0xd38] ;  /* 0x000d380001a57983 */ /* 0x000ea20000100800 */
[----:B---3--:R-:W-:-:S03]  /*29190*/  @P0 IMAD.MOV.U32 R13, RZ, RZ, R233 ;  /* 0x000000ffff0d0224 */ /* 0x008fc600078e00e9 */
[----:B------:R-:W3:Y:S04]  /*291a0*/  LDL R233, [R1+0xd34] ;  /* 0x000d340001e97983 */ /* 0x000ee80000100800 */
[----:B------:R0:W4:Y:S02]  /*291b0*/  @P0 LDG.E.U8 R22, desc[UR60][R12.64] ;  /* 0x0000003c0c160981 */ /* 0x000124000c1e1100 */
[----:B0-----:R-:W-:Y:S02]  /*291c0*/  LOP3.LUT R13, R252, 0xffff, RZ, 0xc0, !PT ;  /* 0x0000fffffc0d7812 */ /* 0x001fe400078ec0ff */
[----:B------:R-:W-:-:S04]  /*291d0*/  LOP3.LUT R12, R21, 0xffff, RZ, 0xc0, !PT ;  /* 0x0000ffff150c7812 */ /* 0x000fc800078ec0ff */
[----:B------:R-:W-:Y:S02]  /*291e0*/  PRMT R252, R13, 0x3340, R12 ;  /* 0x000033400dfc7816 */ /* 0x000fe4000000000c */
[----:B------:R-:W2:Y:S04]  /*291f0*/  LDL R13, [R1+0xd44] ;  /* 0x000d4400010d7983 */ /* 0x000ea80000100800 */
[----:B------:R-:W2:Y:S01]  /*29200*/  LDL R12, [R1+0xd48] ;  /* 0x000d4800010c7983 */ /* 0x000ea20000100800 */
[----:B------:R-:W-:Y:S02]  /*29210*/  ISETP.GT.AND P0, PT, R3, 0x7f, PT ;  /* 0x0000007f0300780c */ /* 0x000fe40003f04270 */
[----:B------:R-:W-:-:S11]  /*29220*/  PRMT R21, RZ, 0x7610, R21 ;  /* 0x00007610ff157816 */ /* 0x000fd60000000015 */
[----:B--2---:R0:W2:Y:S02]  /*29230*/  @P0 LDG.E.U8 R21, desc[UR60][R12.64] ;  /* 0x0000003c0c150981 */ /* 0x0040a4000c1e1100 */
[----:B0-----:R-:W-:Y:S02]  /*29240*/  LOP3.LUT R13, R250, 0xffff, RZ, 0xc0, !PT ;  /* 0x0000fffffa0d7812 */ /* 0x001fe400078ec0ff */
[----:B------:R-:W-:-:S04]  /*29250*/  LOP3.LUT R12, R20, 0xffff, RZ, 0xc0, !PT ;  /* 0x0000ffff140c7812 */ /* 0x000fc800078ec0ff */
[----:B------:R-:W-:Y:S02]  /*29260*/  PRMT R250, R13, 0x3340, R12 ;  /* 0x000033400dfa7816 */ /* 0x000fe4000000000c */
[----:B------:R-:W3:Y:S04]  /*29270*/  LDL R13, [R1+0xd3c] ;  /* 0x000d3c00010d7983 */ /* 0x000ee80000100800 */
[----:B------:R-:W3:Y:S01]  /*29280*/  LDL R12, [R1+0xd40] ;  /* 0x000d4000010c7983 */ /* 0x000ee20000100800 */
[----:B------:R-:W-:Y:S02]  /*29290*/  PRMT R20, RZ, 0x7610, R20 ;  /* 0x00007610ff147816 */ /* 0x000fe40000000014 */
[----:B------:R-:W-:Y:S02]  /*292a0*/  LOP3.LUT R15, R15, 0xffff, RZ, 0xc0, !PT ;  /* 0x0000ffff0f0f7812 */ /* 0x000fe400078ec0ff */
[----:B------:R-:W-:-:S02]  /*292b0*/  LOP3.LUT R14, R14, 0xffff, RZ, 0xc0, !PT ;  /* 0x0000ffff0e0e7812 */ /* 0x000fc400078ec0ff */
[----:B---3--:R0:W3:Y:S02]  /*292c0*/  @P0 LDG.E.U8 R20, desc[UR60][R12.64] ;  /* 0x0000003c0c140981 */ /* 0x0080e4000c1e1100 */
[----:B0-----:R-:W-:Y:S02]  /*292d0*/  LOP3.LUT R13, R247, 0xffff, RZ, 0xc0, !PT ;  /* 0x0000fffff70d7812 */ /* 0x001fe400078ec0ff */
[----:B------:R-:W-:Y:S02]  /*292e0*/  LOP3.LUT R12, R19, 0xffff, RZ, 0xc0, !PT ;  /* 0x0000ffff130c7812 */ /* 0x000fe400078ec0ff */
[----:B------:R-:W-:Y:S02]  /*292f0*/  PRMT R19, RZ, 0x7610, R19 ;  /* 0x00007610ff137816 */ /* 0x000fe40000000013 */
[----:B------:R-:W-:Y:S01]  /*29300*/  PRMT R247, R13, 0x3340, R12 ;  /* 0x000033400df77816 */ /* 0x000fe2000000000c */
[----:B------:R-:W-:Y:S02]  /*29310*/  @P0 IMAD.MOV.U32 R12, RZ, RZ, R165 ;  /* 0x000000ffff0c0224 */ /* 0x000fe400078e00a5 */
[----:B------:R-:W-:Y:S01]  /*29320*/  @P0 IMAD.MOV.U32 R13, RZ, RZ, R233 ;  /* 0x000000ffff0d0224 */ /* 0x000fe200078e00e9 */
[----:B------:R-:W4:Y:S04]  /*29330*/  LDL R165, [R1+0xd24] ;  /* 0x000d240001a57983 */ /* 0x000f280000100800 */
[----:B------:R-:W2:Y:S04]  /*29340*/  LDL.LU R233, [R1+0xd30] ;  /* 0x000d300001e97983 */ /* 0x000ea80000300800 */
[----:B------:R0:W3:Y:S02]  /*29350*/  @P0 LDG.E.U8 R19, desc[UR60][R12.64] ;  /* 0x0000003c0c130981 */ /* 0x0000e4000c1e1100 */
[----:B0-----:R-:W-:-:S02]  /*29360*/  LOP3.LUT R13, R243, 0xffff, RZ, 0xc0, !PT ;  /* 0x0000fffff30d7812 */ /* 0x001fc400078ec0ff */
[----:B------:R-:W-:Y:S02]  /*29370*/  PRMT R243, R15, 0x3340, R14 ;  /* 0x000033400ff37816 */ /* 0x000fe4000000000e */
[----:B------:R-:W-:Y:S02]  /*29380*/  LOP3.LUT R15, R239, 0xffff, RZ, 0xc0, !PT ;  /* 0x0000ffffef0f7812 */ /* 0x000fe400078ec0ff */
[----:B------:R-:W4:Y:S01]  /*29390*/  LDL R239, [R1+0xd2c] ;  /* 0x000d2c0001ef7983 */ /* 0x000f220000100800 */
[----:B------:R-:W-:Y:S02]  /*293a0*/  LOP3.LUT R12, R241, 0xffff, RZ, 0xc0, !PT ;  /* 0x0000fffff10c7812 */ /* 0x000fe400078ec0ff */
[----:B------:R-:W-:Y:S02]  /*293b0*/  LOP3.LUT R14, R18, 0xffff, RZ, 0xc0, !PT ;  /* 0x0000ffff120e7812 */ /* 0x000fe400078ec0ff */
[----:B------:R-:W-:Y:S02]  /*293c0*/  PRMT R241, R13, 0x3340, R12 ;  /* 0x000033400df17816 */ /* 0x000fe4000000000c */
[----:B------:R-:W-:-:S02]  /*293d0*/  LOP3.LUT R13, R17, 0xffff, RZ, 0xc0, !PT ;  /* 0x0000ffff110d7812 */ /* 0x000fc400078ec0ff */
[----:B------:R-:W-:Y:S02]  /*293e0*/  LOP3.LUT R12, R16, 0xffff, RZ, 0xc0, !PT ;  /* 0x0000ffff100c7812 */ /* 0x000fe400078ec0ff */
[----:B------:R-:W-:Y:S02]  /*293f0*/  PRMT R16, R15, 0x3340, R14 ;  /* 0x000033400f107816 */ /* 0x000fe4000000000e */
[----:B------:R-:W-:Y:S02]  /*29400*/  PRMT R15, R13, 0x3340, R12 ;  /* 0x000033400d0f7816 */ /* 0x000fe4000000000c */
[----:B------:R-:W-:Y:S02]  /*29410*/  PRMT R18, RZ, 0x7610, R18 ;  /* 0x00007610ff127816 */ /* 0x000fe40000000012 */
[----:B------:R-:W-:Y:S02]  /*29420*/  PRMT R15, R16, 0x5410, R15 ;  /* 0x00005410100f7816 */ /* 0x000fe4000000000f */
[----:B------:R-:W-:-:S02]  /*29430*/  PRMT R12, R162, 0x5410, R252 ;  /* 0x00005410a20c7816 */ /* 0x000fc400000000fc */
[----:B------:R-:W-:Y:S02]  /*29440*/  PRMT R13, R250, 0x5410, R247 ;  /* 0x00005410fa0d7816 */ /* 0x000fe400000000f7 */
[----:B------:R-:W-:Y:S01]  /*29450*/  PRMT R14, R243, 0x5410, R241 ;  /* 0x00005410f30e7816 */ /* 0x000fe200000000f1 */
[----:B------:R-:W3:Y:S01]  /*29460*/  LDL.LU R162, [R1+0x296c] ;  /* 0x00296c0001a27983 */ /* 0x000ee20000300800 */
[----:B--2---:R-:W-:Y:S02]  /*29470*/  @P0 IMAD.MOV.U32 R16, RZ, RZ, R233 ;  /* 0x000000ffff100224 */ /* 0x004fe400078e00e9 */
[----:B----4-:R-:W-:Y:S02]  /*29480*/  @P0 IMAD.MOV.U32 R17, RZ, RZ, R239 ;  /* 0x000000ffff110224 */ /* 0x010fe400078e00ef */
[----:B------:R-:W0:Y:S03]  /*29490*/  S2R R239, SR_TID.X ;  /* 0x0000000000ef7919 */ /* 0x000e260000002100 */
[----:B------:R1:W2:Y:S01]  /*294a0*/  @P0 LDG.E.U8 R18, desc[UR60][R16.64] ;  /* 0x0000003c10120981 */ /* 0x0002a2000c1e1100 */
[----:B------:R-:W-:Y:S06]  /*294b0*/  BAR.SYNC.DEFER_BLOCKING 0x0 ;  /* 0x0000000000007b1d */ /* 0x000fec0000010000 */
[----:B------:R-:W-:Y:S04]  /*294c0*/  STL [R1+0x2604], R233 ;  /* 0x002604e901007387 */ /* 0x000fe80000100800 */
[----:B------:R0:W-:Y:S02]  /*294d0*/  STS.128 [R165], R12 ;  /* 0x0000000ca5007388 */ /* 0x0001e40000000c00 */
[----:B0-----:R-:W-:-:S02]  /*294e0*/  LOP3.LUT R12, R239, 0x7f, RZ, 0xc0, !PT ;  /* 0x0000007fef0c7812 */ /* 0x001fc400078ec0ff */
[----:B------:R-:W-:Y:S02]  /*294f0*/  LOP3.LUT R14, R163, 0xffff, RZ, 0xc0, !PT ;  /* 0x0000ffffa30e7812 */ /* 0x000fe400078ec0ff */
[----:B------:R-:W-:Y:S01]  /*29500*/  LOP3.LUT R13, R164, 0xffff, RZ, 0xc0, !PT ;  /* 0x0000ffffa40d7812 */ /* 0x000fe200078ec0ff */
[----:B------:R-:W4:Y:S01]  /*29510*/  LDL.LU R163, [R1+0x2968] ;  /* 0x0029680001a37983 */ /* 0x000f220000300800 */
[----:B------:R-:W-:Y:S02]  /*29520*/  ISETP.GE.AND P0, PT, R12, R3, PT ;  /* 0x000000030c00720c */ /* 0x000fe40003f06270 */
[----:B------:R-:W-:Y:S02]  /*29530*/  LOP3.LUT R12, R166, 0xffff, RZ, 0xc0, !PT ;  /* 0x0000ffffa60c7812 */ /* 0x000fe400078ec0ff */
[----:B------:R-:W-:Y:S02]  /*29540*/  LOP3.LUT R3, R115, 0xffff, RZ, 0xc0, !PT ;  /* 0x0000ffff73037812 */ /* 0x000fe400078ec0ff */
[----:B------:R-:W-:-:S02]  /*29550*/  PRMT R247, R14, 0x3340, R13 ;  /* 0x000033400ef77816 */ /* 0x000fc4000000000d */
[----:B------:R-:W-:Y:S02]  /*29560*/  LOP3.LUT R14, R108, 0xffff, RZ, 0xc0, !PT ;  /* 0x0000ffff6c0e7812 */ /* 0x000fe400078ec0ff */
[----:B------:R-:W-:Y:S02]  /*29570*/  LOP3.LUT R13, R99, 0xffff, RZ, 0xc0, !PT ;  /* 0x0000ffff630d7812 */ /* 0x000fe400078ec0ff */
[----:B------:R-:W-:Y:S02]  /*29580*/  PRMT R243, R12, 0x3340, R3 ;  /* 0x000033400cf37816 */ /* 0x000fe40000000003 */
[----:B------:R-:W-:Y:S02]  /*29590*/  LOP3.LUT R12, R91, 0xffff, RZ, 0xc0, !PT ;  /* 0x0000ffff5b0c7812 */ /* 0x000fe400078ec0ff */
[----:B------:R-:W-:Y:S02]  /*295a0*/  LOP3.LUT R3, R251, 0xffff, RZ, 0xc0, !PT ;  /* 0x0000fffffb037812 */ /* 0x000fe400078ec0ff */
[----:B------:R-:W-:-:S02]  /*295b0*/  PRMT R241, R14, 0x3340, R13 ;  /* 0x000033400ef17816 */ /* 0x000fc4000000000d */
[----:B------:R-:W-:Y:S02]  /*295c0*/  LOP3.LUT R14, R249, 0xffff, RZ, 0xc0, !PT ;  /* 0x0000fffff90e7812 */ /* 0x000fe400078ec0ff */
[----:B------:R-:W-:Y:S02]  /*295d0*/  LOP3.LUT R13, R248, 0xffff, RZ, 0xc0, !PT ;  /* 0x0000fffff80d7812 */ /* 0x000fe400078ec0ff */
[----:B------:R-:W-:Y:S02]  /*295e0*/  PRMT R239, R12, 0x3340, R3 ;  /* 0x000033400cef7816 */ /* 0x000fe40000000003 */
[----:B------:R-:W-:Y:S02]  /*295f0*/  LOP3.LUT R12, R246, 0xffff, RZ, 0xc0, !PT ;  /* 0x0000fffff60c7812 */ /* 0x000fe400078ec0ff */
[----:B------:R-:W-:Y:S01]  /*29600*/  LOP3.LUT R3, R245, 0xffff, RZ, 0xc0, !PT ;  /* 0x0000fffff5037812 */ /* 0x000fe200078ec0ff */
[----:B------:R-:W3:Y:S04]  /*29610*/  LDL.LU R164, [R1+0x2964] ;  /* 0x0029640001a47983 */ /* 0x000ee80000300800 */
[----:B------:R-:W2:Y:S04]  /*29620*/  LDL.LU R166, [R1+0x2960] ;  /* 0x0029600001a67983 */ /* 0x000ea80000300800 */
[----:B------:R-:W4:Y:S04]  /*29630*/  LDL R91, [R1+0x1d0c] ;  /* 0x001d0c00015b7983 */ /* 0x000f280000100800 */
[----:B------:R-:W3:Y:S04]  /*29640*/  LDL R233, [R1+0x2108] ;  /* 0x0021080001e97983 */ /* 0x000ee80000100800 */
[----:B------:R-:W3:Y:S04]  /*29650*/  LDL R115, [R1+0x20e4] ;  /* 0x0020e40001737983 */ /* 0x000ee80000100800 */
[----:B------:R-:W3:Y:S01]  /*29660*/  LDL R108, [R1+0x20e8] ;  /* 0x0020e800016c7983 */ /* 0x000ee20000100800 */
[----:B-1----:R-:W-:-:S03]  /*29670*/  PRMT R17, R14, 0x3340, R13 ;  /* 0x000033400e117816 */ /* 0x002fc6000000000d */
[----:B------:R-:W3:Y:S01]  /*29680*/  LDL.LU R99, [R1+0x1d10] ;  /* 0x001d100001637983 */ /* 0x000ee20000300800 */
[----:B------:R-:W-:Y:S02]  /*29690*/  PRMT R16, R12, 0x3340, R3 ;  /* 0x000033400c107816 */ /* 0x000fe40000000003 */
[----:B------:R-:W-:Y:S02]  /*296a0*/  LOP3.LUT R14, R244, 0xffff, RZ, 0xc0, !PT ;  /* 0x0000fffff40e7812 */ /* 0x000fe400078ec0ff */
[----:B------:R-:W-:-:S04]  /*296b0*/  LOP3.LUT R13, R242, 0xffff, RZ, 0xc0, !PT ;  /* 0x0000fffff20d7812 */ /* 0x000fc800078ec0ff */
[----:B------:R-:W-:Y:S02]  /*296c0*/  PRMT R15, R14, 0x3340, R13 ;  /* 0x000033400e0f7816 */ /* 0x000fe4000000000d */
[----:B------:R-:W-:Y:S02]  /*296d0*/  PRMT R14, R17, 0x5410, R16 ;  /* 0x00005410110e7816 */ /* 0x000fe40000000010 */
[----:B------:R-:W3:Y:S01]  /*296e0*/  LDL R16, [R1+0x2104] ;  /* 0x0021040001107983 */ /* 0x000ee20000100800 */
[----:B------:R-:W-:Y:S02]  /*296f0*/  LOP3.LUT R12, R240, 0xffff, RZ, 0xc0, !PT ;  /* 0x0000fffff00c7812 */ /* 0x000fe400078ec0ff */
[----:B------:R-:W-:-:S04]  /*29700*/  LOP3.LUT R3, R238, 0xffff, RZ, 0xc0, !PT ;  /* 0x0000ffffee037812 */ /* 0x000fc800078ec0ff */
[----:B------:R-:W-:Y:S02]  /*29710*/  PRMT R3, R12, 0x3340, R3 ;  /* 0x000033400c037816 */ /* 0x000fe40000000003 */
[----:B------:R-:W-:Y:S02]  /*29720*/  PRMT R12, R247, 0x5410, R243 ;  /* 0x00005410f70c7816 */ /* 0x000fe400000000f3 */
[----:B------:R-:W-:Y:S02]  /*29730*/  PRMT R13, R241, 0x5410, R239 ;  /* 0x00005410f10d7816 */ /* 0x000fe400000000ef */
[----:B------:R-:W-:-:S05]  /*29740*/  PRMT R15, R15, 0x5410, R3 ;  /* 0x000054100f0f7816 */ /* 0x000fca0000000003 */
[----:B------:R0:W-:Y:S04]  /*29750*/  STS.128 [R165+0x4000], R12 ;  /* 0x0040000ca5007388 */ /* 0x0001e80000000c00 */
[----:B0-----:R-:W3:Y:S04]  /*29760*/  LDL.LU R165, [R1+0x295c] ;  /* 0x00295c0001a57983 */ /* 0x001ee80000300800 */
[----:B------:R-:W3:Y:S04]  /*29770*/  LDL R15, [R1+0x2084] ;  /* 0x00208400010f7983 */ /* 0x000ee80000100800 */
[----:B------:R-:W3:Y:S01]  /*29780*/  LDL R14, [R1+0x2088] ;  /* 0x00208800010e7983 */ /* 0x000ee20000100800 */
[----:B------:R-:W-:-:S03]  /*29790*/  PRMT R117, RZ, 0x7610, R117 ;  /* 0x00007610ff757816 */ /* 0x000fc60000000075 */
[----:B------:R-:W3:Y:S01]  /*297a0*/  LDL R3, [R1+0x2048] ;  /* 0x0020480001037983 */ /* 0x000ee20000100800 */
[----:B----4-:R-:W-:Y:S01]  /*297b0*/  @!P0 IMAD.MOV.U32 R13, RZ, RZ, R91 ;  /* 0x000000ffff0d8224 */ /* 0x010fe200078e005b */
[----:B--2---:R-:W-:Y:S02]  /*297c0*/  PRMT R166, RZ, 0x7610, R166 ;  /* 0x00007610ffa67816 */ /* 0x004fe400000000a6 */
[----:B------:R-:W2:Y:S01]  /*297d0*/  LDL R91, [R1+0x2044] ;  /* 0x00204400015b7983 */ /* 0x000ea20000100800 */
[----:B---3--:R-:W-:-:S05]  /*297e0*/  @!P0 IMAD.MOV.U32 R12, RZ, RZ, R99 ;  /* 0x000000ffff0c8224 */ /* 0x008fca00078e0063 */
[----:B------:R0:W3:Y:S02]  /*297f0*/  @!P0 LDG.E.U8 R117, desc[UR60][R12.64] ;  /* 0x0000003c0c758981 */ /* 0x0000e4000c1e1100 */
[----:B0-----:R-:W-:Y:S02]  /*29800*/  @!P0 IMAD.MOV.U32 R12, RZ, RZ, R233 ;  /* 0x000000ffff0c8224 */ /* 0x001fe400078e00e9 */
[----:B------:R-:W-:-:S05]  /*29810*/  @!P0 IMAD.MOV.U32 R13, RZ, RZ, R16 ;  /* 0x000000ffff0d8224 */ /* 0x000fca00078e0010 */
[----:B------:R0:W4:Y:S01]  /*29820*/  @!P0 LDG.E.U8 R166, desc[UR60][R12.64] ;  /* 0x0000003c0ca68981 */ /* 0x000122000c1e1100 */
[----:B------:R-:W-:Y:S01]  /*29830*/  PRMT R164, RZ, 0x7610, R164 ;  /* 0x00007610ffa47816 */ /* 0x000fe200000000a4 */
[----:B0-----:R-:W-:Y:S02]  /*29840*/  @!P0 IMAD.MOV.U32 R12, RZ, RZ, R108 ;  /* 0x000000ffff0c8224 */ /* 0x001fe400078e006c */
[----:B------:R-:W-:Y:S01]  /*29850*/  @!P0 IMAD.MOV.U32 R13, RZ, RZ, R115 ;  /* 0x000000ffff0d8224 */ /* 0x000fe200078e0073 */
[----:B------:R-:W-:-:S06]  /*29860*/  PRMT R165, RZ, 0x7610, R165 ;  /* 0x00007610ffa57816 */ /* 0x000fcc00000000a5 */
[----:B------:R0:W4:Y:S02]  /*29870*/  @!P0 LDG.E.U8 R165, desc[UR60][R12.64] ;  /* 0x0000003c0ca58981 */ /* 0x000124000c1e1100 */
[----:B0-----:R-:W-:Y:S02]  /*29880*/  @!P0 IMAD.MOV.U32 R12, RZ, RZ, R14 ;  /* 0x000000ffff0c8224 */ /* 0x001fe400078e000e */
[----:B------:R-:W-:-:S05]  /*29890*/  @!P0 IMAD.MOV.U32 R13, RZ, RZ, R15 ;  /* 0x000000ffff0d8224 */ /* 0x000fca00078e000f */
[----:B------:R0:W4:Y:S01]  /*298a0*/  @!P0 LDG.E.U8 R164, desc[UR60][R12.64] ;  /* 0x0000003c0ca48981 */ /* 0x000122000c1e1100 */
[----:B------:R-:W-:-:S03]  /*298b0*/  PRMT R163, RZ, 0x7610, R163 ;  /* 0x00007610ffa37816 */ /* 0x000fc600000000a3 */
[----:B------:R1:W-:Y:S01]  /*298c0*/  STL [R1+0x2608], R99 ;  /* 0x0026086301007387 */ /* 0x0003e20000100800 */
[----:B0-----:R-:W-:Y:S02]  /*298d0*/  @!P0 IMAD.MOV.U32 R12, RZ, RZ, R3 ;  /* 0x000000ffff0c8224 */ /* 0x001fe400078e0003 */
[----:B--2---:R-:W-:-:S05]  /*298e0*/  @!P0 IMAD.MOV.U32 R13, RZ, RZ, R91 ;  /* 0x000000ffff0d8224 */ /* 0x004fca00078e005b */
[----:B------:R-:W2:Y:S04]  /*298f0*/  @!P0 LDG.E.U8 R163, desc[UR60][R12.64] ;  /* 0x0000003c0ca38981 */ /* 0x000ea8000c1e1100 */
[----:B---3--:R-:W-:Y:S04]  /*29900*/  STL [R1+0x260c], R117 ;  /* 0x00260c7501007387 */ /* 0x008fe80000100800 */
[----:B----4-:R-:W-:Y:S04]  /*29910*/  STL [R1+0x2610], R166 ;  /* 0x002610a601007387 */ /* 0x010fe80000100800 */
[----:B------:R-:W3:Y:S04]  /*29920*/  LDL R17, [R1+0x2004] ;  /* 0x0020040001117983 */ /* 0x000ee80000100800 */
[----:B------:R-:W4:Y:S04]  /*29930*/  LDL R16, [R1+0x2008] ;  /* 0x0020080001107983 */ /* 0x000f280000100800 */
[----:B------:R-:W-:Y:S04]  /*29940*/  STL [R1+0x2614], R165 ;  /* 0x002614a501007387 */ /* 0x000fe80000100800 */
[----:B------:R-:W4:Y:S04]  /*29950*/  LDL R15, [R1+0x1fc4] ;  /* 0x001fc400010f7983 */ /* 0x000f280000100800 */
[----:B------:R-:W4:Y:S04]  /*29960*/  LDL R14, [R1+0x1fc8] ;  /* 0x001fc800010e7983 */ /* 0x000f280000100800 */
[----:B------:R-:W-:Y:S04]  /*29970*/  STL [R1+0x2618], R164 ;  /* 0x002618a401007387 */ /* 0x000fe80000100800 */
[----:B------:R-:W4:Y:S04]  /*29980*/  LDL R108, [R1+0x1f84] ;  /* 0x001f8400016c7983 */ /* 0x000f280000100800 */
[----:B-1----:R-:W4:Y:S04]  /*29990*/  LDL R99, [R1+0x1f88] ;  /* 0x001f880001637983 */ /* 0x002f280000100800 */
[----:B------:R-:W4:Y:S04]  /*299a0*/  LDL R91, [R1+0x1f44] ;  /* 0x001f4400015b7983 */ /* 0x000f280000100800 */
[----:B------:R-:W4:Y:S01]  /*299b0*/  LDL R3, [R1+0x1f48] ;  /* 0x001f480001037983 */ /* 0x000f220000100800 */
[----:B------:R-:W-:-:S03]  /*299c0*/  PRMT R162, RZ, 0x7610, R162 ;  /* 0x00007610ffa27816 */ /* 0x000fc600000000a2 */
[----:B--2---:R-:W-:Y:S01]  /*299d0*/  STL [R1+0x261c], R163 ;  /* 0x00261ca301007387 */ /* 0x004fe20000100800 */
[----:B---3--:R-:W-:Y:S02]  /*299e0*/  @!P0 IMAD.MOV.U32 R13, RZ, RZ, R17 ;  /* 0x000000ffff0d8224 */ /* 0x008fe400078e0011 */
[----:B----4-:R-:W-:Y:S01]  /*299f0*/  @!P0 IMAD.MOV.U32 R12, RZ, RZ, R16 ;  /* 0x000000ffff0c8224 */ /* 0x010fe200078e0010 */
[----:B------:R-:W2:Y:S04]  /*29a00*/  LDL R17, [R1+0x1f04] ;  /* 0x001f040001117983 */ /* 0x000ea80000100800 */
[----:B------:R-:W3:Y:S04]  /*29a10*/  LDL R16, [R1+0x1f08] ;  /* 0x001f080001107983 */ /* 0x000ee80000100800 */
[----:B------:R0:W4:Y:S01]  /*29a20*/  @!P0 LDG.E.U8 R162, desc[UR60][R12.64] ;  /* 0x0000003c0ca28981 */ /* 0x000122000c1e1100 */
[----:B------:R-:W-:-:S02]  /*29a30*/  PRMT R161, RZ, 0x7610, R161 ;  /* 0x00007610ffa17816 */ /* 0x000fc400000000a1 */
[----:B------:R-:W-:Y:S02]  /*29a40*/  PRMT R160, RZ, 0x7610, R160 ;  /* 0x00007610ffa07816 */ /* 0x000fe400000000a0 */
[----:B------:R-:W-:Y:S01]  /*29a50*/  PRMT R159, RZ, 0x7610, R159 ;  /* 0x00007610ff9f7816 */ /* 0x000fe2000000009f */
[----:B0-----:R-:W-:Y:S02]  /*29a60*/  @!P0 IMAD.MOV.U32 R13, RZ, RZ, R15 ;  /* 0x000000ffff0d8224 */ /* 0x001fe400078e000f */
[----:B------:R-:W-:-:S05]  /*29a70*/  @!P0 IMAD.MOV.U32 R12, RZ, RZ, R14 ;  /* 0x000000ffff0c8224 */ /* 0x000fca00078e000e */
[----:B------:R0:W4:Y:S02]  /*29a80*/  @!P0 LDG.E.U8 R161, desc[UR60][R12.64] ;  /* 0x0000003c0ca18981 */ /* 0x000124000c1e1100 */
[----:B0-----:R-:W-:Y:S02]  /*29a90*/  @!P0 IMAD.MOV.U32 R13, RZ, RZ, R108 ;  /* 0x000000ffff0d8224 */ /* 0x001fe400078e006c */
[----:B------:R-:W-:-:S05]  /*29aa0*/  @!P0 IMAD.MOV.U32 R12, RZ, RZ, R99 ;  /* 0x000000ffff0c8224 */ /* 0x000fca00078e0063 */
[----:B------:R0:W4:Y:S02]  /*29ab0*/  @!P0 LDG.E.U8 R160, desc[UR60][R12.64] ;  /* 0x0000003c0ca08981 */ /* 0x000124000c1e1100 */
[----:B0-----:R-:W-:Y:S02]  /*29ac0*/  @!P0 IMAD.MOV.U32 R12, RZ, RZ, R3 ;  /* 0x000000ffff0c8224 */ /* 0x001fe400078e0003 */
[----:B------:R-:W-:-:S05]  /*29ad0*/  @!P0 IMAD.MOV.U32 R13, RZ, RZ, R91 ;  /* 0x000000ffff0d8224 */ /* 0x000fca00078e005b */
[----:B------:R2:W4:Y:S01]  /*29ae0*/  @!P0 LDG.E.U8 R159, desc[UR60][R12.64] ;  /* 0x0000003c0c9f8981 */ /* 0x000522000c1e1100 */
[----:B------:R-:W-:Y:S01]  /*29af0*/  PRMT R158, RZ, 0x7610, R158 ;  /* 0x00007610ff9e7816 */ /* 0x000fe2000000009e */
[----:B--2---:R-:W-:Y:S02]  /*29b00*/  @!P0 IMAD.MOV.U32 R13, RZ, RZ, R17 ;  /* 0x000000ffff0d8224 */ /* 0x004fe400078e0011 */
[----:B---3--:R-:W-:-:S05]  /*29b10*/  @!P0 IMAD.MOV.U32 R12, RZ, RZ, R16 ;  /* 0x000000ffff0c8224 */ /* 0x008fca00078e0010 */
[----:B------:R-:W2:Y:S04]  /*29b20*/  @!P0 LDG.E.U8 R158, desc[UR60][R12.64] ;  /* 0x0000003c0c9e8981 */ /* 0x000ea8000c1e1100 */
[----:B----4-:R-:W-:Y:S04]  /*29b30*/  STL [R1+0x2620], R162 ;  /* 0x002620a201007387 */ /* 0x010fe80000100800 */
[----:B------:R-:W3:Y:S04]  /*29b40*/  LDL R15, [R1+0x1ec4] ;  /* 0x001ec400010f7983 */ /* 0x000ee80000100800 */
[----:B------:R-:W4:Y:S04]  /*29b50*/  LDL R14, [R1+0x1ec8] ;  /* 0x001ec800010e7983 */ /* 0x000f280000100800 */
[----:B------:R-:W-:Y:S04]  /*29b60*/  STL [R1+0x2624], R161 ;  /* 0x002624a101007387 */ /* 0x000fe80000100800 */
[----:B------:R0:W-:Y:S04]  /*29b70*/  STL [R1+0x2628], R160 ;  /* 0x002628a001007387 */ /* 0x0001e80000100800 */
[----:B------:R-:W3:Y:S04]  /*29b80*/  LDL R3, [R1+0x1e88] ;  /* 0x001e880001037983 */ /* 0x000ee80000100800 */
[----:B0-----:R-:W3:Y:S04]  /*29b90*/  LDL R160, [R1+0x1e84] ;  /* 0x001e840001a07983 */ /* 0x001ee80000100800 */
[----:B------:R-:W-:Y:S04]  /*29ba0*/  STL [R1+0x262c], R159 ;  /* 0x00262c9f01007387 */ /* 0x000fe80000100800 */
[----:B------:R-:W3:Y:S04]  /*29bb0*/  LDL R99, [R1+0x1e44] ;  /* 0x001e440001637983 */ /* 0x000ee80000100800 */
[----:B------:R-:W3:Y:S01]  /*29bc0*/  LDL R17, [R1+0x1e48] ;  /* 0x001e480001117983 */ /* 0x000ee20000100800 */
[----:B------:R-:W-:-:S03]  /*29bd0*/  PRMT R157, RZ, 0x7610, R157 ;  /* 0x00007610ff9d7816 */ /* 0x000fc6000000009d */
[----:B--2---:R-:W-:Y:S04]  /*29be0*/  STL [R1+0x2630], R158 ;  /* 0x0026309e01007387 */ /* 0x004fe80000100800 */
[----:B------:R-:W2:Y:S04]  /*29bf0*/  LDL R117, [R1+0x1e04] ;  /* 0x001e040001757983 */ /* 0x000ea80000100800 */
[----:B------:R-:W2:Y:S01]  /*29c00*/  LDL R16, [R1+0x1e08] ;  /* 0x001e080001107983 */ /* 0x000ea20000100800 */
[----:B----4-:R-:W-:Y:S02]  /*29c10*/  @!P0 IMAD.MOV.U32 R12, RZ, RZ, R14 ;  /* 0x000000ffff0c8224 */ /* 0x010fe400078e000e */
[----:B---3--:R-:W-:Y:S01]  /*29c20*/  @!P0 IMAD.MOV.U32 R13, RZ, RZ, R15 ;  /* 0x000000ffff0d8224 */ /* 0x008fe200078e000f */
[----:B------:R-:W3:Y:S04]  /*29c30*/  LDL R14, [R1+0x1dc8] ;  /* 0x001dc800010e7983 */ /* 0x000ee80000100800 */
[----:B------:R-:W4:Y:S04]  /*29c40*/  LDL R15, [R1+0x1dc4] ;  /* 0x001dc400010f7983 */ /* 0x000f280000100800 */
[----:B------:R0:W4:Y:S01]  /*29c50*/  @!P0 LDG.E.U8 R157, desc[UR60][R12.64] ;  /* 0x0000003c0c9d8981 */ /* 0x000122000c1e1100 */
[----:B------:R-:W-:-:S02]  /*29c60*/  PRMT R156, RZ, 0x7610, R156 ;  /* 0x00007610ff9c7816 */ /* 0x000fc4000000009c */
[----:B------:R-:W-:Y:S02]  /*29c70*/  PRMT R155, RZ, 0x7610, R155 ;  /* 0x00007610ff9b7816 */ /* 0x000fe4000000009b */
[----:B------:R-:W-:Y:S02]  /*29c80*/  PRMT R154, RZ, 0x7610, R154 ;  /* 0x00007610ff9a7816 */ /* 0x000fe4000000009a */
[----:B------:R-:W-:Y:S01]  /*29c90*/  PRMT R153, RZ, 0x7610, R153 ;  /* 0x00007610ff997816 */ /* 0x000fe20000000099 */
[----:B------:R-:W4:Y:S04]  /*29ca0*/  LDL.LU R115, [R1+0x1d84] ;  /* 0x001d840001737983 */ /* 0x000f280000300800 */
[----:B------:R-:W4:Y:S04]  /*29cb0*/  LDL.LU R108, [R1+0x1d44] ;  /* 0x001d4400016c7983 */ /* 0x000f280000300800 */
[----:B------:R-:W4:Y:S01]  /*29cc0*/  LDL.LU R91, [R1+0x1d48] ;  /* 0x001d4800015b7983 */ /* 0x000f220000300800 */
[----:B0-----:R-:W-:-:S02]  /*29cd0*/  @!P0 IMAD.MOV.U32 R12, RZ, RZ, R3 ;  /* 0x000000ffff0c8224 */ /* 0x001fc400078e0003 */
[----:B------:R-:W-:-:S05]  /*29ce0*/  @!P0 IMAD.MOV.U32 R13, RZ, RZ, R160 ;  /* 0x000000ffff0d8224 */ /* 0x000fca00078e00a0 */
[----:B------:R0:W4:Y:S02]  /*29cf0*/  @!P0 LDG.E.U8 R156, desc[UR60][R12.64] ;  /* 0x0000003c0c9c8981 */ /* 0x000124000c1e1100 */
[----:B0-----:R-:W-:Y:S02]  /*29d00*/  @!P0 IMAD.MOV.U32 R12, RZ, RZ, R17 ;  /* 0x000000ffff0c8224 */ /* 0x001fe400078e0011 */
[----:B------:R-:W-:-:S05]  /*29d10*/  @!P0 IMAD.MOV.U32 R13, RZ, RZ, R99 ;  /* 0x000000ffff0d8224 */ /* 0x000fca00078e0063 */
[----:B------:R2:W4:Y:S02]  /*29d20*/  @!P0 LDG.E.U8 R155, desc[UR60][R12.64] ;  /* 0x0000003c0c9b8981 */ /* 0x000524000c1e1100 */
[----:B--2---:R-:W-:Y:S02]  /*29d30*/  @!P0 IMAD.MOV.U32 R13, RZ, RZ, R117 ;  /* 0x000000ffff0d8224 */ /* 0x004fe400078e0075 */
[----:B------:R-:W-:-:S05]  /*29d40*/  @!P0 IMAD.MOV.U32 R12, RZ, RZ, R16 ;  /* 0x000000ffff0c8224 */ /* 0x000fca00078e0010 */
[----:B------:R3:W2:Y:S02]  /*29d50*/  @!P0 LDG.E.U8 R154, desc[UR60][R12.64] ;  /* 0x0000003c0c9a8981 */ /* 0x0006a4000c1e1100 */
[----:B---3--:R-:W-:Y:S02]  /*29d60*/  @!P0 IMAD.MOV.U32 R12, RZ, RZ, R14 ;  /* 0x000000ffff0c8224 */ /* 0x008fe400078e000e */
[----:B----4-:R-:W-:-:S05]  /*29d70*/  @!P0 IMAD.MOV.U32 R13, RZ, RZ, R15 ;  /* 0x000000ffff0d8224 */ /* 0x010fca00078e000f */
[----:B------:R0:W3:Y:S04]  /*29d80*/  @!P0 LDG.E.U8 R153, desc[UR60][R12.64] ;  /* 0x0000003c0c998981 */ /* 0x0000e8000c1e1100 */
[----:B------:R-:W-:Y:S04]  /*29d90*/  STL [R1+0x2634], R157 ;  /* 0x0026349d01007387 */ /* 0x000fe80000100800 */
[----:B------:R-:W4:Y:S04]  /*29da0*/  LDL R3, [R1+0x1d88] ;  /* 0x001d880001037983 */ /* 0x000f280000100800 */
[----:B------:R-:W-:Y:S04]  /*29db0*/  STL [R1+0x2638], R156 ;  /* 0x0026389c01007387 */ /* 0x000fe80000100800 */
[----:B------:R-:W4:Y:S04]  /*29dc0*/  LDL R99, [R1+0x20c0] ;  /* 0x0020c00001637983 */ /* 0x000f280000100800 */
[----:B------:R-:W4:Y:S04]  /*29dd0*/  LDL R17, [R1+0x20d8] ;  /* 0x0020d80001117983 */ /* 0x000f280000100800 */
[----:B------:R1:W-:Y:S04]  /*29de0*/  STL [R1+0x263c], R155 ;  /* 0x00263c9b01007387 */ /* 0x0003e80000100800 */
[----:B------:R-:W4:Y:S04]  /*29df0*/  LDL R16, [R1+0x20e0] ;  /* 0x0020e00001107983 */ /* 0x000f280000100800 */
[----:B-1----:R-:W4:Y:S01]  /*29e00*/  LDL R155, [R1+0x20dc] ;  /* 0x0020dc00019b7983 */ /* 0x002f220000100800 */
[----:B------:R-:W-:Y:S01]  /*29e10*/  PRMT R152, RZ, 0x7610, R152 ;  /* 0x00007610ff987816 */ /* 0x000fe20000000098 */
[----:B0-----:R-:W-:Y:S01]  /*29e20*/  @!P0 IMAD.MOV.U32 R13, RZ, RZ, R115 ;  /* 0x000000ffff0d8224 */ /* 0x001fe200078e0073 */
[----:B------:R-:W-:Y:S01]  /*29e30*/  PRMT R150, RZ, 0x7610, R150 ;  /* 0x00007610ff967816 */ /* 0x000fe20000000096 */
[----:B--2---:R0:W-:Y:S04]  /*29e40*/  STL [R1+0x2640], R154 ;  /* 0x0026409a01007387 */ /* 0x0041e80000100800 */
[----:B------:R-:W2:Y:S04]  /*29e50*/  LDL R117, [R1+0x2080] ;  /* 0x0020800001757983 */ /* 0x000ea80000100800 */
[----:B0-----:R-:W2:Y:S04]  /*29e60*/  LDL R154, [R1+0x207c] ;  /* 0x00207c00019a7983 */ /* 0x001ea80000100800 */
[----:B---3--:R0:W-:Y:S04]  /*29e70*/  STL [R1+0x2644], R153 ;  /* 0x0026449901007387 */ /* 0x0081e80000100800 */
[----:B------:R-:W3:Y:S04]  /*29e80*/  LDL R15, [R1+0x203c] ;  /* 0x00203c00010f7983 */ /* 0x000ee80000100800 */
[----:B------:R-:W3:Y:S01]  /*29e90*/  LDL R14, [R1+0x2040] ;  /* 0x00204000010e7983 */ /* 0x000ee20000100800 */
[----:B----4-:R-:W-:-:S03]  /*29ea0*/  @!P0 IMAD.MOV.U32 R12, RZ, RZ, R3 ;  /* 0x000000ffff0c8224 */ /* 0x010fc600078e0003 */
[----:B------:R-:W4:Y:S04]  /*29eb0*/  LDL R3, [R1+0x2000] ;  /* 0x0020000001037983 */ /* 0x000f280000100800 */
[----:B------:R1:W4:Y:S04]  /*29ec0*/  @!P0 LDG.E.U8 R152, desc[UR60][R12.64] ;  /* 0x0000003c0c988981 */ /* 0x000328000c1e1100 */
[----:B0-----:R-:W4:Y:S01]  /*29ed0*/  LDL R153, [R1+0x1ffc] ;  /* 0x001ffc0001997983 */ /* 0x001f220000100800 */
[----:B-1----:R-:W-:Y:S02]  /*29ee0*/  @!P0 IMAD.MOV.U32 R12, RZ, RZ, R91 ;  /* 0x000000ffff0c8224 */ /* 0x002fe400078e005b */
[----:B------:R-:W-:-:S05]  /*29ef0*/  @!P0 IMAD.MOV.U32 R13, RZ, RZ, R108 ;  /* 0x000000ffff0d8224 */ /* 0x000fca00078e006c */
[----:B------:R0:W4:Y:S01]  /*29f00*/  @!P0 LDG.E.U8 R150, desc[UR60][R12.64] ;  /* 0x0000003c0c968981 */ /* 0x000122000c1e1100 */
[----:B------:R-:W-:Y:S02]  /*29f10*/  PRMT R149, RZ, 0x7610, R149 ;  /* 0x00007610ff957816 */ /* 0x000fe40000000095 */
[----:B------:R-:W-:Y:S01]  /*29f20*/  PRMT R148, RZ, 0x7610, R148 ;  /* 0x00007610ff947816 */ /* 0x000fe20000000094 */
[----:B0-----:R-:W-:Y:S02]  /*29f30*/  @!P0 IMAD.MOV.U32 R13, RZ, RZ, R99 ;  /* 0x000000ffff0d8224 */ /* 0x001fe400078e0063 */
[----:B------:R-:W-:-:S05]  /*29f40*/  @!P0 IMAD.MOV.U32 R12, RZ, RZ, R17 ;  /* 0x000000ffff0c8224 */ /* 0x000fca00078e0011 */
[----:B------:R0:W4:Y:S02]  /*29f50*/  @!P0 LDG.E.U8 R149, desc[UR60][R12.64] ;  /* 0x0000003c0c958981 */ /* 0x000124000c1e1100 */
[----:B0-----:R-:W-:Y:S02]  /*29f60*/  @!P0 IMAD.MOV.U32 R12, RZ, RZ, R16 ;  /* 0x000000ffff0c8224 */ /* 0x001fe400078e0010 */
[----:B------:R-:W-:-:S05]  /*29f70*/  @!P0 IMAD.MOV.U32 R13, RZ, RZ, R155 ;  /* 0x000000ffff0d8224 */ /* 0x000fca00078e009b */
[----:B------:R2:W4:Y:S01]  /*29f80*/  @!P0 LDG.E.U8 R148, desc[UR60][R12.64] ;  /* 0x0000003c0c948981 */ /* 0x000522000c1e1100 */
[----:B------:R-:W-:Y:S02]  /*29f90*/  PRMT R147, RZ, 0x7610, R147 ;  /* 0x00007610ff937816 */ /* 0x000fe40000000093 */
[----:B------:R-:W-:Y:S02]  /*29fa0*/  PRMT R146, RZ, 0x7610, R146 ;  /* 0x00007610ff927816 */ /* 0x000fe40000000092 */
[----:B------:R-:W-:Y:S01]  /*29fb0*/  PRMT R145, RZ, 0x7610, R145 ;  /* 0x00007610ff917816 */ /* 0x000fe20000000091 */
[----:B------:R-:W-:Y:S01]  /*29fc0*/  STL [R1+0x2648], R115 ;  /* 0x0026487301007387 */ /* 0x000fe20000100800 */
[----:B--2---:R-:W-:Y:S02]  /*29fd0*/  @!P0 IMAD.MOV.U32 R12, RZ, RZ, R117 ;  /* 0x000000ffff0c8224 */ /* 0x004fe400078e0075 */
[----:B------:R-:W-:-:S05]  /*29fe0*/  @!P0 IMAD.MOV.U32 R13, RZ, RZ, R154 ;  /* 0x000000ffff0d8224 */ /* 0x000fca00078e009a */
[----:B------:R3:W2:Y:S02]  /*29ff0*/  @!P0 LDG.E.U8 R147, desc[UR60][R12.64] ;  /* 0x0000003c0c938981 */ /* 0x0006a4000c1e1100 */
[----:B---3--:R-:W-:Y:S02]  /*2a000*/  @!P0 IMAD.MOV.U32 R12, RZ, RZ, R14 ;  /* 0x000000ffff0c8224 */ /* 0x008fe400078e000e */
[----:B------:R-:W-:-:S05]  /*2a010*/  @!P0 IMAD.MOV.U32 R13, RZ, RZ, R15 ;  /* 0x000000ffff0d8224 */ /* 0x000fca00078e000f */
[----:B------:R0:W3:Y:S04]  /*2a020*/  @!P0 LDG.E.U8 R146, desc[UR60][R12.64] ;  /* 0x0000003c0c928981 */ /* 0x0000e8000c1e1100 */
[----:B----4-:R-:W-:Y:S04]  /*2a030*/  STL [R1+0x264c], R152 ;  /* 0x00264c9801007387 */ /* 0x010fe80000100800 */
[----:B------:R-:W-:Y:S04]  /*2a040*/  STL [R1+0x2654], R91 ;  /* 0x0026545b01007387 */ /* 0x000fe80000100800 */
[----:B------:R-:W-:Y:S01]  /*2a050*/  STL [R1+0x2650], R108 ;  /* 0x0026506c01007387 */ /* 0x000fe20000100800 */
[----:B0-----:R-:W-:-:S02]  /*2a060*/  @!P0 IMAD.MOV.U32 R12, RZ, RZ, R3 ;  /* 0x000000ffff0c8224 */ /* 0x001fc400078e0003 */
[----:B------:R-:W-:Y:S01]  /*2a070*/  @!P0 IMAD.MOV.U32 R13, RZ, RZ, R153 ;  /* 0x000000ffff0d8224 */ /* 0x000fe200078e0099 */
[----:B------:R0:W-:Y:S04]  /*2a080*/  STL [R1+0x2658], R150 ;  /* 0x0026589601007387 */ /* 0x0001e80000100800 */
[----:B------:R-:W4:Y:S04]  /*2a090*/  LDL R99, [R1+0x1fbc] ;  /* 0x001fbc0001637983 */ /* 0x000f280000100800 */
[----:B------:R-:W4:Y:S04]  /*2a0a0*/  LDL R17, [R1+0x1fc0] ;  /* 0x001fc00001117983 */ /* 0x000f280000100800 */
[----:B------:R4:W4:Y:S04]  /*2a0b0*/  @!P0 LDG.E.U8 R145, desc[UR60][R12.64] ;  /* 0x0000003c0c918981 */ /* 0x000928000c1e1100 */
[----:B------:R1:W-:Y:S04]  /*2a0c0*/  STL [R1+0x265c], R149 ;  /* 0x00265c9501007387 */ /* 0x0003e80000100800 */
[----:B0-----:R-:W4:Y:S04]  /*2a0d0*/  LDL R150, [R1+0x1f7c] ;  /* 0x001f7c0001967983 */ /* 0x001f280000100800 */
[----:B------:R-:W4:Y:S04]  /*2a0e0*/  LDL R16, [R1+0x1f40] ;  /* 0x001f400001107983 */ /* 0x000f280000100800 */
[----:B-1----:R-:W4:Y:S04]  /*2a0f0*/  LDL R149, [R1+0x1f80] ;  /* 0x001f800001957983 */ /* 0x002f280000100800 */
[----:B------:R-:W-:Y:S04]  /*2a100*/  STL [R1+0x2660], R148 ;  /* 0x0026609401007387 */ /* 0x000fe80000100800 */
[----:B------:R-:W4:Y:S04]  /*2a110*/  LDL R91, [R1+0x1f3c] ;  /* 0x001f3c00015b7983 */ /* 0x000f280000100800 */
[----:B------:R-:W4:Y:S04]  /*2a120*/  LDL R117, [R1+0x1efc] ;  /* 0x001efc0001757983 */ /* 0x000f280000100800 */
[----:B------:R-:W4:Y:S04]  /*2a130*/  LDL R115, [R1+0x1f00] ;  /* 0x001f000001737983 */ /* 0x000f280000100800 */
[----:B--2---:R-:W-:Y:S04]  /*2a140*/  STL [R1+0x2664], R147 ;  /* 0x0026649301007387 */ /* 0x004fe80000100800 */
[----:B------:R-:W2:Y:S04]  /*2a150*/  LDL R15, [R1+0x1ebc] ;  /* 0x001ebc00010f7983 */ /* 0x000ea80000100800 */
[----:B------:R-:W2:Y:S04]  /*2a160*/  LDL R14, [R1+0x1ec0] ;  /* 0x001ec000010e7983 */ /* 0x000ea80000100800 */
[----:B---3--:R-:W-:Y:S04]  /*2a170*/  STL [R1+0x2668], R146 ;  /* 0x0026689201007387 */ /* 0x008fe80000100800 */
[----:B------:R-:W3:Y:S04]  /*2a180*/  LDL R108, [R1+0x1e7c] ;  /* 0x001e7c00016c7983 */ /* 0x000ee80000100800 */
[----:B------:R-:W3:Y:S01]  /*2a190*/  LDL R3, [R1+0x1e80] ;  /* 0x001e800001037983 */ /* 0x000ee20000100800 */
[----:B----4-:R-:W-:-:S02]  /*2a1a0*/  @!P0 IMAD.MOV.U32 R13, RZ, RZ, R99 ;  /* 0x000000ffff0d8224 */ /* 0x010fc400078e0063 */
[----:B------:R-:W-:Y:S01]  /*2a1b0*/  @!P0 IMAD.MOV.U32 R12, RZ, RZ, R17 ;  /* 0x000000ffff0c8224 */ /* 0x000fe200078e0011 */
[----:B------:R-:W-:Y:S04]  /*2a1c0*/  STL [R1+0x266c], R145 ;  /* 0x00266c9101007387 */ /* 0x000fe80000100800 */
[----:B------:R-:W4:Y:S04]  /*2a1d0*/  LDL R99, [R1+0x1e3c] ;  /* 0x001e3c0001637983 */ /* 0x000f280000100800 */
[----:B------:R-:W4:Y:S01]  /*2a1e0*/  LDL R17, [R1+0x1e40] ;  /* 0x001e400001117983 */ /* 0x000f220000100800 */
[----:B------:R-:W-:-:S02]  /*2a1f0*/  PRMT R144, RZ, 0x7610, R144 ;  /* 0x00007610ff907816 */ /* 0x000fc40000000090 */
[----:B------:R-:W-:-:S04]  /*2a200*/  PRMT R143, RZ, 0x7610, R143 ;  /* 0x00007610ff8f7816 */ /* 0x000fc8000000008f */
[----:B------:R0:W4:Y:S01]  /*2a210*/  @!P0 LDG.E.U8 R144, desc[UR60][R12.64] ;  /* 0x0000003c0c908981 */ /* 0x000122000c1e1100 */
[----:B------:R-:W-:Y:S01]  /*2a220*/  PRMT R142, RZ, 0x7610, R142 ;  /* 0x00007610ff8e7816 */ /* 0x000fe2000000008e */
[----:B0-----:R-:W-:Y:S02]  /*2a230*/  @!P0 IMAD.MOV.U32 R12, RZ, RZ, R149 ;  /* 0x000000ffff0c8224 */ /* 0x001fe400078e0095 */
[----:B------:R-:W-:-:S05]  /*2a240*/  @!P0 IMAD.MOV.U32 R13, RZ, RZ, R150 ;  /* 0x000000ffff0d8224 */ /* 0x000fca00078e0096 */
        /* <DEDUP_REMOVED lines=9> */
[----:B------:R-:W-:Y:S02]  /*2a2e0*/  PRMT R139, RZ, 0x7610, R139 ;  /* 0x00007610ff8b7816 */ /* 0x000fe4000000008b */
[----:B------:R-:W-:Y:S01]  /*2a2f0*/  PRMT R138, RZ, 0x7610, R138 ;  /* 0x00007610ff8a7816 */ /* 0x000fe2000000008a */
[----:B--2---:R-:W-:Y:S02]  /*2a300*/  @!P0 IMAD.MOV.U32 R13, RZ, RZ, R15 ;  /* 0x000000ffff0d8224 */ /* 0x004fe400078e000f */
[----:B------:R-:W-:-:S05]  /*2a310*/  @!P0 IMAD.MOV.U32 R12, RZ, RZ, R14 ;  /* 0x000000ffff0c8224 */ /* 0x000fca00078e000e */
[----:B------:R3:W2:Y:S02]  /*2a320*/  @!P0 LDG.E.U8 R140, desc[UR60][R12.64] ;  /* 0x0000003c0c8c8981 */ /* 0x0006a4000c1e1100 */
[----:B---3--:R-:W-:Y:S02]  /*2a330*/  @!P0 IMAD.MOV.U32 R13, RZ, RZ, R108 ;  /* 0x000000ffff0d8224 */ /* 0x008fe400078e006c */
[----:B------:R-:W-:-:S05]  /*2a340*/  @!P0 IMAD.MOV.U32 R12, RZ, RZ, R3 ;  /* 0x000000ffff0c8224 */ /* 0x000fca00078e0003 */
[----:B------:R0:W3:Y:S01]  /*2a350*/  @!P0 LDG.E.U8 R139, desc[UR60][R12.64] ;  /* 0x0000003c0c8b8981 */ /* 0x0000e2000c1e1100 */
[----:B------:R-:W-:Y:S02]  /*2a360*/  LOP3.LUT R3, R236, 0xffff, RZ, 0xc0, !PT ;  /* 0x0000ffffec037812 */ /* 0x000fe400078ec0ff */
[----:B0-----:R-:W-:Y:S01]  /*2a370*/  LOP3.LUT R12, R137, 0xffff, RZ, 0xc0, !PT ;  /* 0x0000ffff890c7812 */ /* 0x001fe200078ec0ff */
[----:B----4-:R-:W-:-:S03]  /*2a380*/  @!P0 IMAD.MOV.U32 R13, RZ, RZ, R99 ;  /* 0x000000ffff0d8224 */ /* 0x010fc600078e0063 */
[----:B------:R-:W-:Y:S01]  /*2a390*/  PRMT R3, R12, 0x3340, R3 ;  /* 0x000033400c037816 */ /* 0x000fe20000000003 */
[----:B------:R-:W-:-:S05]  /*2a3a0*/  @!P0 IMAD.MOV.U32 R12, RZ, RZ, R17 ;  /* 0x000000ffff0c8224 */ /* 0x000fca00078e0011 */
[----:B------:R0:W4:Y:S04]  /*2a3b0*/  @!P0 LDG.E.U8 R138, desc[UR60][R12.64] ;  /* 0x0000003c0c8a8981 */ /* 0x000128000c1e1100 */
[----:B------:R-:W-:Y:S04]  /*2a3c0*/  STL [R1+0x2670], R144 ;  /* 0x0026709001007387 */ /* 0x000fe80000100800 */
[----:B------:R-:W-:Y:S04]  /*2a3d0*/  STL [R1+0x2674], R143 ;  /* 0x0026748f01007387 */ /* 0x000fe80000100800 */
[----:B------:R-:W4:Y:S04]  /*2a3e0*/  LDL R91, [R1+0x1dfc] ;  /* 0x001dfc00015b7983 */ /* 0x000f280000100800 */
[----:B------:R-:W4:Y:S04]  /*2a3f0*/  LDL R16, [R1+0x1e00] ;  /* 0x001e000001107983 */ /* 0x000f280000100800 */
[----:B------:R-:W-:Y:S04]  /*2a400*/  STL [R1+0x2678], R142 ;  /* 0x0026788e01007387 */ /* 0x000fe80000100800 */
[----:B------:R-:W-:Y:S04]  /*2a410*/  STL [R1+0x267c], R141 ;  /* 0x00267c8d01007387 */ /* 0x000fe80000100800 */
[----:B------:R-:W4:Y:S04]  /*2a420*/  LDL R15, [R1+0x1dbc] ;  /* 0x001dbc00010f7983 */ /* 0x000f280000100800 */
[----:B------:R-:W4:Y:S04]  /*2a430*/  LDL R14, [R1+0x1dc0] ;  /* 0x001dc000010e7983 */ /* 0x000f280000100800 */
[----:B------:R-:W4:Y:S01]  /*2a440*/  LDL.LU R233, [R1+0x61c] ;  /* 0x00061c0001e97983 */ /* 0x000f220000300800 */
[----:B0-----:R-:W-:-:S03]  /*2a450*/  LOP3.LUT R12, R88, 0xffff, RZ, 0xc0, !PT ;  /* 0x0000ffff580c7812 */ /* 0x001fc600078ec0ff */
[----:B--2---:R-:W-:Y:S04]  /*2a460*/  STL [R1+0x2680], R140 ;  /* 0x0026808c01007387 */ /* 0x004fe80000100800 */
[----:B---3--:R-:W-:Y:S04]  /*2a470*/  STL [R1+0x2684], R139 ;  /* 0x0026848b01007387 */ /* 0x008fe80000100800 */
[----:B------:R-:W2:Y:S04]  /*2a480*/  LDL.LU R137, [R1+0x2958] ;  /* 0x0029580001897983 */ /* 0x000ea80000300800 */
[----:B------:R0:W-:Y:S02]  /*2a490*/  STL [R1+0x2214], R3 ;  /* 0x0022140301007387 */ /* 0x0001e40000100800 */
[----:B0-----:R-:W-:-:S02]  /*2a4a0*/  LOP3.LUT R3, R136, 0xffff, RZ, 0xc0, !PT ;  /* 0x0000ffff88037812 */ /* 0x001fc400078ec0ff */
[----:B----4-:R-:W-:Y:S04]  /*2a4b0*/  STL [R1+0x2688], R138 ;  /* 0x0026888a01007387 */ /* 0x010fe80000100800 */
[----:B------:R-:W3:Y:S04]  /*2a4c0*/  LDL.LU R17, [R1+0x604] ;  /* 0x0006040001117983 */ /* 0x000ee80000300800 */
[----:B------:R-:W4:Y:S04]  /*2a4d0*/  LDL.LU R88, [R1+0x1d7c] ;  /* 0x001d7c0001587983 */ /* 0x000f280000300800 */
[----:B------:R-:W3:Y:S04]  /*2a4e0*/  LDL.LU R236, [R1+0x1d80] ;  /* 0x001d800001ec7983 */ /* 0x000ee80000300800 */
[----:B------:R-:W4:Y:S01]  /*2a4f0*/  LDL.LU R136, [R1+0x2954] ;  /* 0x0029540001887983 */ /* 0x000f220000300800 */
[----:B------:R-:W-:Y:S01]  /*2a500*/  PRMT R3, R12, 0x3340, R3 ;  /* 0x000033400c037816 */ /* 0x000fe20000000003 */
[----:B------:R-:W-:-:S02]  /*2a510*/  @!P0 IMAD.MOV.U32 R13, RZ, RZ, R91 ;  /* 0x000000ffff0d8224 */ /* 0x000fc400078e005b */
[----:B------:R-:W-:Y:S02]  /*2a520*/  @!P0 IMAD.MOV.U32 R12, RZ, RZ, R16 ;  /* 0x000000ffff0c8224 */ /* 0x000fe400078e0010 */
[----:B------:R0:W-:Y:S02]  /*2a530*/  STL [R1+0x2210], R3 ;  /* 0x0022100301007387 */ /* 0x0001e40000100800 */
[----:B0-----:R-:W-:Y:S02]  /*2a540*/  LOP3.LUT R3, R93, 0xffff, RZ, 0xc0, !PT ;  /* 0x0000ffff5d037812 */ /* 0x001fe400078ec0ff */
[----:B--2---:R-:W-:-:S06]  /*2a550*/  PRMT R137, RZ, 0x7610, R137 ;  /* 0x00007610ff897816 */ /* 0x004fcc0000000089 */
[----:B------:R0:W2:Y:S02]  /*2a560*/  @!P0 LDG.E.U8 R137, desc[UR60][R12.64] ;  /* 0x0000003c0c898981 */ /* 0x0000a4000c1e1100 */
[----:B0-----:R-:W-:Y:S01]  /*2a570*/  LOP3.LUT R12, R100, 0xffff, RZ, 0xc0, !PT ;  /* 0x0000ffff640c7812 */ /* 0x001fe200078ec0ff */
[----:B------:R-:W-:-:S03]  /*2a580*/  @!P0 IMAD.MOV.U32 R13, RZ, RZ, R15 ;  /* 0x000000ffff0d8224 */ /* 0x000fc600078e000f */
[----:B------:R-:W-:Y:S01]  /*2a590*/  PRMT R3, R12, 0x3340, R3 ;  /* 0x000033400c037816 */ /* 0x000fe20000000003 */
[----:B------:R-:W-:Y:S01]  /*2a5a0*/  @!P0 IMAD.MOV.U32 R12, RZ, RZ, R14 ;  /* 0x000000ffff0c8224 */ /* 0x000fe200078e000e */
[----:B----4-:R-:W-:-:S06]  /*2a5b0*/  PRMT R136, RZ, 0x7610, R136 ;  /* 0x00007610ff887816 */ /* 0x010fcc0000000088 */
[----:B------:R0:W4:Y:S01]  /*2a5c0*/  @!P0 LDG.E.U8 R136, desc[UR60][R12.64] ;  /* 0x0000003c0c888981 */ /* 0x000122000c1e1100 */
[----:B------:R-:W-:Y:S02]  /*2a5d0*/  PRMT R135, RZ, 0x7610, R135 ;  /* 0x00007610ff877816 */ /* 0x000fe40000000087 */
[----:B0-----:R-:W-:Y:S01]  /*2a5e0*/  LOP3.LUT R12, R233, 0xffff, RZ, 0xc0, !PT ;  /* 0x0000ffffe90c7812 */ /* 0x001fe200078ec0ff */
[----:B------:R-:W-:Y:S01]  /*2a5f0*/  @!P0 IMAD.MOV.U32 R13, RZ, RZ, R88 ;  /* 0x000000ffff0d8224 */ /* 0x000fe200078e0058 */
[----:B--2---:R-:W-:Y:S04]  /*2a600*/  STL [R1+0x268c], R137 ;  /* 0x00268c8901007387 */ /* 0x004fe80000100800 */
[----:B------:R-:W2:Y:S04]  /*2a610*/  LDL.LU R100, [R1+0x1d3c] ;  /* 0x001d3c0001647983 */ /* 0x000ea80000300800 */
[----:B------:R-:W2:Y:S04]  /*2a620*/  LDL.LU R93, [R1+0x1d40] ;  /* 0x001d4000015d7983 */ /* 0x000ea80000300800 */
[----:B------:R-:W2:Y:S04]  /*2a630*/  LDL.LU R166, [R1+0x60c] ;  /* 0x00060c0001a67983 */ /* 0x000ea80000300800 */
[----:B------:R0:W-:Y:S02]  /*2a640*/  STL [R1+0x220c], R3 ;  /* 0x00220c0301007387 */ /* 0x0001e40000100800 */
[----:B0-----:R-:W-:-:S04]  /*2a650*/  LOP3.LUT R3, R134, 0xffff, RZ, 0xc0, !PT ;  /* 0x0000ffff86037812 */ /* 0x001fc800078ec0ff */
[----:B------:R-:W-:Y:S01]  /*2a660*/  PRMT R3, R12, 0x3340, R3 ;  /* 0x000033400c037816 */ /* 0x000fe20000000003 */
[----:B---3--:R-:W-:-:S05]  /*2a670*/  @!P0 IMAD.MOV.U32 R12, RZ, RZ, R236 ;  /* 0x000000ffff0c8224 */ /* 0x008fca00078e00ec */
[----:B------:R0:W3:Y:S04]  /*2a680*/  @!P0 LDG.E.U8 R135, desc[UR60][R12.64] ;  /* 0x0000003c0c878981 */ /* 0x0000e8000c1e1100 */
[----:B----4-:R1:W-:Y:S04]  /*2a690*/  STL [R1+0x2690], R136 ;  /* 0x0026908801007387 */ /* 0x0103e80000100800 */
[----:B------:R-:W4:Y:S04]  /*2a6a0*/  LDL R16, [R1+0x20d4] ;  /* 0x0020d40001107983 */ /* 0x000f280000100800 */
[----:B------:R-:W4:Y:S04]  /*2a6b0*/  LDL R15, [R1+0x2100] ;  /* 0x00210000010f7983 */ /* 0x000f280000100800 */
[----:B------:R-:W4:Y:S04]  /*2a6c0*/  LDL.LU R134, [R1+0x2950] ;  /* 0x0029500001867983 */ /* 0x000f280000300800 */
[----:B------:R-:W4:Y:S04]  /*2a6d0*/  LDL.LU R233, [R1+0x5f4] ;  /* 0x0005f40001e97983 */ /* 0x000f280000300800 */
[----:B-1----:R-:W4:Y:S04]  /*2a6e0*/  LDL R136, [R1+0x20b4] ;  /* 0x0020b40001887983 */ /* 0x002f280000100800 */
[----:B------:R1:W-:Y:S04]  /*2a6f0*/  STL [R1+0x2208], R3 ;  /* 0x0022080301007387 */ /* 0x0003e80000100800 */
[----:B------:R-:W4:Y:S04]  /*2a700*/  LDL R115, [R1+0x20b8] ;  /* 0x0020b80001737983 */ /* 0x000f280000100800 */
[----:B------:R-:W-:Y:S04]  /*2a710*/  STL [R1+0x2694], R88 ;  /* 0x0026945801007387 */ /* 0x000fe80000100800 */
[----:B------:R-:W-:Y:S01]  /*2a720*/  STL [R1+0x223c], R236 ;  /* 0x00223cec01007387 */ /* 0x000fe20000100800 */
[----:B0-----:R-:W-:-:S02]  /*2a730*/  LOP3.LUT R12, R17, 0xffff, RZ, 0xc0, !PT ;  /* 0x0000ffff110c7812 */ /* 0x001fc400078ec0ff */
[----:B-1----:R-:W-:-:S04]  /*2a740*/  LOP3.LUT R3, R133, 0xffff, RZ, 0xc0, !PT ;  /* 0x0000ffff85037812 */ /* 0x002fc800078ec0ff */
[----:B------:R-:W-:Y:S01]  /*2a750*/  PRMT R3, R12, 0x3340, R3 ;  /* 0x000033400c037816 */ /* 0x000fe20000000003 */
[----:B--2---:R-:W-:Y:S02]  /*2a760*/  @!P0 IMAD.MOV.U32 R13, RZ, RZ, R100 ;  /* 0x000000ffff0d8224 */ /* 0x004fe400078e0064 */
[----:B------:R-:W-:Y:S01]  /*2a770*/  @!P0 IMAD.MOV.U32 R12, RZ, RZ, R93 ;  /* 0x000000ffff0c8224 */ /* 0x000fe200078e005d */
[----:B---3--:R-:W-:Y:S04]  /*2a780*/  STL [R1+0x2698], R135 ;  /* 0x0026988701007387 */ /* 0x008fe80000100800 */
[----:B------:R-:W2:Y:S04]  /*2a790*/  LDL.LU R133, [R1+0x294c] ;  /* 0x00294c0001857983 */ /* 0x000ea80000300800 */
[----:B------:R-:W3:Y:S04]  /*2a7a0*/  LDL.LU R117, [R1+0x5fc] ;  /* 0x0005fc0001757983 */ /* 0x000ee80000300800 */
[----:B------:R-:W3:Y:S01]  /*2a7b0*/  LDL R99, [R1+0x2074] ;  /* 0x0020740001637983 */ /* 0x000ee20000100800 */
[----:B----4-:R-:W-:-:S03]  /*2a7c0*/  PRMT R134, RZ, 0x7610, R134 ;  /* 0x00007610ff867816 */ /* 0x010fc60000000086 */
[----:B------:R-:W4:Y:S04]  /*2a7d0*/  LDL R14, [R1+0x2078] ;  /* 0x00207800010e7983 */ /* 0x000f280000100800 */
[----:B------:R0:W3:Y:S04]  /*2a7e0*/  @!P0 LDG.E.U8 R134, desc[UR60][R12.64] ;  /* 0x0000003c0c868981 */ /* 0x0000e8000c1e1100 */
[----:B------:R1:W-:Y:S04]  /*2a7f0*/  STL [R1+0x2204], R3 ;  /* 0x0022040301007387 */ /* 0x0003e80000100800 */
[----:B------:R-:W4:Y:S01]  /*2a800*/  LDL.LU R17, [R1+0x5e4] ;  /* 0x0005e40001117983 */ /* 0x000f220000300800 */
[----:B0-----:R-:W-:-:S02]  /*2a810*/  LOP3.LUT R12, R166, 0xffff, RZ, 0xc0, !PT ;  /* 0x0000ffffa60c7812 */ /* 0x001fc400078ec0ff */
[----:B-1----:R-:W-:Y:S01]  /*2a820*/  LOP3.LUT R3, R132, 0xffff, RZ, 0xc0, !PT ;  /* 0x0000ffff84037812 */ /* 0x002fe200078ec0ff */
[----:B------:R-:W-:-:S03]  /*2a830*/  @!P0 IMAD.MOV.U32 R13, RZ, RZ, R16 ;  /* 0x000000ffff0d8224 */ /* 0x000fc600078e0010 */
[----:B------:R-:W-:Y:S01]  /*2a840*/  PRMT R3, R12, 0x3340, R3 ;  /* 0x000033400c037816 */ /* 0x000fe20000000003 */
[----:B------:R-:W-:Y:S01]  /*2a850*/  @!P0 IMAD.MOV.U32 R12, RZ, RZ, R15 ;  /* 0x000000ffff0c8224 */ /* 0x000fe200078e000f */
[----:B------:R-:W-:Y:S04]  /*2a860*/  STL [R1+0x26a0], R93 ;  /* 0x0026a05d01007387 */ /* 0x000fe80000100800 */
[----:B------:R-:W-:Y:S01]  /*2a870*/  STL [R1+0x269c], R100 ;  /* 0x00269c6401007387 */ /* 0x000fe20000100800 */
[----:B--2---:R-:W-:-:S06]  /*2a880*/  PRMT R133, RZ, 0x7610, R133 ;  /* 0x00007610ff857816 */ /* 0x004fcc0000000085 */
[----:B------:R0:W2:Y:S04]  /*2a890*/  @!P0 LDG.E.U8 R133, desc[UR60][R12.64] ;  /* 0x0000003c0c858981 */ /* 0x0000a8000c1e1100 */
[----:B---3--:R-:W-:Y:S04]  /*2a8a0*/  STL [R1+0x26a4], R134 ;  /* 0x0026a48601007387 */ /* 0x008fe80000100800 */
[----:B------:R-:W3:Y:S04]  /*2a8b0*/  LDL.LU R132, [R1+0x2948] ;  /* 0x0029480001847983 */ /* 0x000ee80000300800 */
[----:B------:R-:W4:Y:S04]  /*2a8c0*/  LDL R108, [R1+0x2034] ;  /* 0x00203400016c7983 */ /* 0x000f280000100800 */
[----:B------:R-:W4:Y:S04]  /*2a8d0*/  LDL R91, [R1+0x2038] ;  /* 0x00203800015b7983 */ /* 0x000f280000100800 */
[----:B------:R1:W-:Y:S04]  /*2a8e0*/  STL [R1+0x2200], R3 ;  /* 0x0022000301007387 */ /* 0x0003e80000100800 */
[----:B------:R-:W4:Y:S01]  /*2a8f0*/  LDL.LU R16, [R1+0x5ec] ;  /* 0x0005ec0001107983 */ /* 0x000f220000300800 */
[----:B0-----:R-:W-:-:S02]  /*2a900*/  LOP3.LUT R12, R233, 0xffff, RZ, 0xc0, !PT ;  /* 0x0000ffffe90c7812 */ /* 0x001fc400078ec0ff */
[----:B-1----:R-:W-:Y:S01]  /*2a910*/  LOP3.LUT R3, R131, 0xffff, RZ, 0xc0, !PT ;  /* 0x0000ffff83037812 */ /* 0x002fe200078ec0ff */
[----:B------:R-:W-:-:S03]  /*2a920*/  @!P0 IMAD.MOV.U32 R13, RZ, RZ, R136 ;  /* 0x000000ffff0d8224 */ /* 0x000fc600078e0088 */
[----:B------:R-:W-:Y:S01]  /*2a930*/  PRMT R3, R12, 0x3340, R3 ;  /* 0x000033400c037816 */ /* 0x000fe20000000003 */
[----:B------:R-:W-:Y:S01]  /*2a940*/  @!P0 IMAD.MOV.U32 R12, RZ, RZ, R115 ;  /* 0x000000ffff0c8224 */ /* 0x000fe200078e0073 */
[----:B--2---:R-:W-:Y:S04]  /*2a950*/  STL [R1+0x26a8], R133 ;  /* 0x0026a88501007387 */ /* 0x004fe80000100800 */
[----:B------:R-:W2:Y:S01]  /*2a960*/  LDL.LU R131, [R1+0x2944] ;  /* 0x0029440001837983 */ /* 0x000ea20000300800 */
[----:B---3--:R-:W-:-:S03]  /*2a970*/  PRMT R132, RZ, 0x7610, R132 ;  /* 0x00007610ff847816 */ /* 0x008fc60000000084 */
[----:B------:R-:W3:Y:S04]  /*2a980*/  LDL R88, [R1+0x1ff4] ;  /* 0x001ff40001587983 */ /* 0x000ee80000100800 */
[----:B------:R-:W3:Y:S04]  /*2a990*/  LDL R15, [R1+0x1ff8] ;  /* 0x001ff800010f7983 */ /* 0x000ee80000100800 */
[----:B------:R0:W3:Y:S04]  /*2a9a0*/  @!P0 LDG.E.U8 R132, desc[UR60][R12.64] ;  /* 0x0000003c0c848981 */ /* 0x0000e8000c1e1100 */
[----:B------:R1:W-:Y:S04]  /*2a9b0*/  STL [R1+0x21fc], R3 ;  /* 0x0021fc0301007387 */ /* 0x0003e80000100800 */
[----:B------:R-:W3:Y:S01]  /*2a9c0*/  LDL.LU R233, [R1+0x5c8] ;  /* 0x0005c80001e97983 */ /* 0x000ee20000300800 */
[----:B0-----:R-:W-:-:S02]  /*2a9d0*/  LOP3.LUT R12, R117, 0xffff, RZ, 0xc0, !PT ;  /* 0x0000ffff750c7812 */ /* 0x001fc400078ec0ff */
[----:B-1----:R-:W-:Y:S01]  /*2a9e0*/  LOP3.LUT R3, R130, 0xffff, RZ, 0xc0, !PT ;  /* 0x0000ffff82037812 */ /* 0x002fe200078ec0ff */
[----:B------:R-:W-:-:S03]  /*2a9f0*/  @!P0 IMAD.MOV.U32 R13, RZ, RZ, R99 ;  /* 0x000000ffff0d8224 */ /* 0x000fc600078e0063 */
[----:B------:R-:W-:Y:S01]  /*2aa00*/  PRMT R3, R12, 0x3340, R3 ;  /* 0x000033400c037816 */ /* 0x000fe20000000003 */
[----:B----4-:R-:W-:Y:S01]  /*2aa10*/  @!P0 IMAD.MOV.U32 R12, RZ, RZ, R14 ;  /* 0x000000ffff0c8224 */ /* 0x010fe200078e000e */
[----:B--2---:R-:W-:-:S06]  /*2aa20*/  PRMT R131, RZ, 0x7610, R131 ;  /* 0x00007610ff837816 */ /* 0x004fcc0000000083 */
[----:B------:R0:W2:Y:S04]  /*2aa30*/  @!P0 LDG.E.U8 R131, desc[UR60][R12.64] ;  /* 0x0000003c0c838981 */ /* 0x0000a8000c1e1100 */
[----:B---3--:R-:W-:Y:S04]  /*2aa40*/  STL [R1+0x26ac], R132 ;  /* 0x0026ac8401007387 */ /* 0x008fe80000100800 */
[----:B------:R-:W3:Y:S04]  /*2aa50*/  LDL.LU R130, [R1+0x2940] ;  /* 0x0029400001827983 */ /* 0x000ee80000300800 */
[----:B------:R1:W-:Y:S04]  /*2aa60*/  STL [R1+0x21f8], R3 ;  /* 0x0021f80301007387 */ /* 0x0003e80000100800 */
[----:B------:R-:W4:Y:S04]  /*2aa70*/  LDL R100, [R1+0x1fb4] ;  /* 0x001fb40001647983 */ /* 0x000f280000100800 */
[----:B------:R-:W4:Y:S04]  /*2aa80*/  LDL R99, [R1+0x1fb8] ;  /* 0x001fb80001637983 */ /* 0x000f280000100800 */
        /* <DEDUP_REMOVED lines=11> */
[----:B------:R0:W4:Y:S04]  /*2ab40*/  @!P0 LDG.E.U8 R130, desc[UR60][R12.64] ;  /* 0x0000003c0c828981 */ /* 0x000128000c1e1100 */
[----:B------:R1:W-:Y:S01]  /*2ab50*/  STL [R1+0x21f4], R3 ;  /* 0x0021f40301007387 */ /* 0x0003e20000100800 */
[----:B0-----:R-:W-:-:S02]  /*2ab60*/  LOP3.LUT R12, R16, 0xffff, RZ, 0xc0, !PT ;  /* 0x0000ffff100c7812 */ /* 0x001fc400078ec0ff */
[----:B-1----:R-:W-:Y:S01]  /*2ab70*/  LOP3.LUT R3, R128, 0xffff, RZ, 0xc0, !PT ;  /* 0x0000ffff80037812 */ /* 0x002fe200078ec0ff */
[----:B------:R-:W-:-:S03]  /*2ab80*/  @!P0 IMAD.MOV.U32 R13, RZ, RZ, R88 ;  /* 0x000000ffff0d8224 */ /* 0x000fc600078e0058 */
[----:B------:R-:W-:Y:S01]  /*2ab90*/  PRMT R3, R12, 0x3340, R3 ;  /* 0x000033400c037816 */ /* 0x000fe20000000003 */
[----:B------:R-:W-:Y:S01]  /*2aba0*/  @!P0 IMAD.MOV.U32 R12, RZ, RZ, R15 ;  /* 0x000000ffff0c8224 */ /* 0x000fe200078e000f */
[----:B--2---:R-:W-:-:S06]  /*2abb0*/  PRMT R129, RZ, 0x7610, R129 ;  /* 0x00007610ff817816 */ /* 0x004fcc0000000081 */
[----:B------:R0:W2:Y:S04]  /*2abc0*/  @!P0 LDG.E.U8 R129, desc[UR60][R12.64] ;  /* 0x0000003c0c818981 */ /* 0x0000a8000c1e1100 */
[----:B----4-:R-:W-:Y:S04]  /*2abd0*/  STL [R1+0x26b4], R130 ;  /* 0x0026b48201007387 */ /* 0x010fe80000100800 */
[----:B------:R-:W4:Y:S04]  /*2abe0*/  LDL.LU R166, [R1+0x588] ;  /* 0x0005880001a67983 */ /* 0x000f280000300800 */
        /* <DEDUP_REMOVED lines=11> */
[----:B------:R-:W2:Y:S04]  /*2aca0*/  LDL.LU R127, [R1+0x2934] ;  /* 0x00293400017f7983 */ /* 0x000ea80000300800 */
[----:B------:R-:W4:Y:S01]  /*2acb0*/  LDL R88, [R1+0x1ef4] ;  /* 0x001ef40001587983 */ /* 0x000f220000100800 */
[----:B---3--:R-:W-:-:S03]  /*2acc0*/  PRMT R128, RZ, 0x7610, R128 ;  /* 0x00007610ff807816 */ /* 0x008fc60000000080 */
[----:B------:R-:W3:Y:S04]  /*2acd0*/  LDL R15, [R1+0x1ef8] ;  /* 0x001ef800010f7983 */ /* 0x000ee80000100800 */
[----:B------:R-:W3:Y:S04]  /*2ace0*/  LDL.LU R233, [R1+0x54c] ;  /* 0x00054c0001e97983 */ /* 0x000ee80000300800 */
        /* <DEDUP_REMOVED lines=10> */
[----:B------:R-:W4:Y:S04]  /*2ad90*/  LDL R99, [R1+0x1eb4] ;  /* 0x001eb40001637983 */ /* 0x000f280000100800 */
[----:B------:R-:W4:Y:S04]  /*2ada0*/  LDL R14, [R1+0x1eb8] ;  /* 0x001eb800010e7983 */ /* 0x000f280000100800 */
[----:B------:R-:W3:Y:S04]  /*2adb0*/  LDL.LU R126, [R1+0x2930] ;  /* 0x00293000017e7983 */ /* 0x000ee80000300800 */
[----:B------:R1:W-:Y:S04]  /*2adc0*/  STL [R1+0x21e8], R3 ;  /* 0x0021e80301007387 */ /* 0x0003e80000100800 */
[----:B------:R-:W4:Y:S04]  /*2add0*/  LDL R93, [R1+0x1e74] ;  /* 0x001e7400015d7983 */ /* 0x000f280000100800 */
[----:B------:R-:W4:Y:S01]  /*2ade0*/  LDL R17, [R1+0x1e78] ;  /* 0x001e780001117983 */ /* 0x000f220000100800 */
[----:B0-----:R-:W-:-:S02]  /*2adf0*/  LOP3.LUT R12, R166, 0xffff, RZ, 0xc0, !PT ;  /* 0x0000ffffa60c7812 */ /* 0x001fc400078ec0ff */
[----:B-1----:R-:W-:Y:S01]  /*2ae00*/  LOP3.LUT R3, R125, 0xffff, RZ, 0xc0, !PT ;  /* 0x0000ffff7d037812 */ /* 0x002fe200078ec0ff */
[----:B------:R-:W-:-:S03]  /*2ae10*/  @!P0 IMAD.MOV.U32 R13, RZ, RZ, R91 ;  /* 0x000000ffff0d8224 */ /* 0x000fc600078e005b */
[----:B------:R-:W-:Y:S01]  /*2ae20*/  PRMT R3, R12, 0x3340, R3 ;  /* 0x000033400c037816 */ /* 0x000fe20000000003 */
[----:B------:R-:W-:Y:S01]  /*2ae30*/  @!P0 IMAD.MOV.U32 R12, RZ, RZ, R16 ;  /* 0x000000ffff0c8224 */ /* 0x000fe200078e0010 */
[----:B--2---:R-:W-:Y:S04]  /*2ae40*/  STL [R1+0x26c0], R127 ;  /* 0x0026c07f01007387 */ /* 0x004fe80000100800 */
[----:B------:R-:W2:Y:S01]  /*2ae50*/  LDL.LU R125, [R1+0x292c] ;  /* 0x00292c00017d7983 */ /* 0x000ea20000300800 */
[----:B---3--:R-:W-:-:S06]  /*2ae60*/  PRMT R126, RZ, 0x7610, R126 ;  /* 0x00007610ff7e7816 */ /* 0x008fcc000000007e */
[----:B------:R0:W3:Y:S04]  /*2ae70*/  @!P0 LDG.E.U8 R126, desc[UR60][R12.64] ;  /* 0x0000003c0c7e8981 */ /* 0x0000e8000c1e1100 */
        /* <DEDUP_REMOVED lines=8> */
[----:B--2---:R-:W-:-:S06]  /*2af00*/  PRMT R125, RZ, 0x7610, R125 ;  /* 0x00007610ff7d7816 */ /* 0x004fcc000000007d */
[----:B------:R0:W2:Y:S04]  /*2af10*/  @!P0 LDG.E.U8 R125, desc[UR60][R12.64] ;  /* 0x0000003c0c7d8981 */ /* 0x0000a8000c1e1100 */
[----:B---3--:R-:W-:Y:S04]  /*2af20*/  STL [R1+0x26c4], R126 ;  /* 0x0026c47e01007387 */ /* 0x008fe80000100800 */
[----:B------:R-:W3:Y:S04]  /*2af30*/  LDL.LU R124, [R1+0x2928] ;  /* 0x00292800017c7983 */ /* 0x000ee80000300800 */
[----:B------:R1:W-:Y:S02]  /*2af40*/  STL [R1+0x21e0], R3 ;  /* 0x0021e00301007387 */ /* 0x0003e40000100800 */
[----:B-1----:R-:W-:-:S02]  /*2af50*/  LOP3.LUT R3, R123, 0xffff, RZ, 0xc0, !PT ;  /* 0x0000ffff7b037812 */ /* 0x002fc400078ec0ff */
[----:B0-----:R-:W-:Y:S01]  /*2af60*/  LOP3.LUT R12, R233, 0xffff, RZ, 0xc0, !PT ;  /* 0x0000ffffe90c7812 */ /* 0x001fe200078ec0ff */
[----:B----4-:R-:W-:-:S03]  /*2af70*/  @!P0 IMAD.MOV.U32 R13, RZ, RZ, R99 ;  /* 0x000000ffff0d8224 */ /* 0x010fc600078e0063 */
[----:B------:R-:W-:Y:S01]  /*2af80*/  PRMT R3, R12, 0x3340, R3 ;  /* 0x000033400c037816 */ /* 0x000fe20000000003 */
[----:B------:R-:W-:Y:S01]  /*2af90*/  @!P0 IMAD.MOV.U32 R12, RZ, RZ, R14 ;  /* 0x000000ffff0c8224 */ /* 0x000fe200078e000e */
[----:B--2---:R-:W-:Y:S04]  /*2afa0*/  STL [R1+0x26c8], R125 ;  /* 0x0026c87d01007387 */ /* 0x004fe80000100800 */
[----:B------:R-:W2:Y:S04]  /*2afb0*/  LDL R88, [R1+0x1df4] ;  /* 0x001df40001587983 */ /* 0x000ea80000100800 */
[----:B------:R-:W4:Y:S04]  /*2afc0*/  LDL R15, [R1+0x1df8] ;  /* 0x001df800010f7983 */ /* 0x000f280000100800 */
[----:B------:R-:W2:Y:S01]  /*2afd0*/  LDL.LU R123, [R1+0x2924] ;  /* 0x00292400017b7983 */ /* 0x000ea20000300800 */
[----:B---3--:R-:W-:-:S06]  /*2afe0*/  PRMT R124, RZ, 0x7610, R124 ;  /* 0x00007610ff7c7816 */ /* 0x008fcc000000007c */
[----:B------:R0:W3:Y:S04]  /*2aff0*/  @!P0 LDG.E.U8 R124, desc[UR60][R12.64] ;  /* 0x0000003c0c7c8981 */ /* 0x0000e8000c1e1100 */
[----:B------:R1:W-:Y:S01]  /*2b000*/  STL [R1+0x21dc], R3 ;  /* 0x0021dc0301007387 */ /* 0x0003e20000100800 */
[----:B0-----:R-:W-:Y:S02]  /*2b010*/  LOP3.LUT R12, R87, 0xffff, RZ, 0xc0, !PT ;  /* 0x0000ffff570c7812 */ /* 0x001fe400078ec0ff */
        /* <DEDUP_REMOVED lines=8> */
[----:B------:R-:W4:Y:S04]  /*2b0a0*/  LDL.LU R122, [R1+0x291c] ;  /* 0x00291c00017a7983 */ /* 0x000f280000300800 */
[----:B------:R-:W3:Y:S04]  /*2b0b0*/  LDL R14, [R1+0x1db8] ;  /* 0x001db800010e7983 */ /* 0x000ee80000100800 */
[----:B------:R1:W-:Y:S04]  /*2b0c0*/  STL [R1+0x21d8], R3 ;  /* 0x0021d80301007387 */ /* 0x0003e80000100800 */
[----:B------:R-:W3:Y:S01]  /*2b0d0*/  LDL.LU R17, [R1+0x590] ;  /* 0x0005900001117983 */ /* 0x000ee20000300800 */
[----:B0-----:R-:W-:-:S02]  /*2b0e0*/  LOP3.LUT R12, R120, 0xffff, RZ, 0xc0, !PT ;  /* 0x0000ffff780c7812 */ /* 0x001fc400078ec0ff */
[----:B-1----:R-:W-:Y:S01]  /*2b0f0*/  LOP3.LUT R3, R121, 0xffff, RZ, 0xc0, !PT ;  /* 0x0000ffff79037812 */ /* 0x002fe200078ec0ff */
[----:B------:R-:W-:-:S03]  /*2b100*/  @!P0 IMAD.MOV.U32 R13, RZ, RZ, R91 ;  /* 0x000000ffff0d8224 */ /* 0x000fc600078e005b */
[----:B------:R-:W-:Y:S01]  /*2b110*/  PRMT R3, R12, 0x3340, R3 ;  /* 0x000033400c037816 */ /* 0x000fe20000000003 */
[----:B------:R-:W-:Y:S01]  /*2b120*/  @!P0 IMAD.MOV.U32 R12, RZ, RZ, R16 ;  /* 0x000000ffff0c8224 */ /* 0x000fe200078e0010 */
[----:B--2---:R-:W-:Y:S04]  /*2b130*/  STL [R1+0x26d0], R123 ;  /* 0x0026d07b01007387 */ /* 0x004fe80000100800 */
[----:B------:R-:W2:Y:S04]  /*2b140*/  LDL.LU R120, [R1+0x2918] ;  /* 0x0029180001787983 */ /* 0x000ea80000300800 */
[----:B------:R-:W3:Y:S01]  /*2b150*/  LDL.LU R121, [R1+0x2914] ;  /* 0x0029140001797983 */ /* 0x000ee20000300800 */
[----:B----4-:R-:W-:-:S03]  /*2b160*/  PRMT R122, RZ, 0x7610, R122 ;  /* 0x00007610ff7a7816 */ /* 0x010fc6000000007a */
[----:B------:R-:W4:Y:S04]  /*2b170*/  LDL.LU R236, [R1+0x1db4] ;  /* 0x001db40001ec7983 */ /* 0x000f280000300800 */
[----:B------:R0:W2:Y:S04]  /*2b180*/  @!P0 LDG.E.U8 R122, desc[UR60][R12.64] ;  /* 0x0000003c0c7a8981 */ /* 0x0000a8000c1e1100 */
[----:B------:R1:W-:Y:S01]  /*2b190*/  STL [R1+0x21d4], R3 ;  /* 0x0021d40301007387 */ /* 0x0003e20000100800 */
[----:B0-----:R-:W-:Y:S02]  /*2b1a0*/  LOP3.LUT R12, R234, 0xffff, RZ, 0xc0, !PT ;  /* 0x0000ffffea0c7812 */ /* 0x001fe400078ec0ff */
[----:B-1----:R-:W-:Y:S01]  /*2b1b0*/  LOP3.LUT R3, R90, 0xffff, RZ, 0xc0, !PT ;  /* 0x0000ffff5a037812 */ /* 0x002fe200078ec0ff */
[----:B------:R-:W-:-:S03]  /*2b1c0*/  @!P0 IMAD.MOV.U32 R13, RZ, RZ, R88 ;  /* 0x000000ffff0d8224 */ /* 0x000fc600078e0058 */
[----:B------:R-:W-:Y:S01]  /*2b1d0*/  PRMT R3, R12, 0x3340, R3 ;  /* 0x000033400c037816 */ /* 0x000fe20000000003 */
[----:B------:R-:W-:Y:S01]  /*2b1e0*/  @!P0 IMAD.MOV.U32 R12, RZ, RZ, R15 ;  /* 0x000000ffff0c8224 */ /* 0x000fe200078e000f */
[----:B---3--:R-:W-:-:S06]  /*2b1f0*/  PRMT R121, RZ, 0x7610, R121 ;  /* 0x00007610ff797816 */ /* 0x008fcc0000000079 */
[----:B------:R0:W3:Y:S04]  /*2b200*/  @!P0 LDG.E.U8 R121, desc[UR60][R12.64] ;  /* 0x0000003c0c798981 */ /* 0x0000e8000c1e1100 */
[----:B--2---:R-:W-:Y:S04]  /*2b210*/  STL [R1+0x26d4], R122 ;  /* 0x0026d47a01007387 */ /* 0x004fe80000100800 */
[----:B------:R-:W2:Y:S04]  /*2b220*/  LDL.LU R234, [R1+0x1d78] ;  /* 0x001d780001ea7983 */ /* 0x000ea80000300800 */
[----:B------:R-:W2:Y:S04]  /*2b230*/  LDL.LU R16, [R1+0x55c] ;  /* 0x00055c0001107983 */ /* 0x000ea80000300800 */
[----:B------:R-:W2:Y:S04]  /*2b240*/  LDL.LU R90, [R1+0x1d74] ;  /* 0x001d7400015a7983 */ /* 0x000ea80000300800 */
[----:B------:R1:W-:Y:S01]  /*2b250*/  STL [R1+0x21d0], R3 ;  /* 0x0021d00301007387 */ /* 0x0003e20000100800 */
[----:B------:R-:W-:-:S02]  /*2b260*/  PRMT R120, RZ, 0x7610, R120 ;  /* 0x00007610ff787816 */ /* 0x000fc40000000078 */
[----:B0-----:R-:W-:Y:S02]  /*2b270*/  LOP3.LUT R12, R106, 0xffff, RZ, 0xc0, !PT ;  /* 0x0000ffff6a0c7812 */ /* 0x001fe400078ec0ff */
[----:B-1----:R-:W-:Y:S01]  /*2b280*/  LOP3.LUT R3, R95, 0xffff, RZ, 0xc0, !PT ;  /* 0x0000ffff5f037812 */ /* 0x002fe200078ec0ff */
[----:B----4-:R-:W-:-:S03]  /*2b290*/  @!P0 IMAD.MOV.U32 R13, RZ, RZ, R236 ;  /* 0x000000ffff0d8224 */ /* 0x010fc600078e00ec */
[----:B------:R-:W-:Y:S01]  /*2b2a0*/  PRMT R3, R12, 0x3340, R3 ;  /* 0x000033400c037816 */ /* 0x000fe20000000003 */
[----:B------:R-:W-:-:S05]  /*2b2b0*/  @!P0 IMAD.MOV.U32 R12, RZ, RZ, R14 ;  /* 0x000000ffff0c8224 */ /* 0x000fca00078e000e */
[----:B------:R0:W4:Y:S01]  /*2b2c0*/  @!P0 LDG.E.U8 R120, desc[UR60][R12.64] ;  /* 0x0000003c0c788981 */ /* 0x000122000c1e1100 */
[----:B------:R-:W-:Y:S02]  /*2b2d0*/  PRMT R87, RZ, 0x7610, R87 ;  /* 0x00007610ff577816 */ /* 0x000fe40000000057 */
[----:B0-----:R-:W-:Y:S01]  /*2b2e0*/  LOP3.LUT R12, R17, 0xffff, RZ, 0xc0, !PT ;  /* 0x0000ffff110c7812 */ /* 0x001fe200078ec0ff */
[----:B---3--:R-:W-:Y:S04]  /*2b2f0*/  STL [R1+0x26d8], R121 ;  /* 0x0026d87901007387 */ /* 0x008fe80000100800 */
[----:B------:R-:W3:Y:S04]  /*2b300*/  LDL.LU R106, [R1+0x1d34] ;  /* 0x001d3400016a7983 */ /* 0x000ee80000300800 */
[----:B------:R-:W3:Y:S04]  /*2b310*/  LDL.LU R95, [R1+0x1d38] ;  /* 0x001d3800015f7983 */ /* 0x000ee80000300800 */
[----:B------:R-:W3:Y:S04]  /*2b320*/  LDL.LU R233, [R1+0x578] ;  /* 0x0005780001e97983 */ /* 0x000ee80000300800 */
[----:B------:R0:W-:Y:S01]  /*2b330*/  STL [R1+0x21c8], R3 ;  /* 0x0021c80301007387 */ /* 0x0001e20000100800 */
[----:B--2---:R-:W-:Y:S01]  /*2b340*/  @!P0 IMAD.MOV.U32 R13, RZ, RZ, R90 ;  /* 0x000000ffff0d8224 */ /* 0x004fe200078e005a */
[----:B0-----:R-:W-:-:S04]  /*2b350*/  LOP3.LUT R3, R86, 0xffff, RZ, 0xc0, !PT ;  /* 0x0000ffff56037812 */ /* 0x001fc800078ec0ff */
[----:B------:R-:W-:Y:S01]  /*2b360*/  PRMT R3, R12, 0x3340, R3 ;  /* 0x000033400c037816 */ /* 0x000fe20000000003 */
[----:B------:R-:W-:-:S05]  /*2b370*/  @!P0 IMAD.MOV.U32 R12, RZ, RZ, R234 ;  /* 0x000000ffff0c8224 */ /* 0x000fca00078e00ea */
[----:B------:R0:W2:Y:S04]  /*2b380*/  @!P0 LDG.E.U8 R87, desc[UR60][R12.64] ;  /* 0x0000003c0c578981 */ /* 0x0000a8000c1e1100 */
[----:B------:R-:W-:Y:S04]  /*2b390*/  STL [R1+0x2240], R236 ;  /* 0x002240ec01007387 */ /* 0x000fe80000100800 */
[----:B----4-:R-:W-:Y:S04]  /*2b3a0*/  STL [R1+0x26dc], R120 ;  /* 0x0026dc7801007387 */ /* 0x010fe80000100800 */
[----:B------:R-:W4:Y:S04]  /*2b3b0*/  LDL.LU R86, [R1+0x2910] ;  /* 0x0029100001567983 */ /* 0x000f280000300800 */
[----:B------:R-:W4:Y:S04]  /*2b3c0*/  LDL R108, [R1+0x20d0] ;  /* 0x0020d000016c7983 */ /* 0x000f280000100800 */
[----:B------:R-:W4:Y:S04]  /*2b3d0*/  LDL R100, [R1+0x20fc] ;  /* 0x0020fc0001647983 */ /* 0x000f280000100800 */
[----:B------:R-:W4:Y:S04]  /*2b3e0*/  LDL.LU R117, [R1+0x598] ;  /* 0x0005980001757983 */ /* 0x000f280000300800 */
[----:B------:R-:W4:Y:S04]  /*2b3f0*/  LDL R93, [R1+0x20ac] ;  /* 0x0020ac00015d7983 */ /* 0x000f280000100800 */
[----:B------:R1:W-:Y:S04]  /*2b400*/  STL [R1+0x21cc], R3 ;  /* 0x0021cc0301007387 */ /* 0x0003e80000100800 */
[----:B------:R-:W4:Y:S04]  /*2b410*/  LDL R91, [R1+0x20b0] ;  /* 0x0020b000015b7983 */ /* 0x000f280000100800 */
[----:B------:R4:W-:Y:S04]  /*2b420*/  STL [R1+0x26e0], R90 ;  /* 0x0026e05a01007387 */ /* 0x0009e80000100800 */
[----:B------:R-:W-:Y:S01]  /*2b430*/  STL [R1+0x2244], R234 ;  /* 0x002244ea01007387 */ /* 0x000fe20000100800 */
[----:B0-----:R-:W-:-:S02]  /*2b440*/  LOP3.LUT R12, R16, 0xffff, RZ, 0xc0, !PT ;  /* 0x0000ffff100c7812 */ /* 0x001fc400078ec0ff */
[----:B-1----:R-:W-:-:S04]  /*2b450*/  LOP3.LUT R3, R85, 0xffff, RZ, 0xc0, !PT ;  /* 0x0000ffff55037812 */ /* 0x002fc800078ec0ff */
[----:B------:R-:W-:Y:S01]  /*2b460*/  PRMT R3, R12, 0x3340, R3 ;  /* 0x000033400c037816 */ /* 0x000fe20000000003 */
[----:B---3--:R-:W-:Y:S02]  /*2b470*/  @!P0 IMAD.MOV.U32 R13, RZ, RZ, R106 ;  /* 0x000000ffff0d8224 */ /* 0x008fe400078e006a */
[----:B------:R-:W-:Y:S01]  /*2b480*/  @!P0 IMAD.MOV.U32 R12, RZ, RZ, R95 ;  /* 0x000000ffff0c8224 */ /* 0x000fe200078e005f */
[----:B--2---:R-:W-:Y:S04]  /*2b490*/  STL [R1+0x26e4], R87 ;  /* 0x0026e45701007387 */ /* 0x004fe80000100800 */
[----:B------:R-:W2:Y:S04]  /*2b4a0*/  LDL.LU R85, [R1+0x290c] ;  /* 0x00290c0001557983 */ /* 0x000ea80000300800 */
[----:B------:R-:W3:Y:S01]  /*2b4b0*/  LDL.LU R99, [R1+0x5b8] ;  /* 0x0005b80001637983 */ /* 0x000ee20000300800 */
[----:B----4-:R-:W-:-:S03]  /*2b4c0*/  PRMT R86, RZ, 0x7610, R86 ;  /* 0x00007610ff567816 */ /* 0x010fc60000000056 */
[----:B------:R-:W4:Y:S04]  /*2b4d0*/  LDL R90, [R1+0x206c] ;  /* 0x00206c00015a7983 */ /* 0x000f280000100800 */
[----:B------:R0:W3:Y:S04]  /*2b4e0*/  @!P0 LDG.E.U8 R86, desc[UR60][R12.64] ;  /* 0x0000003c0c568981 */ /* 0x0000e8000c1e1100 */
[----:B------:R1:W-:Y:S04]  /*2b4f0*/  STL [R1+0x21c4], R3 ;  /* 0x0021c40301007387 */ /* 0x0003e80000100800 */
[----:B------:R-:W4:Y:S01]  /*2b500*/  LDL R88, [R1+0x2070] ;  /* 0x0020700001587983 */ /* 0x000f220000100800 */
        /* <DEDUP_REMOVED lines=9> */
[----:B---3--:R1:W-:Y:S04]  /*2b5a0*/  STL [R1+0x26f0], R86 ;  /* 0x0026f05601007387 */ /* 0x0083e80000100800 */
[----:B------:R-:W3:Y:S04]  /*2b5b0*/  LDL.LU R17, [R1+0x584] ;  /* 0x0005840001117983 */ /* 0x000ee80000300800 */
[----:B------:R-:W4:Y:S04]  /*2b5c0*/  LDL.LU R84, [R1+0x2908] ;  /* 0x0029080001547983 */ /* 0x000f280000300800 */
[----:B------:R-:W3:Y:S04]  /*2b5d0*/  LDL R15, [R1+0x202c] ;  /* 0x00202c00010f7983 */ /* 0x000ee80000100800 */
[----:B------:R-:W3:Y:S04]  /*2b5e0*/  LDL R14, [R1+0x2030] ;  /* 0x00203000010e7983 */ /* 0x000ee80000100800 */
[----:B------:R-:W-:Y:S04]  /*2b5f0*/  STL [R1+0x27ec], R16 ;  /* 0x0027ec1001007387 */ /* 0x000fe80000100800 */
[----:B------:R-:W3:Y:S01]  /*2b600*/  LDL.LU R233, [R1+0x5a4] ;  /* 0x0005a40001e97983 */ /* 0x000ee20000300800 */
[----:B------:R-:W-:-:S02]  /*2b610*/  LOP3.LUT R3, R83, 0xffff, RZ, 0xc0, !PT ;  /* 0x0000ffff53037812 */ /* 0x000fc400078ec0ff */
[----:B0-----:R-:W-:Y:S01]  /*2b620*/  LOP3.LUT R12, R117, 0xffff, RZ, 0xc0, !PT ;  /* 0x0000ffff750c7812 */ /* 0x001fe200078ec0ff */
[----:B------:R-:W-:-:S03]  /*2b630*/  @!P0 IMAD.MOV.U32 R13, RZ, RZ, R93 ;  /* 0x000000ffff0d8224 */ /* 0x000fc600078e005d */
[----:B------:R-:W-:Y:S01]  /*2b640*/  PRMT R3, R12, 0x3340, R3 ;  /* 0x000033400c037816 */ /* 0x000fe20000000003 */
[----:B------:R-:W-:Y:S01]  /*2b650*/  @!P0 IMAD.MOV.U32 R12, RZ, RZ, R91 ;  /* 0x000000ffff0c8224 */ /* 0x000fe200078e005b */
[----:B--2---:R-:W-:Y:S04]  /*2b660*/  STL [R1+0x26f4], R85 ;  /* 0x0026f45501007387 */ /* 0x004fe80000100800 */
[----:B------:R-:W2:Y:S01]  /*2b670*/  LDL.LU R83, [R1+0x2904] ;  /* 0x0029040001537983 */ /* 0x000ea20000300800 */
[----:B----4-:R-:W-:-:S06]  /*2b680*/  PRMT R84, RZ, 0x7610, R84 ;  /* 0x00007610ff547816 */ /* 0x010fcc0000000054 */
[----:B------:R0:W4:Y:S04]  /*2b690*/  @!P0 LDG.E.U8 R84, desc[UR60][R12.64] ;  /* 0x0000003c0c548981 */ /* 0x000128000c1e1100 */
[----:B------:R3:W-:Y:S04]  /*2b6a0*/  STL [R1+0x21bc], R3 ;  /* 0x0021bc0301007387 */ /* 0x0007e80000100800 */
[----:B------:R-:W4:Y:S04]  /*2b6b0*/  LDL R87, [R1+0x1fec] ;  /* 0x001fec0001577983 */ /* 0x000f280000100800 */
[----:B-1----:R-:W4:Y:S04]  /*2b6c0*/  LDL R86, [R1+0x1ff0] ;  /* 0x001ff00001567983 */ /* 0x002f280000100800 */
[----:B------:R-:W4:Y:S01]  /*2b6d0*/  LDL.LU R117, [R1+0x5c4] ;  /* 0x0005c40001757983 */ /* 0x000f220000300800 */
[----:B0-----:R-:W-:-:S02]  /*2b6e0*/  LOP3.LUT R12, R99, 0xffff, RZ, 0xc0, !PT ;  /* 0x0000ffff630c7812 */ /* 0x001fc400078ec0ff */
[----:B---3--:R-:W-:Y:S01]  /*2b6f0*/  LOP3.LUT R3, R82, 0xffff, RZ, 0xc0, !PT ;  /* 0x0000ffff52037812 */ /* 0x008fe200078ec0ff */
[----:B------:R-:W-:-:S03]  /*2b700*/  @!P0 IMAD.MOV.U32 R13, RZ, RZ, R90 ;  /* 0x000000ffff0d8224 */ /* 0x000fc600078e005a */
[----:B------:R-:W-:Y:S01]  /*2b710*/  PRMT R3, R12, 0x3340, R3 ;  /* 0x000033400c037816 */ /* 0x000fe20000000003 */
[----:B------:R-:W-:Y:S01]  /*2b720*/  @!P0 IMAD.MOV.U32 R12, RZ, RZ, R88 ;  /* 0x000000ffff0c8224 */ /* 0x000fe200078e0058 */
[----:B--2---:R-:W-:-:S06]  /*2b730*/  PRMT R83, RZ, 0x7610, R83 ;  /* 0x00007610ff537816 */ /* 0x004fcc0000000053 */
[----:B------:R0:W2:Y:S04]  /*2b740*/  @!P0 LDG.E.U8 R83, desc[UR60][R12.64] ;  /* 0x0000003c0c538981 */ /* 0x0000a8000c1e1100 */
[----:B----4-:R-:W-:Y:S04]  /*2b750*/  STL [R1+0x26f8], R84 ;  /* 0x0026f85401007387 */ /* 0x010fe80000100800 */
        /* <DEDUP_REMOVED lines=10> */
[----:B--2---:R0:W-:Y:S04]  /*2b800*/  STL [R1+0x26fc], R83 ;  /* 0x0026fc5301007387 */ /* 0x0041e80000100800 */
[----:B------:R-:W2:Y:S01]  /*2b810*/  LDL.LU R81, [R1+0x28fc] ;  /* 0x0028fc0001517983 */ /* 0x000ea20000300800 */
[----:B---3--:R-:W-:-:S03]  /*2b820*/  PRMT R82, RZ, 0x7610, R82 ;  /* 0x00007610ff527816 */ /* 0x008fc60000000052 */
[----:B------:R-:W3:Y:S04]  /*2b830*/  LDL R84, [R1+0x1f6c] ;  /* 0x001f6c0001547983 */ /* 0x000ee80000100800 */
[----:B------:R1:W4:Y:S04]  /*2b840*/  @!P0 LDG.E.U8 R82, desc[UR60][R12.64] ;  /* 0x0000003c0c528981 */ /* 0x000328000c1e1100 */
[----:B0-----:R-:W3:Y:S04]  /*2b850*/  LDL R83, [R1+0x1f70] ;  /* 0x001f700001537983 */ /* 0x001ee80000100800 */
[----:B------:R0:W-:Y:S04]  /*2b860*/  STL [R1+0x21b8], R3 ;  /* 0x0021b80301007387 */ /* 0x0001e80000100800 */
[----:B------:R-:W3:Y:S01]  /*2b870*/  LDL.LU R15, [R1+0x5b0] ;  /* 0x0005b000010f7983 */ /* 0x000ee20000300800 */
[----:B-1----:R-:W-:-:S02]  /*2b880*/  LOP3.LUT R12, R233, 0xffff, RZ, 0xc0, !PT ;  /* 0x0000ffffe90c7812 */ /* 0x002fc400078ec0ff */
[----:B0-----:R-:W-:Y:S01]  /*2b890*/  LOP3.LUT R3, R80, 0xffff, RZ, 0xc0, !PT ;  /* 0x0000ffff50037812 */ /* 0x001fe200078ec0ff */
[----:B------:R-:W-:-:S03]  /*2b8a0*/  @!P0 IMAD.MOV.U32 R13, RZ, RZ, R87 ;  /* 0x000000ffff0d8224 */ /* 0x000fc600078e0057 */
[----:B------:R-:W-:Y:S01]  /*2b8b0*/  PRMT R3, R12, 0x3340, R3 ;  /* 0x000033400c037816 */ /* 0x000fe20000000003 */
[----:B------:R-:W-:Y:S01]  /*2b8c0*/  @!P0 IMAD.MOV.U32 R12, RZ, RZ, R86 ;  /* 0x000000ffff0c8224 */ /* 0x000fe200078e0056 */
[----:B--2---:R-:W-:-:S06]  /*2b8d0*/  PRMT R81, RZ, 0x7610, R81 ;  /* 0x00007610ff517816 */ /* 0x004fcc0000000051 */
[----:B------:R0:W2:Y:S04]  /*2b8e0*/  @!P0 LDG.E.U8 R81, desc[UR60][R12.64] ;  /* 0x0000003c0c518981 */ /* 0x0000a8000c1e1100 */
[----:B----4-:R-:W-:Y:S04]  /*2b8f0*/  STL [R1+0x2700], R82 ;  /* 0x0027005201007387 */ /* 0x010fe80000100800 */
[----:B------:R-:W4:Y:S04]  /*2b900*/  LDL.LU R80, [R1+0x28f8] ;  /* 0x0028f80001507983 */ /* 0x000f280000300800 */
[----:B------:R-:W3:Y:S04]  /*2b910*/  LDL R17, [R1+0x1f2c] ;  /* 0x001f2c0001117983 */ /* 0x000ee80000100800 */
[----:B------:R-:W3:Y:S04]  /*2b920*/  LDL R14, [R1+0x1f30] ;  /* 0x001f3000010e7983 */ /* 0x000ee80000100800 */
[----:B------:R-:W3:Y:S04]  /*2b930*/  LDL.LU R233, [R1+0x5cc] ;  /* 0x0005cc0001e97983 */ /* 0x000ee80000300800 */
[----:B------:R1:W-:Y:S01]  /*2b940*/  STL [R1+0x21b4], R3 ;  /* 0x0021b40301007387 */ /* 0x0003e20000100800 */
[----:B0-----:R-:W-:-:S02]  /*2b950*/  LOP3.LUT R12, R117, 0xffff, RZ, 0xc0, !PT ;  /* 0x0000ffff750c7812 */ /* 0x001fc400078ec0ff */
[----:B-1----:R-:W-:Y:S01]  /*2b960*/  LOP3.LUT R3, R79, 0xffff, RZ, 0xc0, !PT ;  /* 0x0000ffff4f037812 */ /* 0x002fe200078ec0ff */
[----:B------:R-:W-:-:S03]  /*2b970*/  @!P0 IMAD.MOV.U32 R13, RZ, RZ, R85 ;  /* 0x000000ffff0d8224 */ /* 0x000fc600078e0055 */
[----:B------:R-:W-:Y:S01]  /*2b980*/  PRMT R3, R12, 0x3340, R3 ;  /* 0x000033400c037816 */ /* 0x000fe20000000003 */
[----:B------:R-:W-:Y:S01]  /*2b990*/  @!P0 IMAD.MOV.U32 R12, RZ, RZ, R16 ;  /* 0x000000ffff0c8224 */ /* 0x000fe200078e0010 */
[----:B--2---:R0:W-:Y:S04]  /*2b9a0*/  STL [R1+0x2704], R81 ;  /* 0x0027045101007387 */ /* 0x0041e80000100800 */
[----:B------:R-:W2:Y:S01]  /*2b9b0*/  LDL.LU R79, [R1+0x28f4] ;  /* 0x0028f400014f7983 */ /* 0x000ea20000300800 */
[----:B----4-:R-:W-:-:S03]  /*2b9c0*/  PRMT R80, RZ, 0x7610, R80 ;  /* 0x00007610ff507816 */ /* 0x010fc60000000050 */
[----:B------:R-:W4:Y:S04]  /*2b9d0*/  LDL R82, [R1+0x1eec] ;  /* 0x001eec0001527983 */ /* 0x000f280000100800 */
[----:B------:R1:W4:Y:S04]  /*2b9e0*/  @!P0 LDG.E.U8 R80, desc[UR60][R12.64] ;  /* 0x0000003c0c508981 */ /* 0x000328000c1e1100 */
[----:B0-----:R-:W4:Y:S04]  /*2b9f0*/  LDL R81, [R1+0x1ef0] ;  /* 0x001ef00001517983 */ /* 0x001f280000100800 */
[----:B------:R0:W-:Y:S01]  /*2ba00*/  STL [R1+0x21ac], R3 ;  /* 0x0021ac0301007387 */ /* 0x0001e20000100800 */
[----:B-1----:R-:W-:-:S02]  /*2ba10*/  LOP3.LUT R12, R99, 0xffff, RZ, 0xc0, !PT ;  /* 0x0000ffff630c7812 */ /* 0x002fc400078ec0ff */
[----:B0-----:R-:W-:Y:S01]  /*2ba20*/  LOP3.LUT R3, R78, 0xffff, RZ, 0xc0, !PT ;  /* 0x0000ffff4e037812 */ /* 0x001fe200078ec0ff */
[----:B---3--:R-:W-:-:S03]  /*2ba30*/  @!P0 IMAD.MOV.U32 R13, RZ, RZ, R84 ;  /* 0x000000ffff0d8224 */ /* 0x008fc600078e0054 */
[----:B------:R-:W-:Y:S01]  /*2ba40*/  PRMT R3, R12, 0x3340, R3 ;  /* 0x000033400c037816 */ /* 0x000fe20000000003 */
[----:B------:R-:W-:Y:S01]  /*2ba50*/  @!P0 IMAD.MOV.U32 R12, RZ, RZ, R83 ;  /* 0x000000ffff0c8224 */ /* 0x000fe200078e0053 */
[----:B--2---:R-:W-:-:S06]  /*2ba60*/  PRMT R79, RZ, 0x7610, R79 ;  /* 0x00007610ff4f7816 */ /* 0x004fcc000000004f */
[----:B------:R0:W2:Y:S04]  /*2ba70*/  @!P0 LDG.E.U8 R79, desc[UR60][R12.64] ;  /* 0x0000003c0c4f8981 */ /* 0x0000a8000c1e1100 */
[----:B----4-:R1:W-:Y:S04]  /*2ba80*/  STL [R1+0x2708], R80 ;  /* 0x0027085001007387 */ /* 0x0103e80000100800 */
[----:B------:R-:W3:Y:S04]  /*2ba90*/  LDL.LU R78, [R1+0x28f0] ;  /* 0x0028f000014e7983 */ /* 0x000ee80000300800 */
[----:B------:R-:W4:Y:S04]  /*2baa0*/  LDL R16, [R1+0x1eb0] ;  /* 0x001eb00001107983 */ /* 0x000f280000100800 */
[----:B-1----:R-:W4:Y:S04]  /*2bab0*/  LDL R80, [R1+0x1eac] ;  /* 0x001eac0001507983 */ /* 0x002f280000100800 */
[----:B------:R1:W-:Y:S01]  /*2bac0*/  STL [R1+0x21b0], R3 ;  /* 0x0021b00301007387 */ /* 0x0003e20000100800 */
[----:B0-----:R-:W-:-:S02]  /*2bad0*/  LOP3.LUT R12, R15, 0xffff, RZ, 0xc0, !PT ;  /* 0x0000ffff0f0c7812 */ /* 0x001fc400078ec0ff */
[----:B-1----:R-:W-:Y:S01]  /*2bae0*/  LOP3.LUT R3, R77, 0xffff, RZ, 0xc0, !PT ;  /* 0x0000ffff4d037812 */ /* 0x002fe200078ec0ff */
[----:B------:R-:W-:-:S03]  /*2baf0*/  @!P0 IMAD.MOV.U32 R13, RZ, RZ, R17 ;  /* 0x000000ffff0d8224 */ /* 0x000fc600078e0011 */
[----:B------:R-:W-:Y:S01]  /*2bb00*/  PRMT R3, R12, 0x3340, R3 ;  /* 0x000033400c037816 */ /* 0x000fe20000000003 */
[----:B------:R-:W-:Y:S01]  /*2bb10*/  @!P0 IMAD.MOV.U32 R12, RZ, RZ, R14 ;  /* 0x000000ffff0c8224 */ /* 0x000fe200078e000e */
[----:B--2---:R0:W-:Y:S04]  /*2bb20*/  STL [R1+0x270c], R79 ;  /* 0x00270c4f01007387 */ /* 0x0041e80000100800 */
[----:B------:R-:W2:Y:S01]  /*2bb30*/  LDL R15, [R1+0x1e70] ;  /* 0x001e7000010f7983 */ /* 0x000ea20000100800 */
[----:B---3--:R-:W-:-:S06]  /*2bb40*/  PRMT R78, RZ, 0x7610, R78 ;  /* 0x00007610ff4e7816 */ /* 0x008fcc000000004e */
[----:B------:R1:W3:Y:S04]  /*2bb50*/  @!P0 LDG.E.U8 R78, desc[UR60][R12.64] ;  /* 0x0000003c0c4e8981 */ /* 0x0002e8000c1e1100 */
[----:B0-----:R-:W2:Y:S04]  /*2bb60*/  LDL R79, [R1+0x1e6c] ;  /* 0x001e6c00014f7983 */ /* 0x001ea80000100800 */
[----:B------:R-:W4:Y:S04]  /*2bb70*/  LDL.LU R77, [R1+0x28ec] ;  /* 0x0028ec00014d7983 */ /* 0x000f280000300800 */
[----:B------:R0:W-:Y:S01]  /*2bb80*/  STL [R1+0x21a8], R3 ;  /* 0x0021a80301007387 */ /* 0x0001e20000100800 */
[----:B-1----:R-:W-:-:S02]  /*2bb90*/  LOP3.LUT R12, R233, 0xffff, RZ, 0xc0, !PT ;  /* 0x0000ffffe90c7812 */ /* 0x002fc400078ec0ff */
[----:B0-----:R-:W-:Y:S01]  /*2bba0*/  LOP3.LUT R3, R76, 0xffff, RZ, 0xc0, !PT ;  /* 0x0000ffff4c037812 */ /* 0x001fe200078ec0ff */
[----:B------:R-:W-:-:S03]  /*2bbb0*/  @!P0 IMAD.MOV.U32 R13, RZ, RZ, R82 ;  /* 0x000000ffff0d8224 */ /* 0x000fc600078e0052 */
[----:B------:R-:W-:Y:S01]  /*2bbc0*/  PRMT R17, R12, 0x3340, R3 ;  /* 0x000033400c117816 */ /* 0x000fe20000000003 */
[----:B------:R-:W-:Y:S01]  /*2bbd0*/  @!P0 IMAD.MOV.U32 R12, RZ, RZ, R81 ;  /* 0x000000ffff0c8224 */ /* 0x000fe200078e0051 */
[----:B----4-:R-:W-:-:S06]  /*2bbe0*/  PRMT R77, RZ, 0x7610, R77 ;  /* 0x00007610ff4d7816 */ /* 0x010fcc000000004d */
[----:B------:R0:W4:Y:S04]  /*2bbf0*/  @!P0 LDG.E.U8 R77, desc[UR60][R12.64] ;  /* 0x0000003c0c4d8981 */ /* 0x000128000c1e1100 */
[----:B---3--:R1:W-:Y:S04]  /*2bc00*/  STL [R1+0x2710], R78 ;  /* 0x0027104e01007387 */ /* 0x0083e80000100800 */
[----:B------:R-:W3:Y:S04]  /*2bc10*/  LDL R14, [R1+0x1e30] ;  /* 0x001e3000010e7983 */ /* 0x000ee80000100800 */
[----:B-1----:R-:W3:Y:S04]  /*2bc20*/  LDL R78, [R1+0x1e2c] ;  /* 0x001e2c00014e7983 */ /* 0x002ee80000100800 */
[----:B------:R-:W2:Y:S04]  /*2bc30*/  LDL.LU R76, [R1+0x28e8] ;  /* 0x0028e800014c7983 */ /* 0x000ea80000300800 */
[----:B------:R1:W-:Y:S01]  /*2bc40*/  STL [R1+0x27e0], R17 ;  /* 0x0027e01101007387 */ /* 0x0003e20000100800 */
[----:B0-----:R-:W-:-:S02]  /*2bc50*/  LOP3.LUT R12, R71, 0xffff, RZ, 0xc0, !PT ;  /* 0x0000ffff470c7812 */ /* 0x001fc400078ec0ff */
[----:B------:R-:W-:Y:S01]  /*2bc60*/  LOP3.LUT R3, R75, 0xffff, RZ, 0xc0, !PT ;  /* 0x0000ffff4b037812 */ /* 0x000fe200078ec0ff */
[----:B------:R-:W-:-:S03]  /*2bc70*/  @!P0 IMAD.MOV.U32 R13, RZ, RZ, R80 ;  /* 0x000000ffff0d8224 */ /* 0x000fc600078e0050 */
[----:B------:R-:W-:Y:S01]  /*2bc80*/  PRMT R3, R12, 0x3340, R3 ;  /* 0x000033400c037816 */ /* 0x000fe20000000003 */
[----:B------:R-:W-:Y:S01]  /*2bc90*/  @!P0 IMAD.MOV.U32 R12, RZ, RZ, R16 ;  /* 0x000000ffff0c8224 */ /* 0x000fe200078e0010 */
[----:B----4-:R0:W-:Y:S04]  /*2bca0*/  STL [R1+0x2714], R77 ;  /* 0x0027144d01007387 */ /* 0x0101e80000100800 */
[----:B------:R-:W4:Y:S04]  /*2bcb0*/  LDL.LU R71, [R1+0x28e4] ;  /* 0x0028e40001477983 */ /* 0x000f280000300800 */
[----:B-1----:R-:W4:Y:S04]  /*2bcc0*/  LDL R17, [R1+0x1df0] ;  /* 0x001df00001117983 */ /* 0x002f280000100800 */
[----:B0-----:R-:W4:Y:S04]  /*2bcd0*/  LDL R77, [R1+0x1dec] ;  /* 0x001dec00014d7983 */ /* 0x001f280000100800 */
[----:B------:R-:W3:Y:S01]  /*2bce0*/  LDL.LU R75, [R1+0x28e0] ;  /* 0x0028e000014b7983 */ /* 0x000ee20000300800 */
[----:B--2---:R-:W-:-:S06]  /*2bcf0*/  PRMT R76, RZ, 0x7610, R76 ;  /* 0x00007610ff4c7816 */ /* 0x004fcc000000004c */
        /* <DEDUP_REMOVED lines=11> */
[----:B------:R-:W4:Y:S04]  /*2bdb0*/  LDL.LU R74, [R1+0x28d8] ;  /* 0x0028d800014a7983 */ /* 0x000f280000300800 */
[----:B------:R-:W2:Y:S04]  /*2bdc0*/  LDL R16, [R1+0x1db0] ;  /* 0x001db00001107983 */ /* 0x000ea80000100800 */
[----:B------:R1:W-:Y:S04]  /*2bdd0*/  STL [R1+0x21a4], R3 ;  /* 0x0021a40301007387 */ /* 0x0003e80000100800 */
[----:B------:R-:W2:Y:S01]  /*2bde0*/  LDL.LU R15, [R1+0xa44] ;  /* 0x000a4400010f7983 */ /* 0x000ea20000300800 */
[----:B0-----:R-:W-:-:S02]  /*2bdf0*/  LOP3.LUT R12, R237, 0xffff, RZ, 0xc0, !PT ;  /* 0x0000ffffed0c7812 */ /* 0x001fc400078ec0ff */
[----:B-1----:R-:W-:Y:S01]  /*2be00*/  LOP3.LUT R3, R73, 0xffff, RZ, 0xc0, !PT ;  /* 0x0000ffff49037812 */ /* 0x002fe200078ec0ff */
[----:B------:R-:W-:-:S03]  /*2be10*/  @!P0 IMAD.MOV.U32 R13, RZ, RZ, R78 ;  /* 0x000000ffff0d8224 */ /* 0x000fc600078e004e */
[----:B------:R-:W-:Y:S01]  /*2be20*/  PRMT R3, R12, 0x3340, R3 ;  /* 0x000033400c037816 */ /* 0x000fe20000000003 */
[----:B------:R-:W-:Y:S01]  /*2be30*/  @!P0 IMAD.MOV.U32 R12, RZ, RZ, R14 ;  /* 0x000000ffff0c8224 */ /* 0x000fe200078e000e */
[----:B---3--:R-:W-:Y:S04]  /*2be40*/  STL [R1+0x271c], R75 ;  /* 0x00271c4b01007387 */ /* 0x008fe80000100800 */
[----:B------:R-:W3:Y:S04]  /*2be50*/  LDL.LU R237, [R1+0x1dac] ;  /* 0x001dac0001ed7983 */ /* 0x000ee80000300800 */
[----:B------:R-:W3:Y:S01]  /*2be60*/  LDL.LU R73, [R1+0x28d4] ;  /* 0x0028d40001497983 */ /* 0x000ee20000300800 */
[----:B----4-:R-:W-:-:S06]  /*2be70*/  PRMT R74, RZ, 0x7610, R74 ;  /* 0x00007610ff4a7816 */ /* 0x010fcc000000004a */
[----:B------:R0:W4:Y:S04]  /*2be80*/  @!P0 LDG.E.U8 R74, desc[UR60][R12.64] ;  /* 0x0000003c0c4a8981 */ /* 0x000128000c1e1100 */
[----:B------:R1:W-:Y:S01]  /*2be90*/  STL [R1+0x219c], R3 ;  /* 0x00219c0301007387 */ /* 0x0003e20000100800 */
[----:B0-----:R-:W-:Y:S02]  /*2bea0*/  LOP3.LUT R12, R103, 0xffff, RZ, 0xc0, !PT ;  /* 0x0000ffff670c7812 */ /* 0x001fe400078ec0ff */
[----:B-1----:R-:W-:Y:S01]  /*2beb0*/  LOP3.LUT R3, R92, 0xffff, RZ, 0xc0, !PT ;  /* 0x0000ffff5c037812 */ /* 0x002fe200078ec0ff */
[----:B------:R-:W-:-:S03]  /*2bec0*/  @!P0 IMAD.MOV.U32 R13, RZ, RZ, R77 ;  /* 0x000000ffff0d8224 */ /* 0x000fc600078e004d */
[----:B------:R-:W-:Y:S01]  /*2bed0*/  PRMT R3, R12, 0x3340, R3 ;  /* 0x000033400c037816 */ /* 0x000fe20000000003 */
[----:B------:R-:W-:Y:S01]  /*2bee0*/  @!P0 IMAD.MOV.U32 R12, RZ, RZ, R17 ;  /* 0x000000ffff0c8224 */ /* 0x000fe200078e0011 */
[----:B--2---:R-:W-:Y:S02]  /*2bef0*/  PRMT R72, RZ, 0x7610, R72 ;  /* 0x00007610ff487816 */ /* 0x004fe40000000048 */
[----:B---3--:R-:W-:-:S06]  /*2bf00*/  PRMT R73, RZ, 0x7610, R73 ;  /* 0x00007610ff497816 */ /* 0x008fcc0000000049 */
[----:B------:R0:W2:Y:S04]  /*2bf10*/  @!P0 LDG.E.U8 R73, desc[UR60][R12.64] ;  /* 0x0000003c0c498981 */ /* 0x0000a8000c1e1100 */
[----:B----4-:R-:W-:Y:S04]  /*2bf20*/  STL [R1+0x2720], R74 ;  /* 0x0027204a01007387 */ /* 0x010fe80000100800 */
[----:B------:R-:W3:Y:S04]  /*2bf30*/  LDL.LU R14, [R1+0xa0c] ;  /* 0x000a0c00010e7983 */ /* 0x000ee80000300800 */
[----:B------:R-:W4:Y:S04]  /*2bf40*/  LDL.LU R103, [R1+0x1d70] ;  /* 0x001d700001677983 */ /* 0x000f280000300800 */
[----:B------:R-:W3:Y:S04]  /*2bf50*/  LDL.LU R92, [R1+0x1d6c] ;  /* 0x001d6c00015c7983 */ /* 0x000ee80000300800 */
[----:B------:R1:W-:Y:S01]  /*2bf60*/  STL [R1+0x2198], R3 ;  /* 0x0021980301007387 */ /* 0x0003e20000100800 */
[----:B0-----:R-:W-:-:S02]  /*2bf70*/  LOP3.LUT R12, R113, 0xffff, RZ, 0xc0, !PT ;  /* 0x0000ffff710c7812 */ /* 0x001fc400078ec0ff */
[----:B-1----:R-:W-:Y:S01]  /*2bf80*/  LOP3.LUT R3, R97, 0xffff, RZ, 0xc0, !PT ;  /* 0x0000ffff61037812 */ /* 0x002fe200078ec0ff */
[----:B------:R-:W-:-:S03]  /*2bf90*/  @!P0 IMAD.MOV.U32 R13, RZ, RZ, R237 ;  /* 0x000000ffff0d8224 */ /* 0x000fc600078e00ed */
[----:B------:R-:W-:Y:S01]  /*2bfa0*/  PRMT R3, R12, 0x3340, R3 ;  /* 0x000033400c037816 */ /* 0x000fe20000000003 */
[----:B------:R-:W-:-:S05]  /*2bfb0*/  @!P0 IMAD.MOV.U32 R12, RZ, RZ, R16 ;  /* 0x000000ffff0c8224 */ /* 0x000fca00078e0010 */
[----:B------:R0:W4:Y:S01]  /*2bfc0*/  @!P0 LDG.E.U8 R72, desc[UR60][R12.64] ;  /* 0x0000003c0c488981 */ /* 0x000122000c1e1100 */
[----:B------:R-:W-:Y:S02]  /*2bfd0*/  PRMT R71, RZ, 0x7610, R71 ;  /* 0x00007610ff477816 */ /* 0x000fe40000000047 */
[----:B0-----:R-:W-:Y:S01]  /*2bfe0*/  LOP3.LUT R12, R15, 0xffff, RZ, 0xc0, !PT ;  /* 0x0000ffff0f0c7812 */ /* 0x001fe200078ec0ff */
[----:B--2---:R-:W-:Y:S04]  /*2bff0*/  STL [R1+0x2724], R73 ;  /* 0x0027244901007387 */ /* 0x004fe80000100800 */
[----:B------:R-:W2:Y:S04]  /*2c000*/  LDL.LU R113, [R1+0x1d30] ;  /* 0x001d300001717983 */ /* 0x000ea80000300800 */
[----:B------:R-:W2:Y:S04]  /*2c010*/  LDL.LU R97, [R1+0x1d2c] ;  /* 0x001d2c0001617983 */ /* 0x000ea80000300800 */
[----:B------:R0:W-:Y:S01]  /*2c020*/  STL [R1+0x2194], R3 ;  /* 0x0021940301007387 */ /* 0x0001e20000100800 */
[----:B---3--:R-:W-:-:S03]  /*2c030*/  @!P0 IMAD.MOV.U32 R13, RZ, RZ, R92 ;  /* 0x000000ffff0d8224 */ /* 0x008fc600078e005c */
[----:B------:R-:W3:Y:S01]  /*2c040*/  LDL.LU R233, [R1+0xa34] ;  /* 0x000a340001e97983 */ /* 0x000ee20000300800 */
[----:B0-----:R-:W-:-:S04]  /*2c050*/  LOP3.LUT R3, R70, 0xffff, RZ, 0xc0, !PT ;  /* 0x0000ffff46037812 */ /* 0x001fc800078ec0ff */
[----:B------:R-:W-:Y:S01]  /*2c060*/  PRMT R3, R12, 0x3340, R3 ;  /* 0x000033400c037816 */ /* 0x000fe20000000003 */
[----:B----4-:R-:W-:-:S05]  /*2c070*/  @!P0 IMAD.MOV.U32 R12, RZ, RZ, R103 ;  /* 0x000000ffff0c8224 */ /* 0x010fca00078e0067 */
[----:B------:R0:W4:Y:S04]  /*2c080*/  @!P0 LDG.E.U8 R71, desc[UR60][R12.64] ;  /* 0x0000003c0c478981 */ /* 0x000128000c1e1100 */
[----:B------:R-:W-:Y:S04]  /*2c090*/  STL [R1+0x2248], R237 ;  /* 0x002248ed01007387 */ /* 0x000fe80000100800 */
[----:B------:R1:W-:Y:S04]  /*2c0a0*/  STL [R1+0x2728], R72 ;  /* 0x0027284801007387 */ /* 0x0003e80000100800 */
[----:B------:R-:W3:Y:S04]  /*2c0b0*/  LDL R73, [R1+0x20cc] ;  /* 0x0020cc0001497983 */ /* 0x000ee80000100800 */
[----:B------:R-:W3:Y:S04]  /*2c0c0*/  LDL R16, [R1+0x20f8] ;  /* 0x0020f80001107983 */ /* 0x000ee80000100800 */
[----:B------:R-:W3:Y:S04]  /*2c0d0*/  LDL.LU R70, [R1+0x28d0] ;  /* 0x0028d00001467983 */ /* 0x000ee80000300800 */
[----:B------:R-:W3:Y:S04]  /*2c0e0*/  LDL.LU R166, [R1+0xa4c] ;  /* 0x000a4c0001a67983 */ /* 0x000ee80000300800 */
[----:B-1----:R-:W3:Y:S04]  /*2c0f0*/  LDL R72, [R1+0x20a4] ;  /* 0x0020a40001487983 */ /* 0x002ee80000100800 */
[----:B------:R1:W-:Y:S04]  /*2c100*/  STL [R1+0x2190], R3 ;  /* 0x0021900301007387 */ /* 0x0003e80000100800 */
[----:B------:R-:W3:Y:S04]  /*2c110*/  LDL R15, [R1+0x20a8] ;  /* 0x0020a800010f7983 */ /* 0x000ee80000100800 */
[----:B------:R-:W-:Y:S04]  /*2c120*/  STL [R1+0x2730], R103 ;  /* 0x0027306701007387 */ /* 0x000fe80000100800 */
[----:B------:R-:W-:Y:S01]  /*2c130*/  STL [R1+0x272c], R92 ;  /* 0x00272c5c01007387 */ /* 0x000fe20000100800 */
[----:B-1----:R-:W-:-:S02]  /*2c140*/  LOP3.LUT R3, R69, 0xffff, RZ, 0xc0, !PT ;  /* 0x0000ffff45037812 */ /* 0x002fc400078ec0ff */
[----:B0-----:R-:W-:-:S04]  /*2c150*/  LOP3.LUT R12, R14, 0xffff, RZ, 0xc0, !PT ;  /* 0x0000ffff0e0c7812 */ /* 0x001fc800078ec0ff */
[----:B------:R-:W-:Y:S01]  /*2c160*/  PRMT R3, R12, 0x3340, R3 ;  /* 0x000033400c037816 */ /* 0x000fe20000000003 */
[----:B--2---:R-:W-:Y:S02]  /*2c170*/  @!P0 IMAD.MOV.U32 R12, RZ, RZ, R113 ;  /* 0x000000ffff0c8224 */ /* 0x004fe400078e0071 */
[----:B------:R-:W-:Y:S01]  /*2c180*/  @!P0 IMAD.MOV.U32 R13, RZ, RZ, R97 ;  /* 0x000000ffff0d8224 */ /* 0x000fe200078e0061 */
[----:B----4-:R-:W-:Y:S04]  /*2c190*/  STL [R1+0x2734], R71 ;  /* 0x0027344701007387 */ /* 0x010fe80000100800 */
[----:B------:R-:W2:Y:S04]  /*2c1a0*/  LDL.LU R69, [R1+0x28cc] ;  /* 0x0028cc0001457983 */ /* 0x000ea80000300800 */
[----:B------:R-:W4:Y:S04]  /*2c1b0*/  LDL.LU R117, [R1+0xa7c] ;  /* 0x000a7c0001757983 */ /* 0x000f280000300800 */
[----:B------:R-:W4:Y:S04]  /*2c1c0*/  LDL R75, [R1+0x2064] ;  /* 0x00206400014b7983 */ /* 0x000f280000100800 */
[----:B------:R-:W4:Y:S01]  /*2c1d0*/  LDL R14, [R1+0x2068] ;  /* 0x00206800010e7983 */ /* 0x000f220000100800 */
[----:B---3--:R-:W-:-:S06]  /*2c1e0*/  PRMT R70, RZ, 0x7610, R70 ;  /* 0x00007610ff467816 */ /* 0x008fcc0000000046 */
[----:B------:R0:W3:Y:S04]  /*2c1f0*/  @!P0 LDG.E.U8 R70, desc[UR60][R12.64] ;  /* 0x0000003c0c468981 */ /* 0x0000e8000c1e1100 */
[----:B------:R1:W-:Y:S04]  /*2c200*/  STL [R1+0x218c], R3 ;  /* 0x00218c0301007387 */ /* 0x0003e80000100800 */
[----:B------:R-:W4:Y:S01]  /*2c210*/  LDL.LU R99, [R1+0xa3c] ;  /* 0x000a3c0001637983 */ /* 0x000f220000300800 */
[----:B0-----:R-:W-:Y:S02]  /*2c220*/  LOP3.LUT R12, R233, 0xffff, RZ, 0xc0, !PT ;  /* 0x0000ffffe90c7812 */ /* 0x001fe400078ec0ff */
        /* <DEDUP_REMOVED lines=21> */
[----:B------:R-:W2:Y:S04]  /*2c380*/  LDL R73, [R1+0x1fe4] ;  /* 0x001fe40001497983 */ /* 0x000ea80000100800 */
[----:B------:R-:W2:Y:S01]  /*2c390*/  LDL R16, [R1+0x1fe8] ;  /* 0x001fe80001107983 */ /* 0x000ea20000100800 */
[----:B---3--:R-:W-:-:S06]  /*2c3a0*/  PRMT R68, RZ, 0x7610, R68 ;  /* 0x00007610ff447816 */ /* 0x008fcc0000000044 */
[----:B------:R4:W3:Y:S04]  /*2c3b0*/  @!P0 LDG.E.U8 R68, desc[UR60][R12.64] ;  /* 0x0000003c0c448981 */ /* 0x0008e8000c1e1100 */
[----:B------:R0:W-:Y:S04]  /*2c3c0*/  STL [R1+0x2184], R3 ;  /* 0x0021840301007387 */ /* 0x0001e80000100800 */
[----:B------:R-:W3:Y:S01]  /*2c3d0*/  LDL.LU R15, [R1+0xa8c] ;  /* 0x000a8c00010f7983 */ /* 0x000ee20000300800 */
[----:B----4-:R-:W-:Y:S02]  /*2c3e0*/  LOP3.LUT R12, R117, 0xffff, RZ, 0xc0, !PT ;  /* 0x0000ffff750c7812 */ /* 0x010fe400078ec0ff */
[----:B0-----:R-:W-:Y:S01]  /*2c3f0*/  LOP3.LUT R3, R66, 0xffff, RZ, 0xc0, !PT ;  /* 0x0000ffff42037812 */ /* 0x001fe200078ec0ff */
[----:B------:R-:W-:-:S03]  /*2c400*/  @!P0 IMAD.MOV.U32 R13, RZ, RZ, R75 ;  /* 0x000000ffff0d8224 */ /* 0x000fc600078e004b */
[----:B------:R-:W-:Y:S01]  /*2c410*/  PRMT R3, R12, 0x3340, R3 ;  /* 0x000033400c037816 */ /* 0x000fe20000000003 */
[----:B------:R-:W-:Y:S01]  /*2c420*/  @!P0 IMAD.MOV.U32 R12, RZ, RZ, R14 ;  /* 0x000000ffff0c8224 */ /* 0x000fe200078e000e */
        /* <DEDUP_REMOVED lines=30> */
[----:B------:R-:W3:Y:S04]  /*2c610*/  LDL R68, [R1+0x1f24] ;  /* 0x001f240001447983 */ /* 0x000ee80000100800 */
[----:B------:R-:W3:Y:S04]  /*2c620*/  LDL R17, [R1+0x1f28] ;  /* 0x001f280001117983 */ /* 0x000ee80000100800 */
[----:B------:R1:W-:Y:S04]  /*2c630*/  STL [R1+0x2178], R3 ;  /* 0x0021780301007387 */ /* 0x0003e80000100800 */
[----:B------:R-:W3:Y:S01]  /*2c640*/  LDL.LU R233, [R1+0xa94] ;  /* 0x000a940001e97983 */ /* 0x000ee20000300800 */
[----:B0-----:R-:W-:-:S02]  /*2c650*/  LOP3.LUT R12, R15, 0xffff, RZ, 0xc0, !PT ;  /* 0x0000ffff0f0c7812 */ /* 0x001fc400078ec0ff */
[----:B-1----:R-:W-:Y:S01]  /*2c660*/  LOP3.LUT R3, R63, 0xffff, RZ, 0xc0, !PT ;  /* 0x0000ffff3f037812 */ /* 0x002fe200078ec0ff */
        /* <DEDUP_REMOVED lines=21> */
[----:B------:R1:W-:Y:S02]  /*2c7c0*/  STL [R1+0x2170], R3 ;  /* 0x0021700301007387 */ /* 0x0003e40000100800 */
[----:B-1----:R-:W-:-:S02]  /*2c7d0*/  LOP3.LUT R3, R61, 0xffff, RZ, 0xc0, !PT ;  /* 0x0000ffff3d037812 */ /* 0x002fc400078ec0ff */
[----:B0-----:R-:W-:Y:S01]  /*2c7e0*/  LOP3.LUT R12, R99, 0xffff, RZ, 0xc0, !PT ;  /* 0x0000ffff630c7812 */ /* 0x001fe200078ec0ff */
[----:B------:R-:W-:-:S03]  /*2c7f0*/  @!P0 IMAD.MOV.U32 R13, RZ, RZ, R68 ;  /* 0x000000ffff0d8224 */ /* 0x000fc600078e0044 */
[----:B------:R-:W-:Y:S01]  /*2c800*/  PRMT R3, R12, 0x3340, R3 ;  /* 0x000033400c037816 */ /* 0x000fe20000000003 */
[----:B------:R-:W-:Y:S01]  /*2c810*/  @!P0 IMAD.MOV.U32 R12, RZ, RZ, R17 ;  /* 0x000000ffff0c8224 */ /* 0x000fe200078e0011 */
[----:B--2---:R0:W-:Y:S04]  /*2c820*/  STL [R1+0x275c], R63 ;  /* 0x00275c3f01007387 */ /* 0x0041e80000100800 */
[----:B------:R-:W2:Y:S04]  /*2c830*/  LDL R66, [R1+0x1e64] ;  /* 0x001e640001427983 */ /* 0x000ea80000100800 */
[----:B------:R-:W2:Y:S04]  /*2c840*/  LDL R65, [R1+0x1e68] ;  /* 0x001e680001417983 */ /* 0x000ea80000100800 */
[----:B------:R-:W2:Y:S01]  /*2c850*/  LDL.LU R61, [R1+0x28ac] ;  /* 0x0028ac00013d7983 */ /* 0x000ea20000300800 */
[----:B---3--:R-:W-:-:S06]  /*2c860*/  PRMT R62, RZ, 0x7610, R62 ;  /* 0x00007610ff3e7816 */ /* 0x008fcc000000003e */
[----:B------:R1:W3:Y:S04]  /*2c870*/  @!P0 LDG.E.U8 R62, desc[UR60][R12.64] ;  /* 0x0000003c0c3e8981 */ /* 0x0002e8000c1e1100 */
[----:B------:R4:W-:Y:S04]  /*2c880*/  STL [R1+0x216c], R3 ;  /* 0x00216c0301007387 */ /* 0x0009e80000100800 */
[----:B------:R-:W3:Y:S04]  /*2c890*/  LDL R64, [R1+0x1e24] ;  /* 0x001e240001407983 */ /* 0x000ee80000100800 */
[----:B0-----:R-:W3:Y:S01]  /*2c8a0*/  LDL R63, [R1+0x1e28] ;  /* 0x001e2800013f7983 */ /* 0x001ee20000100800 */
[----:B-1----:R-:W-:-:S02]  /*2c8b0*/  LOP3.LUT R12, R233, 0xffff, RZ, 0xc0, !PT ;  /* 0x0000ffffe90c7812 */ /* 0x002fc400078ec0ff */
[----:B----4-:R-:W-:Y:S01]  /*2c8c0*/  LOP3.LUT R3, R60, 0xffff, RZ, 0xc0, !PT ;  /* 0x0000ffff3c037812 */ /* 0x010fe200078ec0ff */
[----:B------:R-:W-:-:S03]  /*2c8d0*/  @!P0 IMAD.MOV.U32 R13, RZ, RZ, R16 ;  /* 0x000000ffff0d8224 */ /* 0x000fc600078e0010 */
[----:B------:R-:W-:Y:S01]  /*2c8e0*/  PRMT R3, R12, 0x3340, R3 ;  /* 0x000033400c037816 */ /* 0x000fe20000000003 */
[----:B------:R-:W-:Y:S01]  /*2c8f0*/  @!P0 IMAD.MOV.U32 R12, RZ, RZ, R15 ;  /* 0x000000ffff0c8224 */ /* 0x000fe200078e000f */
[----:B--2---:R-:W-:-:S06]  /*2c900*/  PRMT R61, RZ, 0x7610, R61 ;  /* 0x00007610ff3d7816 */ /* 0x004fcc000000003d */
[----:B------:R0:W2:Y:S04]  /*2c910*/  @!P0 LDG.E.U8 R61, desc[UR60][R12.64] ;  /* 0x0000003c0c3d8981 */ /* 0x0000a8000c1e1100 */
[----:B---3--:R-:W-:Y:S04]  /*2c920*/  STL [R1+0x2760], R62 ;  /* 0x0027603e01007387 */ /* 0x008fe80000100800 */
[----:B------:R-:W3:Y:S04]  /*2c930*/  LDL.LU R60, [R1+0x28a8] ;  /* 0x0028a800013c7983 */ /* 0x000ee80000300800 */
[----:B------:R1:W-:Y:S01]  /*2c940*/  STL [R1+0x2168], R3 ;  /* 0x0021680301007387 */ /* 0x0003e20000100800 */
        /* <DEDUP_REMOVED lines=8> */
[----:B------:R-:W2:Y:S04]  /*2c9d0*/  LDL R16, [R1+0x1de8] ;  /* 0x001de80001107983 */ /* 0x000ea80000100800 */
[----:B------:R-:W4:Y:S01]  /*2c9e0*/  LDL.LU R59, [R1+0x28a0] ;  /* 0x0028a000013b7983 */ /* 0x000f220000300800 */
[----:B---3--:R-:W-:-:S06]  /*2c9f0*/  PRMT R60, RZ, 0x7610, R60 ;  /* 0x00007610ff3c7816 */ /* 0x008fcc000000003c */
[----:B------:R0:W3:Y:S01]  /*2ca00*/  @!P0 LDG.E.U8 R60, desc[UR60][R12.64] ;  /* 0x0000003c0c3c8981 */ /* 0x0000e2000c1e1100 */
[----:B------:R-:W-:Y:S02]  /*2ca10*/  LOP3.LUT R3, R58, 0xffff, RZ, 0xc0, !PT ;  /* 0x0000ffff3a037812 */ /* 0x000fe400078ec0ff */
[----:B0-----:R-:W-:Y:S01]  /*2ca20*/  LOP3.LUT R12, R56, 0xffff, RZ, 0xc0, !PT ;  /* 0x0000ffff380c7812 */ /* 0x001fe200078ec0ff */
[----:B------:R-:W-:-:S03]  /*2ca30*/  @!P0 IMAD.MOV.U32 R13, RZ, RZ, R66 ;  /* 0x000000ffff0d8224 */ /* 0x000fc600078e0042 */
[----:B------:R-:W-:Y:S01]  /*2ca40*/  PRMT R3, R12, 0x3340, R3 ;  /* 0x000033400c037816 */ /* 0x000fe20000000003 */
[----:B------:R-:W-:Y:S01]  /*2ca50*/  @!P0 IMAD.MOV.U32 R12, RZ, RZ, R65 ;  /* 0x000000ffff0c8224 */ /* 0x000fe200078e0041 */
[----:B------:R-:W-:Y:S01]  /*2ca60*/  STL [R1+0x27d0], R15 ;  /* 0x0027d00f01007387 */ /* 0x000fe20000100800 */
[----:B----4-:R-:W-:-:S06]  /*2ca70*/  PRMT R59, RZ, 0x7610, R59 ;  /* 0x00007610ff3b7816 */ /* 0x010fcc000000003b */
[----:B------:R0:W4:Y:S04]  /*2ca80*/  @!P0 LDG.E.U8 R59, desc[UR60][R12.64] ;  /* 0x0000003c0c3b8981 */ /* 0x000128000c1e1100 */
[----:B---3--:R-:W-:Y:S04]  /*2ca90*/  STL [R1+0x2768], R60 ;  /* 0x0027683c01007387 */ /* 0x008fe80000100800 */
[----:B------:R-:W3:Y:S04]  /*2caa0*/  LDL.LU R56, [R1+0x289c] ;  /* 0x00289c0001387983 */ /* 0x000ee80000300800 */
[----:B------:R-:W2:Y:S04]  /*2cab0*/  LDL.LU R58, [R1+0x2898] ;  /* 0x00289800013a7983 */ /* 0x000ea80000300800 */
[----:B------:R-:W3:Y:S04]  /*2cac0*/  LDL R14, [R1+0x1da8] ;  /* 0x001da800010e7983 */ /* 0x000ee80000100800 */
[----:B------:R1:W-:Y:S01]  /*2cad0*/  STL [R1+0x2164], R3 ;  /* 0x0021640301007387 */ /* 0x0003e20000100800 */
[----:B0-----:R-:W-:-:S02]  /*2cae0*/  LOP3.LUT R12, R235, 0xffff, RZ, 0xc0, !PT ;  /* 0x0000ffffeb0c7812 */ /* 0x001fc400078ec0ff */
[----:B-1----:R-:W-:Y:S01]  /*2caf0*/  LOP3.LUT R3, R57, 0xffff, RZ, 0xc0, !PT ;  /* 0x0000ffff39037812 */ /* 0x002fe200078ec0ff */
[----:B------:R-:W-:-:S03]  /*2cb00*/  @!P0 IMAD.MOV.U32 R13, RZ, RZ, R64 ;  /* 0x000000ffff0d8224 */ /* 0x000fc600078e0040 */
[----:B------:R-:W-:Y:S01]  /*2cb10*/  PRMT R3, R12, 0x3340, R3 ;  /* 0x000033400c037816 */ /* 0x000fe20000000003 */
[----:B------:R-:W-:Y:S01]  /*2cb20*/  @!P0 IMAD.MOV.U32 R12, RZ, RZ, R63 ;  /* 0x000000ffff0c8224 */ /* 0x000fe200078e003f */
[----:B----4-:R-:W-:Y:S04]  /*2cb30*/  STL [R1+0x276c], R59 ;  /* 0x00276c3b01007387 */ /* 0x010fe80000100800 */
[----:B------:R-:W4:Y:S04]  /*2cb40*/  LDL.LU R235, [R1+0x1da4] ;  /* 0x001da40001eb7983 */ /* 0x000f280000300800 */
        /* <DEDUP_REMOVED lines=30> */
[----:B--2---:R-:W-:-:S03]  /*2cd30*/  @!P0 IMAD.MOV.U32 R13, RZ, RZ, R94 ;  /* 0x000000ffff0d8224 */ /* 0x004fc600078e005e */
[----:B------:R-:W2:Y:S01]  /*2cd40*/  LDL R16, [R1+0x20c8] ;  /* 0x0020c80001107983 */ /* 0x000ea20000100800 */
[----:B0-----:R-:W-:-:S04]  /*2cd50*/  LOP3.LUT R3, R54, 0xffff, RZ, 0xc0, !PT ;  /* 0x0000ffff36037812 */ /* 0x001fc800078ec0ff */
[----:B------:R-:W-:Y:S01]  /*2cd60*/  PRMT R3, R12, 0x3340, R3 ;  /* 0x000033400c037816 */ /* 0x000fe20000000003 */
[----:B------:R-:W-:-:S05]  /*2cd70*/  @!P0 IMAD.MOV.U32 R12, RZ, RZ, R105 ;  /* 0x000000ffff0c8224 */ /* 0x000fca00078e0069 */
[----:B------:R-:W3:Y:S04]  /*2cd80*/  @!P0 LDG.E.U8 R55, desc[UR60][R12.64] ;  /* 0x0000003c0c378981 */ /* 0x000ee8000c1e1100 */
[----:B------:R-:W-:Y:S04]  /*2cd90*/  STL [R1+0x224c], R235 ;  /* 0x00224ceb01007387 */ /* 0x000fe80000100800 */
[----:B----4-:R-:W-:Y:S04]  /*2cda0*/  STL [R1+0x2778], R56 ;  /* 0x0027783801007387 */ /* 0x010fe80000100800 */
[----:B------:R-:W4:Y:S04]  /*2cdb0*/  LDL.LU R224, [R1+0x20f4] ;  /* 0x0020f40001e07983 */ /* 0x000f280000300800 */
[----:B------:R-:W2:Y:S04]  /*2cdc0*/  LDL.LU R54, [R1+0x2890] ;  /* 0x0028900001367983 */ /* 0x000ea80000300800 */
[----:B------:R-:W4:Y:S04]  /*2cdd0*/  LDL.LU R166, [R1+0xb0c] ;  /* 0x000b0c0001a67983 */ /* 0x000f280000300800 */
[----:B------:R-:W4:Y:S04]  /*2cde0*/  LDL R15, [R1+0x209c] ;  /* 0x00209c00010f7983 */ /* 0x000f280000100800 */
[----:B------:R0:W-:Y:S04]  /*2cdf0*/  STL [R1+0x2154], R3 ;  /* 0x0021540301007387 */ /* 0x0001e80000100800 */
[----:B------:R-:W4:Y:S04]  /*2ce00*/  LDL R14, [R1+0x20a0] ;  /* 0x0020a000010e7983 */ /* 0x000f280000100800 */
[----:B------:R-:W-:Y:S04]  /*2ce10*/  STL [R1+0x2780], R105 ;  /* 0x0027806901007387 */ /* 0x000fe80000100800 */
[----:B------:R-:W-:Y:S01]  /*2ce20*/  STL [R1+0x277c], R94 ;  /* 0x00277c5e01007387 */ /* 0x000fe20000100800 */
[----:B0-----:R-:W-:-:S03]  /*2ce30*/  LOP3.LUT R3, R53, 0xffff, RZ, 0xc0, !PT ;  /* 0x0000ffff35037812 */ /* 0x001fc600078ec0ff */
[----:B---3--:R-:W-:Y:S04]  /*2ce40*/  STL [R1+0x2784], R55 ;  /* 0x0027843701007387 */ /* 0x008fe80000100800 */
[----:B------:R-:W3:Y:S01]  /*2ce50*/  LDL.LU R53, [R1+0x288c] ;  /* 0x00288c0001357983 */ /* 0x000ee20000300800 */
[----:B------:R-:W-:Y:S01]  /*2ce60*/  LOP3.LUT R12, R99, 0xffff, RZ, 0xc0, !PT ;  /* 0x0000ffff630c7812 */ /* 0x000fe200078ec0ff */
[----:B------:R-:W-:Y:S01]  /*2ce70*/  @!P0 IMAD.MOV.U32 R13, RZ, RZ, R102 ;  /* 0x000000ffff0d8224 */ /* 0x000fe200078e0066 */
[----:B--2---:R-:W-:Y:S01]  /*2ce80*/  PRMT R54, RZ, 0x7610, R54 ;  /* 0x00007610ff367816 */ /* 0x004fe20000000036 */
[----:B------:R-:W2:Y:S01]  /*2ce90*/  LDL.LU R117, [R1+0xb3c] ;  /* 0x000b3c0001757983 */ /* 0x000ea20000300800 */
[----:B------:R-:W-:Y:S01]  /*2cea0*/  PRMT R3, R12, 0x3340, R3 ;  /* 0x000033400c037816 */ /* 0x000fe20000000003 */
[----:B------:R-:W-:-:S02]  /*2ceb0*/  @!P0 IMAD.MOV.U32 R12, RZ, RZ, R111 ;  /* 0x000000ffff0c8224 */ /* 0x000fc400078e006f */
[----:B------:R-:W2:Y:S04]  /*2cec0*/  LDL R58, [R1+0x205c] ;  /* 0x00205c00013a7983 */ /* 0x000ea80000100800 */
[----:B------:R0:W-:Y:S04]  /*2ced0*/  STL [R1+0x2150], R3 ;  /* 0x0021500301007387 */ /* 0x0001e80000100800 */
[----:B------:R1:W2:Y:S04]  /*2cee0*/  @!P0 LDG.E.U8 R54, desc[UR60][R12.64] ;  /* 0x0000003c0c368981 */ /* 0x0002a8000c1e1100 */
[----:B------:R-:W2:Y:S01]  /*2cef0*/  LDL R57, [R1+0x2060] ;  /* 0x0020600001397983 */ /* 0x000ea20000100800 */
[----:B0-----:R-:W-:-:S02]  /*2cf00*/  LOP3.LUT R3, R52, 0xffff, RZ, 0xc0, !PT ;  /* 0x0000ffff34037812 */ /* 0x001fc400078ec0ff */
[----:B-1----:R-:W-:Y:S01]  /*2cf10*/  LOP3.LUT R12, R233, 0xffff, RZ, 0xc0, !PT ;  /* 0x0000ffffe90c7812 */ /* 0x002fe200078ec0ff */
[----:B------:R-:W-:-:S03]  /*2cf20*/  @!P0 IMAD.MOV.U32 R13, RZ, RZ, R16 ;  /* 0x000000ffff0d8224 */ /* 0x000fc600078e0010 */
[----:B------:R-:W-:Y:S01]  /*2cf30*/  PRMT R3, R12, 0x3340, R3 ;  /* 0x000033400c037816 */ /* 0x000fe20000000003 */
[----:B----4-:R-:W-:Y:S01]  /*2cf40*/  @!P0 IMAD.MOV.U32 R12, RZ, RZ, R224 ;  /* 0x000000ffff0c8224 */ /* 0x010fe200078e00e0 */
[----:B---3--:R-:W-:-:S06]  /*2cf50*/  PRMT R53, RZ, 0x7610, R53 ;  /* 0x00007610ff357816 */ /* 0x008fcc0000000035 */
[----:B------:R-:W3:Y:S04]  /*2cf60*/  @!P0 LDG.E.U8 R53, desc[UR60][R12.64] ;  /* 0x0000003c0c358981 */ /* 0x000ee8000c1e1100 */
[----:B------:R-:W-:Y:S04]  /*2cf70*/  STL [R1+0x278c], R111 ;  /* 0x00278c6f01007387 */ /* 0x000fe80000100800 */
[----:B------:R-:W-:Y:S04]  /*2cf80*/  STL [R1+0x2788], R102 ;  /* 0x0027886601007387 */ /* 0x000fe80000100800 */
[----:B--2---:R-:W-:Y:S04]  /*2cf90*/  STL [R1+0x2790], R54 ;  /* 0x0027903601007387 */ /* 0x004fe80000100800 */
[----:B------:R-:W2:Y:S04]  /*2cfa0*/  LDL.LU R99, [R1+0xafc] ;  /* 0x000afc0001637983 */ /* 0x000ea80000300800 */
[----:B------:R-:W4:Y:S04]  /*2cfb0*/  LDL.LU R52, [R1+0x2888] ;  /* 0x0028880001347983 */ /* 0x000f280000300800 */
[----:B------:R0:W-:Y:S04]  /*2cfc0*/  STL [R1+0x214c], R3 ;  /* 0x00214c0301007387 */ /* 0x0001e80000100800 */
[----:B------:R-:W2:Y:S04]  /*2cfd0*/  LDL R17, [R1+0x201c] ;  /* 0x00201c0001117983 */ /* 0x000ea80000100800 */
[----:B------:R-:W2:Y:S04]  /*2cfe0*/  LDL R16, [R1+0x2020] ;  /* 0x0020200001107983 */ /* 0x000ea80000100800 */
[----:B------:R-:W2:Y:S04]  /*2cff0*/  LDL.LU R233, [R1+0xb1c] ;  /* 0x000b1c0001e97983 */ /* 0x000ea80000300800 */
[----:B------:R-:W-:Y:S01]  /*2d000*/  STL [R1+0x2794], R224 ;  /* 0x002794e001007387 */ /* 0x000fe20000100800 */
[----:B0-----:R-:W-:-:S03]  /*2d010*/  LOP3.LUT R3, R51, 0xffff, RZ, 0xc0, !PT ;  /* 0x0000ffff33037812 */ /* 0x001fc600078ec0ff */
[----:B---3--:R-:W-:Y:S04]  /*2d020*/  STL [R1+0x2798], R53 ;  /* 0x0027983501007387 */ /* 0x008fe80000100800 */
[----:B------:R-:W3:Y:S01]  /*2d030*/  LDL.LU R51, [R1+0x2884] ;  /* 0x0028840001337983 */ /* 0x000ee20000300800 */
[----:B------:R-:W-:Y:S01]  /*2d040*/  LOP3.LUT R12, R166, 0xffff, RZ, 0xc0, !PT ;  /* 0x0000ffffa60c7812 */ /* 0x000fe200078ec0ff */
[----:B------:R-:W-:-:S03]  /*2d050*/  @!P0 IMAD.MOV.U32 R13, RZ, RZ, R15 ;  /* 0x000000ffff0d8224 */ /* 0x000fc600078e000f */
[----:B------:R-:W-:Y:S02]  /*2d060*/  PRMT R3, R12, 0x3340, R3 ;  /* 0x000033400c037816 */ /* 0x000fe40000000003 */
[----:B----4-:R-:W-:Y:S01]  /*2d070*/  PRMT R52, RZ, 0x7610, R52 ;  /* 0x00007610ff347816 */ /* 0x010fe20000000034 */
[----:B------:R-:W-:Y:S02]  /*2d080*/  @!P0 IMAD.MOV.U32 R12, RZ, RZ, R14 ;  /* 0x000000ffff0c8224 */ /* 0x000fe400078e000e */
[----:B------:R0:W-:Y:S04]  /*2d090*/  STL [R1+0x2148], R3 ;  /* 0x0021480301007387 */ /* 0x0001e80000100800 */
[----:B------:R1:W4:Y:S04]  /*2d0a0*/  @!P0 LDG.E.U8 R52, desc[UR60][R12.64] ;  /* 0x0000003c0c348981 */ /* 0x000328000c1e1100 */
[----:B------:R-:W2:Y:S04]  /*2d0b0*/  LDL R56, [R1+0x1fdc] ;  /* 0x001fdc0001387983 */ /* 0x000ea80000100800 */
[----:B------:R-:W2:Y:S04]  /*2d0c0*/  LDL R15, [R1+0x1fe0] ;  /* 0x001fe000010f7983 */ /* 0x000ea80000100800 */
[----:B------:R-:W2:Y:S01]  /*2d0d0*/  LDL.LU R14, [R1+0xb4c] ;  /* 0x000b4c00010e7983 */ /* 0x000ea20000300800 */
[----:B0-----:R-:W-:-:S02]  /*2d0e0*/  LOP3.LUT R3, R50, 0xffff, RZ, 0xc0, !PT ;  /* 0x0000ffff32037812 */ /* 0x001fc400078ec0ff */
[----:B-1----:R-:W-:Y:S01]  /*2d0f0*/  LOP3.LUT R12, R117, 0xffff, RZ, 0xc0, !PT ;  /* 0x0000ffff750c7812 */ /* 0x002fe200078ec0ff */
[----:B------:R-:W-:-:S03]  /*2d100*/  @!P0 IMAD.MOV.U32 R13, RZ, RZ, R58 ;  /* 0x000000ffff0d8224 */ /* 0x000fc600078e003a */
[----:B------:R-:W-:Y:S01]  /*2d110*/  PRMT R3, R12, 0x3340, R3 ;  /* 0x000033400c037816 */ /* 0x000fe20000000003 */
[----:B------:R-:W-:Y:S01]  /*2d120*/  @!P0 IMAD.MOV.U32 R12, RZ, RZ, R57 ;  /* 0x000000ffff0c8224 */ /* 0x000fe200078e0039 */
[----:B---3--:R-:W-:-:S06]  /*2d130*/  PRMT R51, RZ, 0x7610, R51 ;  /* 0x00007610ff337816 */ /* 0x008fcc0000000033 */
[----:B------:R-:W3:Y:S04]  /*2d140*/  @!P0 LDG.E.U8 R51, desc[UR60][R12.64] ;  /* 0x0000003c0c338981 */ /* 0x000ee8000c1e1100 */
[----:B----4-:R-:W-:Y:S04]  /*2d150*/  STL [R1+0x279c], R52 ;  /* 0x00279c3401007387 */ /* 0x010fe80000100800 */
[----:B------:R-:W4:Y:S04]  /*2d160*/  LDL.LU R50, [R1+0x2880] ;  /* 0x0028800001327983 */ /* 0x000f280000300800 */
[----:B------:R-:W4:Y:S04]  /*2d170*/  LDL R55, [R1+0x1f9c] ;  /* 0x001f9c0001377983 */ /* 0x000f280000100800 */
[----:B------:R-:W4:Y:S04]  /*2d180*/  LDL R54, [R1+0x1fa0] ;  /* 0x001fa00001367983 */ /* 0x000f280000100800 */
[----:B------:R0:W-:Y:S04]  /*2d190*/  STL [R1+0x2144], R3 ;  /* 0x0021440301007387 */ /* 0x0001e80000100800 */
[----:B------:R-:W4:Y:S01]  /*2d1a0*/  LDL.LU R117, [R1+0xb64] ;  /* 0x000b640001757983 */ /* 0x000f220000300800 */
[----:B0-----:R-:W-:-:S03]  /*2d1b0*/  LOP3.LUT R3, R49, 0xffff, RZ, 0xc0, !PT ;  /* 0x0000ffff31037812 */ /* 0x001fc600078ec0ff */
[----:B---3--:R-:W-:Y:S04]  /*2d1c0*/  STL [R1+0x27a0], R51 ;  /* 0x0027a03301007387 */ /* 0x008fe80000100800 */
[----:B------:R-:W3:Y:S01]  /*2d1d0*/  LDL.LU R49, [R1+0x287c] ;  /* 0x00287c0001317983 */ /* 0x000ee20000300800 */
[----:B--2---:R-:W-:Y:S01]  /*2d1e0*/  LOP3.LUT R12, R99, 0xffff, RZ, 0xc0, !PT ;  /* 0x0000ffff630c7812 */ /* 0x004fe200078ec0ff */
[----:B------:R-:W-:Y:S02]  /*2d1f0*/  @!P0 IMAD.MOV.U32 R13, RZ, RZ, R17 ;  /* 0x000000ffff0d8224 */ /* 0x000fe400078e0011 */
[----:B------:R-:W2:Y:S04]  /*2d200*/  LDL R53, [R1+0x1f5c] ;  /* 0x001f5c0001357983 */ /* 0x000ea80000100800 */
[----:B------:R-:W2:Y:S01]  /*2d210*/  LDL R52, [R1+0x1f60] ;  /* 0x001f600001347983 */ /* 0x000ea20000100800 */
[----:B------:R-:W-:-:S02]  /*2d220*/  PRMT R3, R12, 0x3340, R3 ;  /* 0x000033400c037816 */ /* 0x000fc40000000003 */
[----:B----4-:R-:W-:Y:S01]  /*2d230*/  PRMT R50, RZ, 0x7610, R50 ;  /* 0x00007610ff327816 */ /* 0x010fe20000000032 */
[----:B------:R-:W-:Y:S02]  /*2d240*/  @!P0 IMAD.MOV.U32 R12, RZ, RZ, R16 ;  /* 0x000000ffff0c8224 */ /* 0x000fe400078e0010 */
[----:B------:R0:W-:Y:S04]  /*2d250*/  STL [R1+0x2140], R3 ;  /* 0x0021400301007387 */ /* 0x0001e80000100800 */
[----:B------:R1:W4:Y:S04]  /*2d260*/  @!P0 LDG.E.U8 R50, desc[UR60][R12.64] ;  /* 0x0000003c0c328981 */ /* 0x000328000c1e1100 */
[----:B------:R-:W2:Y:S01]  /*2d270*/  LDL.LU R99, [R1+0xb2c] ;  /* 0x000b2c0001637983 */ /* 0x000ea20000300800 */
[----:B0-----:R-:W-:-:S02]  /*2d280*/  LOP3.LUT R3, R48, 0xffff, RZ, 0xc0, !PT ;  /* 0x0000ffff30037812 */ /* 0x001fc400078ec0ff */
[----:B-1----:R-:W-:Y:S01]  /*2d290*/  LOP3.LUT R12, R233, 0xffff, RZ, 0xc0, !PT ;  /* 0x0000ffffe90c7812 */ /* 0x002fe200078ec0ff */
[----:B------:R-:W-:-:S03]  /*2d2a0*/  @!P0 IMAD.MOV.U32 R13, RZ, RZ, R56 ;  /* 0x000000ffff0d8224 */ /* 0x000fc600078e0038 */
[----:B------:R-:W-:Y:S01]  /*2d2b0*/  PRMT R3, R12, 0x3340, R3 ;  /* 0x000033400c037816 */ /* 0x000fe20000000003 */
[----:B------:R-:W-:Y:S01]  /*2d2c0*/  @!P0 IMAD.MOV.U32 R12, RZ, RZ, R15 ;  /* 0x000000ffff0c8224 */ /* 0x000fe200078e000f */
[----:B---3--:R-:W-:-:S06]  /*2d2d0*/  PRMT R49, RZ, 0x7610, R49 ;  /* 0x00007610ff317816 */ /* 0x008fcc0000000031 */
[----:B------:R0:W3:Y:S04]  /*2d2e0*/  @!P0 LDG.E.U8 R49, desc[UR60][R12.64] ;  /* 0x0000003c0c318981 */ /* 0x0000e8000c1e1100 */
[----:B----4-:R-:W-:Y:S04]  /*2d2f0*/  STL [R1+0x27a4], R50 ;  /* 0x0027a43201007387 */ /* 0x010fe80000100800 */
[----:B------:R-:W4:Y:S04]  /*2d300*/  LDL.LU R48, [R1+0x2878] ;  /* 0x0028780001307983 */ /* 0x000f280000300800 */
[----:B------:R-:W2:Y:S04]  /*2d310*/  LDL R17, [R1+0x1f1c] ;  /* 0x001f1c0001117983 */ /* 0x000ea80000100800 */
[----:B------:R-:W2:Y:S04]  /*2d320*/  LDL R16, [R1+0x1f20] ;  /* 0x001f200001107983 */ /* 0x000ea80000100800 */
[----:B------:R-:W2:Y:S04]  /*2d330*/  LDL.LU R233, [R1+0xb54] ;  /* 0x000b540001e97983 */ /* 0x000ea80000300800 */
[----:B------:R1:W-:Y:S01]  /*2d340*/  STL [R1+0x213c], R3 ;  /* 0x00213c0301007387 */ /* 0x0003e20000100800 */
[----:B0-----:R-:W-:-:S02]  /*2d350*/  LOP3.LUT R12, R14, 0xffff, RZ, 0xc0, !PT ;  /* 0x0000ffff0e0c7812 */ /* 0x001fc400078ec0ff */
[----:B-1----:R-:W-:Y:S01]  /*2d360*/  LOP3.LUT R3, R47, 0xffff, RZ, 0xc0, !PT ;  /* 0x0000ffff2f037812 */ /* 0x002fe200078ec0ff */
[----:B---3--:R-:W-:Y:S04]  /*2d370*/  STL [R1+0x27a8], R49 ;  /* 0x0027a83101007387 */ /* 0x008fe80000100800 */
[----:B------:R-:W3:Y:S04]  /*2d380*/  LDL R15, [R1+0x1edc] ;  /* 0x001edc00010f7983 */ /* 0x000ee80000100800 */
[----:B------:R-:W3:Y:S04]  /*2d390*/  LDL R14, [R1+0x1ee0] ;  /* 0x001ee000010e7983 */ /* 0x000ee80000100800 */
[----:B------:R-:W3:Y:S01]  /*2d3a0*/  LDL.LU R47, [R1+0x2874] ;  /* 0x00287400012f7983 */ /* 0x000ee20000300800 */
[----:B------:R-:W-:Y:S01]  /*2d3b0*/  PRMT R3, R12, 0x3340, R3 ;  /* 0x000033400c037816 */ /* 0x000fe20000000003 */
[----:B------:R-:W-:Y:S01]  /*2d3c0*/  @!P0 IMAD.MOV.U32 R12, RZ, RZ, R54 ;  /* 0x000000ffff0c8224 */ /* 0x000fe200078e0036 */
[----:B----4-:R-:W-:Y:S01]  /*2d3d0*/  PRMT R48, RZ, 0x7610, R48 ;  /* 0x00007610ff307816 */ /* 0x010fe20000000030 */
[----:B------:R-:W-:-:S02]  /*2d3e0*/  @!P0 IMAD.MOV.U32 R13, RZ, RZ, R55 ;  /* 0x000000ffff0d8224 */ /* 0x000fc400078e0037 */
[----:B------:R0:W-:Y:S04]  /*2d3f0*/  STL [R1+0x2138], R3 ;  /* 0x0021380301007387 */ /* 0x0001e80000100800 */
[----:B------:R1:W4:Y:S01]  /*2d400*/  @!P0 LDG.E.U8 R48, desc[UR60][R12.64] ;  /* 0x0000003c0c308981 */ /* 0x000322000c1e1100 */
[----:B0-----:R-:W-:Y:S02]  /*2d410*/  LOP3.LUT R3, R46, 0xffff, RZ, 0xc0, !PT ;  /* 0x0000ffff2e037812 */ /* 0x001fe400078ec0ff */
[----:B-1----:R-:W-:Y:S01]  /*2d420*/  LOP3.LUT R12, R117, 0xffff, RZ, 0xc0, !PT ;  /* 0x0000ffff750c7812 */ /* 0x002fe200078ec0ff */
[----:B--2---:R-:W-:-:S03]  /*2d430*/  @!P0 IMAD.MOV.U32 R13, RZ, RZ, R53 ;  /* 0x000000ffff0d8224 */ /* 0x004fc600078e0035 */
[----:B------:R-:W-:Y:S01]  /*2d440*/  PRMT R3, R12, 0x3340, R3 ;  /* 0x000033400c037816 */ /* 0x000fe20000000003 */
[----:B------:R-:W-:Y:S01]  /*2d450*/  @!P0 IMAD.MOV.U32 R12, RZ, RZ, R52 ;  /* 0x000000ffff0c8224 */ /* 0x000fe200078e0034 */
[----:B---3--:R-:W-:-:S06]  /*2d460*/  PRMT R47, RZ, 0x7610, R47 ;  /* 0x00007610ff2f7816 */ /* 0x008fcc000000002f */
[----:B------:R-:W2:Y:S04]  /*2d470*/  @!P0 LDG.E.U8 R47, desc[UR60][R12.64] ;  /* 0x0000003c0c2f8981 */ /* 0x000ea8000c1e1100 */
[----:B----4-:R0:W-:Y:S04]  /*2d480*/  STL [R1+0x27ac], R48 ;  /* 0x0027ac3001007387 */ /* 0x0101e80000100800 */
[----:B------:R-:W3:Y:S04]  /*2d490*/  LDL R51, [R1+0x1e9c] ;  /* 0x001e9c0001337983 */ /* 0x000ee80000100800 */
[----:B------:R-:W4:Y:S04]  /*2d4a0*/  LDL R50, [R1+0x1ea0] ;  /* 0x001ea00001327983 */ /* 0x000f280000100800 */
[----:B------:R-:W3:Y:S04]  /*2d4b0*/  LDL.LU R46, [R1+0x2870] ;  /* 0x00287000012e7983 */ /* 0x000ee80000300800 */
[----:B------:R1:W-:Y:S04]  /*2d4c0*/  STL [R1+0x2134], R3 ;  /* 0x0021340301007387 */ /* 0x0003e80000100800 */
[----:B------:R-:W4:Y:S04]  /*2d4d0*/  LDL R49, [R1+0x1e5c] ;  /* 0x001e5c0001317983 */ /* 0x000f280000100800 */
[----:B0-----:R-:W4:Y:S01]  /*2d4e0*/  LDL R48, [R1+0x1e60] ;  /* 0x001e600001307983 */ /* 0x001f220000100800 */
[----:B-1----:R-:W-:-:S03]  /*2d4f0*/  LOP3.LUT R3, R45, 0xffff, RZ, 0xc0, !PT ;  /* 0x0000ffff2d037812 */ /* 0x002fc600078ec0ff */
[----:B--2---:R-:W-:Y:S04]  /*2d500*/  STL [R1+0x27b0], R47 ;  /* 0x0027b02f01007387 */ /* 0x004fe80000100800 */
[----:B------:R-:W2:Y:S01]  /*2d510*/  LDL.LU R45, [R1+0x286c] ;  /* 0x00286c00012d7983 */ /* 0x000ea20000300800 */
[----:B------:R-:W-:Y:S01]  /*2d520*/  LOP3.LUT R12, R99, 0xffff, RZ, 0xc0, !PT ;  /* 0x0000ffff630c7812 */ /* 0x000fe200078ec0ff */
[----:B------:R-:W-:Y:S01]  /*2d530*/  @!P0 IMAD.MOV.U32 R13, RZ, RZ, R17 ;  /* 0x000000ffff0d8224 */ /* 0x000fe200078e0011 */
[----:B---3--:R-:W-:Y:S02]  /*2d540*/  PRMT R46, RZ, 0x7610, R46 ;  /* 0x00007610ff2e7816 */ /* 0x008fe4000000002e */
[----:B------:R-:W-:Y:S01]  /*2d550*/  PRMT R3, R12, 0x3340, R3 ;  /* 0x000033400c037816 */ /* 0x000fe20000000003 */
[----:B------:R-:W-:-:S04]  /*2d560*/  @!P0 IMAD.MOV.U32 R12, RZ, RZ, R16 ;  /* 0x000000ffff0c8224 */ /* 0x000fc800078e0010 */
[----:B------:R0:W-:Y:S04]  /*2d570*/  STL [R1+0x2130], R3 ;  /* 0x0021300301007387 */ /* 0x0001e80000100800 */
[----:B------:R1:W3:Y:S01]  /*2d580*/  @!P0 LDG.E.U8 R46, desc[UR60][R12.64] ;  /* 0x0000003c0c2e8981 */ /* 0x0002e2000c1e1100 */
        /* <DEDUP_REMOVED lines=11> */
[----:B------:R1:W-:Y:S01]  /*2d640*/  STL [R1+0x212c], R3 ;  /* 0x00212c0301007387 */ /* 0x0003e20000100800 */
[----:B0-----:R-:W-:-:S02]  /*2d650*/  LOP3.LUT R12, R39, 0xffff, RZ, 0xc0, !PT ;  /* 0x0000ffff270c7812 */ /* 0x001fc400078ec0ff */
[----:B-1----:R-:W-:Y:S01]  /*2d660*/  LOP3.LUT R3, R43, 0xffff, RZ, 0xc0, !PT ;  /* 0x0000ffff2b037812 */ /* 0x002fe200078ec0ff */
[----:B--2---:R-:W-:Y:S04]  /*2d670*/  STL [R1+0x27b8], R45 ;  /* 0x0027b82d01007387 */ /* 0x004fe80000100800 */
[----:B------:R-:W2:Y:S04]  /*2d680*/  LDL.LU R39, [R1+0x2864] ;  /* 0x0028640001277983 */ /* 0x000ea80000300800 */
[----:B------:R-:W2:Y:S01]  /*2d690*/  LDL.LU R43, [R1+0x2860] ;  /* 0x00286000012b7983 */ /* 0x000ea20000300800 */
[----:B------:R-:W-:Y:S01]  /*2d6a0*/  PRMT R3, R12, 0x3340, R3 ;  /* 0x000033400c037816 */ /* 0x000fe20000000003 */
[----:B----4-:R-:W-:-:S02]  /*2d6b0*/  @!P0 IMAD.MOV.U32 R12, RZ, RZ, R50 ;  /* 0x000000ffff0c8224 */ /* 0x010fc400078e0032 */
[----:B------:R-:W-:Y:S01]  /*2d6c0*/  @!P0 IMAD.MOV.U32 R13, RZ, RZ, R51 ;  /* 0x000000ffff0d8224 */ /* 0x000fe200078e0033 */
[----:B---3--:R-:W-:Y:S01]  /*2d6d0*/  PRMT R44, RZ, 0x7610, R44 ;  /* 0x00007610ff2c7816 */ /* 0x008fe2000000002c */
[----:B------:R-:W3:Y:S04]  /*2d6e0*/  LDL R15, [R1+0x1ddc] ;  /* 0x001ddc00010f7983 */ /* 0x000ee80000100800 */
[----:B------:R-:W4:Y:S04]  /*2d6f0*/  LDL R14, [R1+0x1de0] ;  /* 0x001de000010e7983 */ /* 0x000f280000100800 */
[----:B------:R0:W-:Y:S04]  /*2d700*/  STL [R1+0x2128], R3 ;  /* 0x0021280301007387 */ /* 0x0001e80000100800 */
[----:B------:R1:W3:Y:S01]  /*2d710*/  @!P0 LDG.E.U8 R44, desc[UR60][R12.64] ;  /* 0x0000003c0c2c8981 */ /* 0x0002e2000c1e1100 */
        /* <DEDUP_REMOVED lines=10> */
[----:B------:R-:W-:Y:S01]  /*2d7c0*/  STL [R1+0x27c0], R45 ;  /* 0x0027c02d01007387 */ /* 0x000fe20000100800 */
[----:B------:R-:W-:-:S02]  /*2d7d0*/  LOP3.LUT R3, R41, 0xffff, RZ, 0xc0, !PT ;  /* 0x0000ffff29037812 */ /* 0x000fc400078ec0ff */
[----:B0-----:R-:W-:Y:S01]  /*2d7e0*/  LOP3.LUT R12, R4, 0xffff, RZ, 0xc0, !PT ;  /* 0x0000ffff040c7812 */ /* 0x001fe200078ec0ff */
[----:B--2---:R-:W-:Y:S04]  /*2d7f0*/  STL [R1+0x27c4], R43 ;  /* 0x0027c42b01007387 */ /* 0x004fe80000100800 */
[----:B------:R-:W2:Y:S04]  /*2d800*/  LDL.LU R237, [R1+0x1da0] ;  /* 0x001da00001ed7983 */ /* 0x000ea80000300800 */
[----:B------:R-:W2:Y:S04]  /*2d810*/  LDL.LU R4, [R1+0x1d9c] ;  /* 0x001d9c0001047983 */ /* 0x000ea80000300800 */
[----:B------:R-:W2:Y:S01]  /*2d820*/  LDL.LU R41, [R1+0x2854] ;  /* 0x0028540001297983 */ /* 0x000ea20000300800 */
[----:B------:R-:W-:Y:S01]  /*2d830*/  PRMT R47, R12, 0x3340, R3 ;  /* 0x000033400c2f7816 */ /* 0x000fe20000000003 */
[----:B------:R-:W-:Y:S01]  /*2d840*/  @!P0 IMAD.MOV.U32 R12, RZ, RZ, R16 ;  /* 0x000000ffff0c8224 */ /* 0x000fe200078e0010 */
[----:B----4-:R-:W-:Y:S01]  /*2d850*/  PRMT R42, RZ, 0x7610, R42 ;  /* 0x00007610ff2a7816 */ /* 0x010fe2000000002a */
[----:B------:R-:W-:Y:S01]  /*2d860*/  @!P0 IMAD.MOV.U32 R13, RZ, RZ, R17 ;  /* 0x000000ffff0d8224 */ /* 0x000fe200078e0011 */
[----:B------:R-:W-:-:S02]  /*2d870*/  LOP3.LUT R3, R96, 0xffff, RZ, 0xc0, !PT ;  /* 0x0000ffff60037812 */ /* 0x000fc400078ec0ff */
[----:B---3--:R-:W-:Y:S01]  /*2d880*/  PRMT R40, RZ, 0x7610, R40 ;  /* 0x00007610ff287816 */ /* 0x008fe20000000028 */
[----:B------:R-:W3:Y:S04]  /*2d890*/  LDL.LU R233, [R1+0xbc4] ;  /* 0x000bc40001e97983 */ /* 0x000ee80000300800 */
[----:B------:R0:W4:Y:S02]  /*2d8a0*/  @!P0 LDG.E.U8 R42, desc[UR60][R12.64] ;  /* 0x0000003c0c2a8981 */ /* 0x000124000c1e1100 */
[----:B0-----:R-:W-:Y:S01]  /*2d8b0*/  LOP3.LUT R12, R116, 0xffff, RZ, 0xc0, !PT ;  /* 0x0000ffff740c7812 */ /* 0x001fe200078ec0ff */
[----:B------:R-:W-:-:S03]  /*2d8c0*/  @!P0 IMAD.MOV.U32 R13, RZ, RZ, R15 ;  /* 0x000000ffff0d8224 */ /* 0x000fc600078e000f */
[----:B------:R-:W-:Y:S01]  /*2d8d0*/  PRMT R49, R12, 0x3340, R3 ;  /* 0x000033400c317816 */ /* 0x000fe20000000003 */
[----:B------:R-:W-:Y:S01]  /*2d8e0*/  @!P0 IMAD.MOV.U32 R12, RZ, RZ, R14 ;  /* 0x000000ffff0c8224 */ /* 0x000fe200078e000e */
[----:B------:R-:W-:Y:S02]  /*2d8f0*/  LOP3.LUT R3, R101, 0xffff, RZ, 0xc0, !PT ;  /* 0x0000ffff65037812 */ /* 0x000fe400078ec0ff */
[----:B--2---:R-:W-:-:S06]  /*2d900*/  PRMT R41, RZ, 0x7610, R41 ;  /* 0x00007610ff297816 */ /* 0x004fcc0000000029 */
[----:B------:R0:W2:Y:S02]  /*2d910*/  @!P0 LDG.E.U8 R41, desc[UR60][R12.64] ;  /* 0x0000003c0c298981 */ /* 0x0000a4000c1e1100 */
[----:B0-----:R-:W-:Y:S01]  /*2d920*/  LOP3.LUT R12, R109, 0xffff, RZ, 0xc0, !PT ;  /* 0x0000ffff6d0c7812 */ /* 0x001fe200078ec0ff */
[----:B------:R-:W-:-:S03]  /*2d930*/  @!P0 IMAD.MOV.U32 R13, RZ, RZ, R4 ;  /* 0x000000ffff0d8224 */ /* 0x000fc600078e0004 */
[----:B------:R-:W-:Y:S01]  /*2d940*/  PRMT R51, R12, 0x3340, R3 ;  /* 0x000033400c337816 */ /* 0x000fe20000000003 */
[----:B------:R-:W-:-:S05]  /*2d950*/  @!P0 IMAD.MOV.U32 R12, RZ, RZ, R237 ;  /* 0x000000ffff0c8224 */ /* 0x000fca00078e00ed */
[----:B------:R-:W3:Y:S04]  /*2d960*/  @!P0 LDG.E.U8 R40, desc[UR60][R12.64] ;  /* 0x0000003c0c288981 */ /* 0x000ee8000c1e1100 */
[----:B------:R-:W-:Y:S04]  /*2d970*/  STL [R1+0x27c8], R47 ;  /* 0x0027c82f01007387 */ /* 0x000fe80000100800 */
[----:B----4-:R-:W-:Y:S04]  /*2d980*/  STL [R1+0x27cc], R42 ;  /* 0x0027cc2a01007387 */ /* 0x010fe80000100800 */
[----:B------:R-:W4:Y:S04]  /*2d990*/  LDL.LU R96, [R1+0x1d5c] ;  /* 0x001d5c0001607983 */ /* 0x000f280000300800 */
[----:B------:R-:W-:Y:S04]  /*2d9a0*/  STL [R1+0x27d4], R49 ;  /* 0x0027d43101007387 */ /* 0x000fe80000100800 */
[----:B------:R-:W4:Y:S04]  /*2d9b0*/  LDL.LU R99, [R1+0xb8c] ;  /* 0x000b8c0001637983 */ /* 0x000f280000300800 */
[----:B------:R-:W4:Y:S01]  /*2d9c0*/  LDL.LU R116, [R1+0x1d60] ;  /* 0x001d600001747983 */ /* 0x000f220000300800 */
[----:B------:R-:W-:-:S03]  /*2d9d0*/  LOP3.LUT R3, R38, 0xffff, RZ, 0xc0, !PT ;  /* 0x0000ffff26037812 */ /* 0x000fc600078ec0ff */
[----:B--2---:R-:W-:Y:S04]  /*2d9e0*/  STL [R1+0x27d8], R41 ;  /* 0x0027d82901007387 */ /* 0x004fe80000100800 */
[----:B------:R-:W2:Y:S04]  /*2d9f0*/  LDL.LU R166, [R1+0xbb4] ;  /* 0x000bb40001a67983 */ /* 0x000ea80000300800 */
[----:B------:R-:W2:Y:S04]  /*2da00*/  LDL.LU R109, [R1+0x1d20] ;  /* 0x001d2000016d7983 */ /* 0x000ea80000300800 */
[----:B------:R-:W2:Y:S04]  /*2da10*/  LDL.LU R101, [R1+0x1d1c] ;  /* 0x001d1c0001657983 */ /* 0x000ea80000300800 */
[----:B------:R-:W-:Y:S04]  /*2da20*/  STL [R1+0x27dc], R51 ;  /* 0x0027dc3301007387 */ /* 0x000fe80000100800 */
[----:B------:R-:W-:Y:S04]  /*2da30*/  STL [R1+0x2254], R237 ;  /* 0x002254ed01007387 */ /* 0x000fe80000100800 */
[----:B------:R0:W-:Y:S04]  /*2da40*/  STL [R1+0x2250], R4 ;  /* 0x0022500401007387 */ /* 0x0001e80000100800 */
[----:B---3--:R1:W-:Y:S04]  /*2da50*/  STL [R1+0x27e4], R40 ;  /* 0x0027e42801007387 */ /* 0x0083e80000100800 */
[----:B------:R-:W3:Y:S01]  /*2da60*/  LDL.LU R38, [R1+0x2850] ;  /* 0x0028500001267983 */ /* 0x000ee20000300800 */
[----:B------:R-:W-:-:S02]  /*2da70*/  LOP3.LUT R12, R233, 0xffff, RZ, 0xc0, !PT ;  /* 0x0000ffffe90c7812 */ /* 0x000fc400078ec0ff */
[----:B------:R-:W-:Y:S01]  /*2da80*/  PRMT R39, RZ, 0x7610, R39 ;  /* 0x00007610ff277816 */ /* 0x000fe20000000027 */
[----:B----4-:R-:W-:Y:S01]  /*2da90*/  @!P0 IMAD.MOV.U32 R13, RZ, RZ, R96 ;  /* 0x000000ffff0d8224 */ /* 0x010fe200078e0060 */
[----:B------:R-:W4:Y:S01]  /*2daa0*/  LDL R14, [R1+0x20c4] ;  /* 0x0020c400010e7983 */ /* 0x000f220000100800 */
[----:B------:R-:W-:Y:S01]  /*2dab0*/  PRMT R53, R12, 0x3340, R3 ;  /* 0x000033400c357816 */ /* 0x000fe20000000003 */
[----:B------:R-:W-:Y:S01]  /*2dac0*/  @!P0 IMAD.MOV.U32 R12, RZ, RZ, R116 ;  /* 0x000000ffff0c8224 */ /* 0x000fe200078e0074 */
[----:B------:R-:W-:Y:S01]  /*2dad0*/  LOP3.LUT R3, R37, 0xffff, RZ, 0xc0, !PT ;  /* 0x0000ffff25037812 */ /* 0x000fe200078ec0ff */
[----:B0-----:R-:W4:Y:S04]  /*2dae0*/  LDL R4, [R1+0x20f0] ;  /* 0x0020f00001047983 */ /* 0x001f280000100800 */
[----:B------:R0:W4:Y:S04]  /*2daf0*/  @!P0 LDG.E.U8 R39, desc[UR60][R12.64] ;  /* 0x0000003c0c278981 */ /* 0x000128000c1e1100 */
[----:B------:R-:W4:Y:S04]  /*2db00*/  LDL.LU R233, [R1+0xbcc] ;  /* 0x000bcc0001e97983 */ /* 0x000f280000300800 */
[----:B------:R-:W4:Y:S04]  /*2db10*/  LDL R41, [R1+0x2094] ;  /* 0x0020940001297983 */ /* 0x000f280000100800 */
[----:B------:R-:W4:Y:S01]  /*2db20*/  LDL R17, [R1+0x2098] ;  /* 0x0020980001117983 */ /* 0x000f220000100800 */
[----:B0-----:R-:W-:-:S04]  /*2db30*/  LOP3.LUT R12, R99, 0xffff, RZ, 0xc0, !PT ;  /* 0x0000ffff630c7812 */ /* 0x001fc800078ec0ff */
[----:B------:R-:W-:Y:S01]  /*2db40*/  PRMT R46, R12, 0x3340, R3 ;  /* 0x000033400c2e7816 */ /* 0x000fe20000000003 */
[----:B--2---:R-:W-:Y:S02]  /*2db50*/  @!P0 IMAD.MOV.U32 R12, RZ, RZ, R109 ;  /* 0x000000ffff0c8224 */ /* 0x004fe400078e006d */
[----:B------:R-:W-:Y:S01]  /*2db60*/  @!P0 IMAD.MOV.U32 R13, RZ, RZ, R101 ;  /* 0x000000ffff0d8224 */ /* 0x000fe200078e0065 */
[----:B---3--:R-:W-:-:S06]  /*2db70*/  PRMT R38, RZ, 0x7610, R38 ;  /* 0x00007610ff267816 */ /* 0x008fcc0000000026 */
[----:B------:R0:W2:Y:S04]  /*2db80*/  @!P0 LDG.E.U8 R38, desc[UR60][R12.64] ;  /* 0x0000003c0c268981 */ /* 0x0000a8000c1e1100 */
[----:B------:R-:W-:Y:S04]  /*2db90*/  STL [R1+0x27e8], R53 ;  /* 0x0027e83501007387 */ /* 0x000fe80000100800 */
[----:B------:R-:W-:Y:S04]  /*2dba0*/  STL [R1+0x27f4], R116 ;  /* 0x0027f47401007387 */ /* 0x000fe80000100800 */
[----:B------:R-:W-:Y:S04]  /*2dbb0*/  STL [R1+0x27f0], R96 ;  /* 0x0027f06001007387 */ /* 0x000fe80000100800 */
[----:B----4-:R3:W-:Y:S04]  /*2dbc0*/  STL [R1+0x27f8], R39 ;  /* 0x0027f82701007387 */ /* 0x0107e80000100800 */
[----:B------:R-:W4:Y:S04]  /*2dbd0*/  LDL.LU R117, [R1+0xbfc] ;  /* 0x000bfc0001757983 */ /* 0x000f280000300800 */
[----:B------:R-:W4:Y:S04]  /*2dbe0*/  LDL.LU R37, [R1+0x284c] ;  /* 0x00284c0001257983 */ /* 0x000f280000300800 */
[----:B------:R-:W4:Y:S04]  /*2dbf0*/  LDL R16, [R1+0x2054] ;  /* 0x0020540001107983 */ /* 0x000f280000100800 */
[----:B------:R-:W4:Y:S04]  /*2dc00*/  LDL R15, [R1+0x2058] ;  /* 0x00205800010f7983 */ /* 0x000f280000100800 */
[----:B------:R-:W4:Y:S04]  /*2dc10*/  LDL.LU R99, [R1+0xbbc] ;  /* 0x000bbc0001637983 */ /* 0x000f280000300800 */
[----:B------:R-:W-:Y:S04]  /*2dc20*/  STL [R1+0x27fc], R46 ;  /* 0x0027fc2e01007387 */ /* 0x000fe80000100800 */
[----:B------:R-:W-:Y:S04]  /*2dc30*/  STL [R1+0x2804], R109 ;  /* 0x0028046d01007387 */ /* 0x000fe80000100800 */
[----:B------:R-:W-:Y:S01]  /*2dc40*/  STL [R1+0x2800], R101 ;  /* 0x0028006501007387 */ /* 0x000fe20000100800 */
[----:B------:R-:W-:-:S02]  /*2dc50*/  LOP3.LUT R3, R36, 0xffff, RZ, 0xc0, !PT ;  /* 0x0000ffff24037812 */ /* 0x000fc400078ec0ff */
[----:B0-----:R-:W-:Y:S01]  /*2dc60*/  LOP3.LUT R12, R166, 0xffff, RZ, 0xc0, !PT ;  /* 0x0000ffffa60c7812 */ /* 0x001fe200078ec0ff */
[----:B--2---:R0:W-:Y:S04]  /*2dc70*/  STL [R1+0x2808], R38 ;  /* 0x0028082601007387 */ /* 0x0041e80000100800 */
[----:B------:R-:W2:Y:S04]  /*2dc80*/  LDL.LU R36, [R1+0x2848] ;  /* 0x0028480001247983 */ /* 0x000ea80000300800 */
[----:B-1----:R-:W2:Y:S04]  /*2dc90*/  LDL R40, [R1+0x2014] ;  /* 0x0020140001287983 */ /* 0x002ea80000100800 */
[----:B---3--:R-:W3:Y:S01]  /*2dca0*/  LDL R39, [R1+0x2018] ;  /* 0x0020180001277983 */ /* 0x008ee20000100800 */
[----:B------:R-:W-:-:S03]  /*2dcb0*/  PRMT R48, R12, 0x3340, R3 ;  /* 0x000033400c307816 */ /* 0x000fc60000000003 */
[----:B------:R-:W3:Y:S01]  /*2dcc0*/  LDL.LU R166, [R1+0xbdc] ;  /* 0x000bdc0001a67983 */ /* 0x000ee20000300800 */
[----:B----4-:R-:W-:Y:S01]  /*2dcd0*/  PRMT R37, RZ, 0x7610, R37 ;  /* 0x00007610ff257816 */ /* 0x010fe20000000025 */
[----:B------:R-:W-:Y:S02]  /*2dce0*/  @!P0 IMAD.MOV.U32 R12, RZ, RZ, R4 ;  /* 0x000000ffff0c8224 */ /* 0x000fe400078e0004 */
[----:B------:R-:W-:Y:S01]  /*2dcf0*/  @!P0 IMAD.MOV.U32 R13, RZ, RZ, R14 ;  /* 0x000000ffff0d8224 */ /* 0x000fe200078e000e */
[----:B------:R-:W4:Y:S04]  /*2dd00*/  LDL R4, [R1+0x1fd8] ;  /* 0x001fd80001047983 */ /* 0x000f280000100800 */
[----:B------:R-:W4:Y:S01]  /*2dd10*/  LDL R14, [R1+0x1fd4] ;  /* 0x001fd400010e7983 */ /* 0x000f220000100800 */
[----:B------:R-:W-:-:S03]  /*2dd20*/  LOP3.LUT R3, R35, 0xffff, RZ, 0xc0, !PT ;  /* 0x0000ffff23037812 */ /* 0x000fc600078ec0ff */
[----:B------:R-:W3:Y:S04]  /*2dd30*/  LDL.LU R35, [R1+0x2844] ;  /* 0x0028440001237983 */ /* 0x000ee80000300800 */
[----:B------:R1:W4:Y:S02]  /*2dd40*/  @!P0 LDG.E.U8 R37, desc[UR60][R12.64] ;  /* 0x0000003c0c258981 */ /* 0x000324000c1e1100 */
[----:B-1----:R-:W-:Y:S01]  /*2dd50*/  LOP3.LUT R12, R233, 0xffff, RZ, 0xc0, !PT ;  /* 0x0000ffffe90c7812 */ /* 0x002fe200078ec0ff */
[----:B------:R-:W-:Y:S01]  /*2dd60*/  @!P0 IMAD.MOV.U32 R13, RZ, RZ, R41 ;  /* 0x000000ffff0d8224 */ /* 0x000fe200078e0029 */
[----:B------:R-:W4:Y:S02]  /*2dd70*/  LDL.LU R233, [R1+0xc0c] ;  /* 0x000c0c0001e97983 */ /* 0x000f240000300800 */
[----:B------:R-:W-:Y:S01]  /*2dd80*/  PRMT R50, R12, 0x3340, R3 ;  /* 0x000033400c327816 */ /* 0x000fe20000000003 */
[----:B------:R-:W-:Y:S01]  /*2dd90*/  @!P0 IMAD.MOV.U32 R12, RZ, RZ, R17 ;  /* 0x000000ffff0c8224 */ /* 0x000fe200078e0011 */
[----:B------:R-:W-:-:S02]  /*2dda0*/  LOP3.LUT R3, R34, 0xffff, RZ, 0xc0, !PT ;  /* 0x0000ffff22037812 */ /* 0x000fc400078ec0ff */
[----:B------:R-:W4:Y:S04]  /*2ddb0*/  LDL.LU R34, [R1+0x2840] ;  /* 0x0028400001227983 */ /* 0x000f280000300800 */
[----:B0-----:R-:W4:Y:S04]  /*2ddc0*/  LDL R38, [R1+0x1f94] ;  /* 0x001f940001267983 */ /* 0x001f280000100800 */
[----:B------:R-:W4:Y:S01]  /*2ddd0*/  LDL R17, [R1+0x1f98] ;  /* 0x001f980001117983 */ /* 0x000f220000100800 */
[----:B--2---:R-:W-:-:S06]  /*2dde0*/  PRMT R36, RZ, 0x7610, R36 ;  /* 0x00007610ff247816 */ /* 0x004fcc0000000024 */
[----:B------:R0:W2:Y:S02]  /*2ddf0*/  @!P0 LDG.E.U8 R36, desc[UR60][R12.64] ;  /* 0x0000003c0c248981 */ /* 0x0000a4000c1e1100 */
[----:B0-----:R-:W-:Y:S02]  /*2de00*/  LOP3.LUT R12, R117, 0xffff, RZ, 0xc0, !PT ;  /* 0x0000ffff750c7812 */ /* 0x001fe400078ec0ff */
[----:B------:R-:W2:Y:S02]  /*2de10*/  LDL.LU R117, [R1+0xc24] ;  /* 0x000c240001757983 */ /* 0x000ea40000300800 */
[----:B------:R-:W-:Y:S02]  /*2de20*/  PRMT R52, R12, 0x3340, R3 ;  /* 0x000033400c347816 */ /* 0x000fe40000000003 */
[----:B------:R-:W-:Y:S02]  /*2de30*/  LOP3.LUT R3, R33, 0xffff, RZ, 0xc0, !PT ;  /* 0x0000ffff21037812 */ /* 0x000fe400078ec0ff */
[----:B------:R-:W2:Y:S01]  /*2de40*/  LDL.LU R33, [R1+0x283c] ;  /* 0x00283c0001217983 */ /* 0x000ea20000300800 */
[----:B---3--:R-:W-:Y:S01]  /*2de50*/  PRMT R35, RZ, 0x7610, R35 ;  /* 0x00007610ff237816 */ /* 0x008fe20000000023 */
[----:B------:R-:W-:-:S02]  /*2de60*/  @!P0 IMAD.MOV.U32 R12, RZ, RZ, R15 ;  /* 0x000000ffff0c8224 */ /* 0x000fc400078e000f */
[----:B------:R-:W-:Y:S01]  /*2de70*/  @!P0 IMAD.MOV.U32 R13, RZ, RZ, R16 ;  /* 0x000000ffff0d8224 */ /* 0x000fe200078e0010 */
[----:B------:R-:W3:Y:S04]  /*2de80*/  LDL R15, [R1+0x1f58] ;  /* 0x001f5800010f7983 */ /* 0x000ee80000100800 */
[----:B------:R-:W3:Y:S04]  /*2de90*/  LDL R16, [R1+0x1f54] ;  /* 0x001f540001107983 */ /* 0x000ee80000100800 */
[----:B------:R0:W3:Y:S01]  /*2dea0*/  @!P0 LDG.E.U8 R35, desc[UR60][R12.64] ;  /* 0x0000003c0c238981 */ /* 0x0000e2000c1e1100 */
[----:B----4-:R-:W-:-:S02]  /*2deb0*/  PRMT R34, RZ, 0x7610, R34 ;  /* 0x00007610ff227816 */ /* 0x010fc40000000022 */
[----:B0-----:R-:W-:Y:S01]  /*2dec0*/  LOP3.LUT R12, R99, 0xffff, RZ, 0xc0, !PT ;  /* 0x0000ffff630c7812 */ /* 0x001fe200078ec0ff */
[----:B------:R-:W-:Y:S01]  /*2ded0*/  @!P0 IMAD.MOV.U32 R13, RZ, RZ, R40 ;  /* 0x000000ffff0d8224 */ /* 0x000fe200078e0028 */
[----:B------:R-:W4:Y:S04]  /*2dee0*/  LDL.LU R99, [R1+0xbec] ;  /* 0x000bec0001637983 */ /* 0x000f280000300800 */
[----:B------:R-:W4:Y:S01]  /*2def0*/  LDL R42, [R1+0x1f14] ;  /* 0x001f1400012a7983 */ /* 0x000f220000100800 */
[----:B------:R-:W-:Y:S01]  /*2df00*/  PRMT R54, R12, 0x3340, R3 ;  /* 0x000033400c367816 */ /* 0x000fe20000000003 */
[----:B------:R-:W-:Y:S01]  /*2df10*/  @!P0 IMAD.MOV.U32 R12, RZ, RZ, R39 ;  /* 0x000000ffff0c8224 */ /* 0x000fe200078e0027 */
[----:B------:R-:W-:Y:S01]  /*2df20*/  LOP3.LUT R3, R32, 0xffff, RZ, 0xc0, !PT ;  /* 0x0000ffff20037812 */ /* 0x000fe200078ec0ff */
[----:B------:R-:W4:Y:S04]  /*2df30*/  LDL R41, [R1+0x1f18] ;  /* 0x001f180001297983 */ /* 0x000f280000100800 */
[----:B------:R0:W4:Y:S04]  /*2df40*/  @!P0 LDG.E.U8 R34, desc[UR60][R12.64] ;  /* 0x0000003c0c228981 */ /* 0x000128000c1e1100 */
[----:B------:R-:W3:Y:S04]  /*2df50*/  LDL.LU R32, [R1+0x2838] ;  /* 0x0028380001207983 */ /* 0x000ee80000300800 */
[----:B------:R-:W4:Y:S01]  /*2df60*/  LDL R40, [R1+0x1ed4] ;  /* 0x001ed40001287983 */ /* 0x000f220000100800 */
[----:B0-----:R-:W-:Y:S01]  /*2df70*/  LOP3.LUT R12, R166, 0xffff, RZ, 0xc0, !PT ;  /* 0x0000ffffa60c7812 */ /* 0x001fe200078ec0ff */
[----:B------:R-:W-:-:S02]  /*2df80*/  @!P0 IMAD.MOV.U32 R13, RZ, RZ, R14 ;  /* 0x000000ffff0d8224 */ /* 0x000fc400078e000e */
[----:B------:R-:W4:Y:S01]  /*2df90*/  LDL R14, [R1+0x1ed8] ;  /* 0x001ed800010e7983 */ /* 0x000f220000100800 */
[----:B------:R-:W-:Y:S01]  /*2dfa0*/  PRMT R102, R12, 0x3340, R3 ;  /* 0x000033400c667816 */ /* 0x000fe20000000003 */
[----:B------:R-:W-:Y:S01]  /*2dfb0*/  @!P0 IMAD.MOV.U32 R12, RZ, RZ, R4 ;  /* 0x000000ffff0c8224 */ /* 0x000fe200078e0004 */
[----:B------:R-:W-:Y:S02]  /*2dfc0*/  LOP3.LUT R3, R31, 0xffff, RZ, 0xc0, !PT ;  /* 0x0000ffff1f037812 */ /* 0x000fe400078ec0ff */
[----:B--2---:R-:W-:-:S06]  /*2dfd0*/  PRMT R33, RZ, 0x7610, R33 ;  /* 0x00007610ff217816 */ /* 0x004fcc0000000021 */
[----:B------:R0:W2:Y:S02]  /*2dfe0*/  @!P0 LDG.E.U8 R33, desc[UR60][R12.64] ;  /* 0x0000003c0c218981 */ /* 0x0000a4000c1e1100 */
[----:B0-----:R-:W-:Y:S02]  /*2dff0*/  LOP3.LUT R12, R233, 0xffff, RZ, 0xc0, !PT ;  /* 0x0000ffffe90c7812 */ /* 0x001fe400078ec0ff */
[----:B------:R-:W2:Y:S04]  /*2e000*/  LDL.LU R233, [R1+0xc2c] ;  /* 0x000c2c0001e97983 */ /* 0x000ea80000300800 */
[----:B------:R-:W4:Y:S01]  /*2e010*/  LDL.LU R31, [R1+0x2834] ;  /* 0x00283400011f7983 */ /* 0x000f220000300800 */
[----:B------:R-:W-:-:S03]  /*2e020*/  PRMT R105, R12, 0x3340, R3 ;  /* 0x000033400c697816 */ /* 0x000fc60000000003 */
[----:B------:R-:W2:Y:S04]  /*2e030*/  LDL R39, [R1+0x1e94] ;  /* 0x001e940001277983 */ /* 0x000ea80000100800 */
[----:B------:R-:W2:Y:S01]  /*2e040*/  LDL R4, [R1+0x1e98] ;  /* 0x001e980001047983 */ /* 0x000ea20000100800 */
[----:B------:R-:W-:-:S03]  /*2e050*/  LOP3.LUT R3, R30, 0xffff, RZ, 0xc0, !PT ;  /* 0x0000ffff1e037812 */ /* 0x000fc600078ec0ff */
[----:B------:R-:W2:Y:S01]  /*2e060*/  LDL.LU R30, [R1+0x2830] ;  /* 0x00283000011e7983 */ /* 0x000ea20000300800 */
[----:B---3--:R-:W-:Y:S01]  /*2e070*/  PRMT R32, RZ, 0x7610, R32 ;  /* 0x00007610ff207816 */ /* 0x008fe20000000020 */
[----:B------:R-:W-:Y:S02]  /*2e080*/  @!P0 IMAD.MOV.U32 R12, RZ, RZ, R17 ;  /* 0x000000ffff0c8224 */ /* 0x000fe400078e0011 */
[----:B------:R-:W-:Y:S01]  /*2e090*/  @!P0 IMAD.MOV.U32 R13, RZ, RZ, R38 ;  /* 0x000000ffff0d8224 */ /* 0x000fe200078e0026 */
[----:B------:R-:W3:Y:S04]  /*2e0a0*/  LDL R17, [R1+0x1e58] ;  /* 0x001e580001117983 */ /* 0x000ee80000100800 */
[----:B------:R-:W3:Y:S04]  /*2e0b0*/  LDL R38, [R1+0x1e54] ;  /* 0x001e540001267983 */ /* 0x000ee80000100800 */
[----:B------:R0:W3:Y:S02]  /*2e0c0*/  @!P0 LDG.E.U8 R32, desc[UR60][R12.64] ;  /* 0x0000003c0c208981 */ /* 0x0000e4000c1e1100 */
[----:B0-----:R-:W-:Y:S01]  /*2e0d0*/  LOP3.LUT R12, R117, 0xffff, RZ, 0xc0, !PT ;  /* 0x0000ffff750c7812 */ /* 0x001fe200078ec0ff */
[----:B------:R-:W-:-:S03]  /*2e0e0*/  @!P0 IMAD.MOV.U32 R13, RZ, RZ, R16 ;  /* 0x000000ffff0d8224 */ /* 0x000fc600078e0010 */
[----:B------:R-:W-:Y:S01]  /*2e0f0*/  PRMT R56, R12, 0x3340, R3 ;  /* 0x000033400c387816 */ /* 0x000fe20000000003 */
[----:B------:R-:W-:Y:S01]  /*2e100*/  @!P0 IMAD.MOV.U32 R12, RZ, RZ, R15 ;  /* 0x000000ffff0c8224 */ /* 0x000fe200078e000f */
[----:B------:R-:W-:Y:S02]  /*2e110*/  LOP3.LUT R3, R29, 0xffff, RZ, 0xc0, !PT ;  /* 0x0000ffff1d037812 */ /* 0x000fe400078ec0ff */
[----:B------:R-:W3:Y:S04]  /*2e120*/  LDL.LU R29, [R1+0x282c] ;  /* 0x00282c00011d7983 */ /* 0x000ee80000300800 */
[----:B------:R-:W3:Y:S04]  /*2e130*/  LDL R16, [R1+0x1e14] ;  /* 0x001e140001107983 */ /* 0x000ee80000100800 */
[----:B------:R-:W3:Y:S01]  /*2e140*/  LDL R15, [R1+0x1e18] ;  /* 0x001e1800010f7983 */ /* 0x000ee20000100800 */
[----:B----4-:R-:W-:-:S06]  /*2e150*/  PRMT R31, RZ, 0x7610, R31 ;  /* 0x00007610ff1f7816 */ /* 0x010fcc000000001f */
[----:B------:R0:W4:Y:S01]  /*2e160*/  @!P0 LDG.E.U8 R31, desc[UR60][R12.64] ;  /* 0x0000003c0c1f8981 */ /* 0x000122000c1e1100 */
[----:B--2---:R-:W-:Y:S02]  /*2e170*/  PRMT R30, RZ, 0x7610, R30 ;  /* 0x00007610ff1e7816 */ /* 0x004fe4000000001e */
[----:B0-----:R-:W-:Y:S01]  /*2e180*/  LOP3.LUT R12, R99, 0xffff, RZ, 0xc0, !PT ;  /* 0x0000ffff630c7812 */ /* 0x001fe200078ec0ff */
[----:B------:R-:W-:-:S03]  /*2e190*/  @!P0 IMAD.MOV.U32 R13, RZ, RZ, R42 ;  /* 0x000000ffff0d8224 */ /* 0x000fc600078e002a */
[----:B------:R-:W-:Y:S01]  /*2e1a0*/  PRMT R224, R12, 0x3340, R3 ;  /* 0x000033400ce07816 */ /* 0x000fe20000000003 */
[----:B------:R-:W-:-:S05]  /*2e1b0*/  @!P0 IMAD.MOV.U32 R12, RZ, RZ, R41 ;  /* 0x000000ffff0c8224 */ /* 0x000fca00078e0029 */
[----:B------:R0:W2:Y:S01]  /*2e1c0*/  @!P0 LDG.E.U8 R30, desc[UR60][R12.64] ;  /* 0x0000003c0c1e8981 */ /* 0x0000a2000c1e1100 */
[----:B------:R-:W-:Y:S02]  /*2e1d0*/  LOP3.LUT R3, R24, 0xffff, RZ, 0xc0, !PT ;  /* 0x0000ffff18037812 */ /* 0x000fe400078ec0ff */
[----:B0-----:R-:W-:Y:S02]  /*2e1e0*/  LOP3.LUT R12, R28, 0xffff, RZ, 0xc0, !PT ;  /* 0x0000ffff1c0c7812 */ /* 0x001fe400078ec0ff */
[----:B------:R-:W4:Y:S04]  /*2e1f0*/  LDL.LU R28, [R1+0x2828] ;  /* 0x00282800011c7983 */ /* 0x000f280000300800 */
[----:B------:R-:W2:Y:S01]  /*2e200*/  LDL.LU R24, [R1+0x2824] ;  /* 0x0028240001187983 */ /* 0x000ea20000300800 */
[----:B------:R-:W-:Y:S01]  /*2e210*/  PRMT R111, R12, 0x3340, R3 ;  /* 0x000033400c6f7816 */ /* 0x000fe20000000003 */
[----:B------:R-:W-:Y:S01]  /*2e220*/  @!P0 IMAD.MOV.U32 R12, RZ, RZ, R14 ;  /* 0x000000ffff0c8224 */ /* 0x000fe200078e000e */
[----:B------:R-:W-:Y:S01]  /*2e230*/  LOP3.LUT R3, R27, 0xffff, RZ, 0xc0, !PT ;  /* 0x0000ffff1b037812 */ /* 0x000fe200078ec0ff */
[----:B------:R-:W2:Y:S04]  /*2e240*/  LDL R14, [R1+0x1dd8] ;  /* 0x001dd800010e7983 */ /* 0x000ea80000100800 */
[----:B------:R-:W2:Y:S01]  /*2e250*/  LDL.LU R27, [R1+0x2820] ;  /* 0x00282000011b7983 */ /* 0x000ea20000300800 */
[----:B---3--:R-:W-:Y:S01]  /*2e260*/  PRMT R29, RZ, 0x7610, R29 ;  /* 0x00007610ff1d7816 */ /* 0x008fe2000000001d */
[----:B------:R-:W-:-:S05]  /*2e270*/  @!P0 IMAD.MOV.U32 R13, RZ, RZ, R40 ;  /* 0x000000ffff0d8224 */ /* 0x000fca00078e0028 */
[----:B------:R0:W3:Y:S02]  /*2e280*/  @!P0 LDG.E.U8 R29, desc[UR60][R12.64] ;  /* 0x0000003c0c1d8981 */ /* 0x0000e4000c1e1100 */
[----:B0-----:R-:W-:Y:S01]  /*2e290*/  LOP3.LUT R12, R233, 0xffff, RZ, 0xc0, !PT ;  /* 0x0000ffffe90c7812 */ /* 0x001fe200078ec0ff */
[----:B------:R-:W-:-:S03]  /*2e2a0*/  @!P0 IMAD.MOV.U32 R13, RZ, RZ, R39 ;  /* 0x000000ffff0d8224 */ /* 0x000fc600078e0027 */
[----:B------:R-:W-:Y:S01]  /*2e2b0*/  PRMT R55, R12, 0x3340, R3 ;  /* 0x000033400c377816 */ /* 0x000fe20000000003 */
[----:B------:R-:W-:Y:S01]  /*2e2c0*/  @!P0 IMAD.MOV.U32 R12, RZ, RZ, R4 ;  /* 0x000000ffff0c8224 */ /* 0x000fe200078e0004 */
[----:B------:R-:W-:Y:S02]  /*2e2d0*/  LOP3.LUT R3, R26, 0xffff, RZ, 0xc0, !PT ;  /* 0x0000ffff1a037812 */ /* 0x000fe400078ec0ff */
[----:B----4-:R-:W-:-:S06]  /*2e2e0*/  PRMT R28, RZ, 0x7610, R28 ;  /* 0x00007610ff1c7816 */ /* 0x010fcc000000001c */
[----:B------:R0:W4:Y:S01]  /*2e2f0*/  @!P0 LDG.E.U8 R28, desc[UR60][R12.64] ;  /* 0x0000003c0c1c8981 */ /* 0x000122000c1e1100 */
[----:B--2---:R-:W-:Y:S02]  /*2e300*/  PRMT R27, RZ, 0x7610, R27 ;  /* 0x00007610ff1b7816 */ /* 0x004fe4000000001b */
[----:B0-----:R-:W-:Y:S02]  /*2e310*/  LOP3.LUT R12, R24, 0xffff, RZ, 0xc0, !PT ;  /* 0x0000ffff180c7812 */ /* 0x001fe400078ec0ff */
[----:B------:R-:W2:Y:S04]  /*2e320*/  LDL.LU R24, [R1+0x281c] ;  /* 0x00281c0001187983 */ /* 0x000ea80000300800 */
[----:B------:R-:W3:Y:S01]  /*2e330*/  LDL.LU R26, [R1+0x2818] ;  /* 0x00281800011a7983 */ /* 0x000ee20000300800 */
[----:B------:R-:W-:Y:S01]  /*2e340*/  PRMT R94, R12, 0x3340, R3 ;  /* 0x000033400c5e7816 */ /* 0x000fe20000000003 */
[----:B------:R-:W-:-:S02]  /*2e350*/  @!P0 IMAD.MOV.U32 R12, RZ, RZ, R17 ;  /* 0x000000ffff0c8224 */ /* 0x000fc400078e0011 */
[----:B------:R-:W-:Y:S01]  /*2e360*/  @!P0 IMAD.MOV.U32 R13, RZ, RZ, R38 ;  /* 0x000000ffff0d8224 */ /* 0x000fe200078e0026 */
[----:B------:R-:W4:Y:S04]  /*2e370*/  LDL.LU R4, [R1+0x1dd4] ;  /* 0x001dd40001047983 */ /* 0x000f280000300800 */
[----:B------:R0:W2:Y:S02]  /*2e380*/  @!P0 LDG.E.U8 R27, desc[UR60][R12.64] ;  /* 0x0000003c0c1b8981 */ /* 0x0000a4000c1e1100 */
[----:B0-----:R-:W-:Y:S02]  /*2e390*/  LOP3.LUT R12, R25, 0xffff, RZ, 0xc0, !PT ;  /* 0x0000ffff190c7812 */ /* 0x001fe400078ec0ff */
[----:B------:R-:W2:Y:S04]  /*2e3a0*/  LDL.LU R25, [R1+0x2814] ;  /* 0x0028140001197983 */ /* 0x000ea80000300800 */
[----:B------:R-:W2:Y:S04]  /*2e3b0*/  LDL.LU R233, [R1+0xc84] ;  /* 0x000c840001e97983 */ /* 0x000ea80000300800 */
[----:B------:R-:W2:Y:S01]  /*2e3c0*/  LDL.LU R234, [R1+0x1d98] ;  /* 0x001d980001ea7983 */ /* 0x000ea20000300800 */
[----:B------:R-:W-:-:S03]  /*2e3d0*/  LOP3.LUT R3, R104, 0xffff, RZ, 0xc0, !PT ;  /* 0x0000ffff68037812 */ /* 0x000fc600078ec0ff */
[----:B------:R-:W2:Y:S01]  /*2e3e0*/  LDL.LU R104, [R1+0x1d94] ;  /* 0x001d940001687983 */ /* 0x000ea20000300800 */
[----:B------:R-:W-:Y:S01]  /*2e3f0*/  @!P0 IMAD.MOV.U32 R13, RZ, RZ, R16 ;  /* 0x000000ffff0d8224 */ /* 0x000fe200078e0010 */
[----:B------:R-:W-:Y:S01]  /*2e400*/  PRMT R59, R12, 0x3340, R3 ;  /* 0x000033400c3b7816 */ /* 0x000fe20000000003 */
[----:B------:R-:W-:Y:S01]  /*2e410*/  @!P0 IMAD.MOV.U32 R12, RZ, RZ, R15 ;  /* 0x000000ffff0c8224 */ /* 0x000fe200078e000f */
[----:B------:R-:W-:Y:S01]  /*2e420*/  LOP3.LUT R3, R112, 0xffff, RZ, 0xc0, !PT ;  /* 0x0000ffff70037812 */ /* 0x000fe200078ec0ff */
[----:B------:R-:W2:Y:S01]  /*2e430*/  LDL.LU R164, [R1+0xc4c] ;  /* 0x000c4c0001a47983 */ /* 0x000ea20000300800 */
[----:B---3--:R-:W-:-:S06]  /*2e440*/  PRMT R26, RZ, 0x7610, R26 ;  /* 0x00007610ff1a7816 */ /* 0x008fcc000000001a */
[----:B------:R0:W3:Y:S02]  /*2e450*/  @!P0 LDG.E.U8 R26, desc[UR60][R12.64] ;  /* 0x0000003c0c1a8981 */ /* 0x0000e4000c1e1100 */
[----:B0-----:R-:W-:Y:S01]  /*2e460*/  LOP3.LUT R12, R114, 0xffff, RZ, 0xc0, !PT ;  /* 0x0000ffff720c7812 */ /* 0x001fe200078ec0ff */
[----:B----4-:R-:W-:Y:S01]  /*2e470*/  @!P0 IMAD.MOV.U32 R13, RZ, RZ, R4 ;  /* 0x000000ffff0d8224 */ /* 0x010fe200078e0004 */
[----:B------:R-:W4:Y:S04]  /*2e480*/  LDL.LU R114, [R1+0x1d58] ;  /* 0x001d580001727983 */ /* 0x000f280000300800 */
[----:B------:R-:W3:Y:S01]  /*2e490*/  LDL.LU R112, [R1+0x1d54] ;  /* 0x001d540001707983 */ /* 0x000ee20000300800 */
[----:B------:R-:W-:Y:S02]  /*2e4a0*/  PRMT R61, R12, 0x3340, R3 ;  /* 0x000033400c3d7816 */ /* 0x000fe40000000003 */
[----:B--2---:R-:W-:Y:S01]  /*2e4b0*/  PRMT R25, RZ, 0x7610, R25 ;  /* 0x00007610ff197816 */ /* 0x004fe20000000019 */
[----:B------:R-:W-:Y:S01]  /*2e4c0*/  @!P0 IMAD.MOV.U32 R12, RZ, RZ, R14 ;  /* 0x000000ffff0c8224 */ /* 0x000fe200078e000e */
[----:B------:R-:W2:Y:S04]  /*2e4d0*/  LDL.LU R165, [R1+0xbf8] ;  /* 0x000bf80001a57983 */ /* 0x000ea80000300800 */
[----:B------:R-:W2:Y:S04]  /*2e4e0*/  LDL R14, [R1+0x1d14] ;  /* 0x001d1400010e7983 */ /* 0x000ea80000100800 */
[----:B------:R0:W-:Y:S04]  /*2e4f0*/  STL [R1+0x2258], R4 ;  /* 0x0022580401007387 */ /* 0x0001e80000100800 */
[----:B------:R1:W2:Y:S01]  /*2e500*/  @!P0 LDG.E.U8 R25, desc[UR60][R12.64] ;  /* 0x0000003c0c198981 */ /* 0x0002a2000c1e1100 */
[----:B------:R-:W-:-:S02]  /*2e510*/  LOP3.LUT R3, R107, 0xffff, RZ, 0xc0, !PT ;  /* 0x0000ffff6b037812 */ /* 0x000fc400078ec0ff */
[----:B-1----:R-:W-:Y:S02]  /*2e520*/  LOP3.LUT R12, R119, 0xffff, RZ, 0xc0, !PT ;  /* 0x0000ffff770c7812 */ /* 0x002fe400078ec0ff */
[----:B------:R-:W2:Y:S04]  /*2e530*/  LDL.LU R119, [R1+0x2810] ;  /* 0x0028100001777983 */ /* 0x000ea80000300800 */
[----:B------:R-:W2:Y:S04]  /*2e540*/  LDL.LU R166, [R1+0xc74] ;  /* 0x000c740001a67983 */ /* 0x000ea80000300800 */
[----:B------:R-:W2:Y:S04]  /*2e550*/  LDL.LU R117, [R1+0xc18] ;  /* 0x000c180001757983 */ /* 0x000ea80000300800 */
[----:B------:R-:W2:Y:S04]  /*2e560*/  LDL R38, [R1+0x20bc] ;  /* 0x0020bc0001267983 */ /* 0x000ea80000100800 */
[----:B0-----:R-:W2:Y:S04]  /*2e570*/  LDL R4, [R1+0x20ec] ;  /* 0x0020ec0001047983 */ /* 0x001ea80000100800 */
[----:B------:R-:W2:Y:S04]  /*2e580*/  LDL.LU R107, [R1+0x1d18] ;  /* 0x001d1800016b7983 */ /* 0x000ea80000300800 */
[----:B------:R0:W-:Y:S01]  /*2e590*/  STL [R1+0x225c], R234 ;  /* 0x00225cea01007387 */ /* 0x0001e20000100800 */
[----:B------:R-:W-:-:S03]  /*2e5a0*/  PRMT R63, R12, 0x3340, R3 ;  /* 0x000033400c3f7816 */ /* 0x000fc60000000003 */
[----:B------:R-:W2:Y:S04]  /*2e5b0*/  LDL.LU R162, [R1+0xc8c] ;  /* 0x000c8c0001a27983 */ /* 0x000ea80000300800 */
[----:B------:R-:W2:Y:S01]  /*2e5c0*/  LDL.LU R163, [R1+0xc38] ;  /* 0x000c380001a37983 */ /* 0x000ea20000300800 */
[----:B------:R-:W-:-:S03]  /*2e5d0*/  LOP3.LUT R3, R118, 0xffff, RZ, 0xc0, !PT ;  /* 0x0000ffff76037812 */ /* 0x000fc600078ec0ff */
[----:B------:R-:W2:Y:S01]  /*2e5e0*/  LDL.LU R118, [R1+0x280c] ;  /* 0x00280c0001767983 */ /* 0x000ea20000300800 */
[----:B------:R-:W-:Y:S01]  /*2e5f0*/  PRMT R24, RZ, 0x7610, R24 ;  /* 0x00007610ff187816 */ /* 0x000fe20000000018 */
[----:B------:R-:W-:Y:S02]  /*2e600*/  @!P0 IMAD.MOV.U32 R12, RZ, RZ, R234 ;  /* 0x000000ffff0c8224 */ /* 0x000fe400078e00ea */
[----:B------:R-:W-:Y:S01]  /*2e610*/  @!P0 IMAD.MOV.U32 R13, RZ, RZ, R104 ;  /* 0x000000ffff0d8224 */ /* 0x000fe200078e0068 */
[----:B------:R-:W2:Y:S04]  /*2e620*/  LDL R40, [R1+0x208c] ;  /* 0x00208c0001287983 */ /* 0x000ea80000100800 */
[----:B------:R-:W2:Y:S04]  /*2e630*/  LDL R39, [R1+0x2090] ;  /* 0x0020900001277983 */ /* 0x000ea80000100800 */
[----:B------:R1:W2:Y:S04]  /*2e640*/  @!P0 LDG.E.U8 R24, desc[UR60][R12.64] ;  /* 0x0000003c0c188981 */ /* 0x0002a8000c1e1100 */
[----:B------:R-:W2:Y:S01]  /*2e650*/  LDL.LU R99, [R1+0xcb8] ;  /* 0x000cb80001637983 */ /* 0x000ea20000300800 */
[----:B-1----:R-:W-:-:S03]  /*2e660*/  LOP3.LUT R12, R233, 0xffff, RZ, 0xc0, !PT ;  /* 0x0000ffffe90c7812 */ /* 0x002fc600078ec0ff */
[----:B------:R-:W2:Y:S04]  /*2e670*/  LDL.LU R233, [R1+0xc68] ;  /* 0x000c680001e97983 */ /* 0x000ea80000300800 */
[----:B------:R-:W2:Y:S04]  /*2e680*/  LDL R17, [R1+0x204c] ;  /* 0x00204c0001117983 */ /* 0x000ea80000100800 */
[----:B------:R-:W2:Y:S01]  /*2e690*/  LDL R16, [R1+0x2050] ;  /* 0x0020500001107983 */ /* 0x000ea20000100800 */
[----:B------:R-:W-:Y:S02]  /*2e6a0*/  PRMT R65, R12, 0x3340, R3 ;  /* 0x000033400c417816 */ /* 0x000fe40000000003 */
[----:B------:R-:W-:-:S02]  /*2e6b0*/  PRMT R252, RZ, 0x7610, R252 ;  /* 0x00007610fffc7816 */ /* 0x000fc400000000fc */
[----:B------:R-:W-:Y:S01]  /*2e6c0*/  PRMT R251, RZ, 0x7610, R251 ;  /* 0x00007610fffb7816 */ /* 0x000fe200000000fb */
[----:B----4-:R-:W-:Y:S02]  /*2e6d0*/  @!P0 IMAD.MOV.U32 R12, RZ, RZ, R114 ;  /* 0x000000ffff0c8224 */ /* 0x010fe400078e0072 */
[----:B---3--:R-:W-:Y:S01]  /*2e6e0*/  @!P0 IMAD.MOV.U32 R13, RZ, RZ, R112 ;  /* 0x000000ffff0d8224 */ /* 0x008fe200078e0070 */
[----:B--2---:R-:W-:Y:S02]  /*2e6f0*/  LOP3.LUT R3, R165, 0xffff, RZ, 0xc0, !PT ;  /* 0x0000ffffa5037812 */ /* 0x004fe400078ec0ff */
[----:B------:R-:W-:-:S06]  /*2e700*/  PRMT R119, RZ, 0x7610, R119 ;  /* 0x00007610ff777816 */ /* 0x000fcc0000000077 */
[----:B------:R1:W2:Y:S02]  /*2e710*/  @!P0 LDG.E.U8 R119, desc[UR60][R12.64] ;  /* 0x0000003c0c778981 */ /* 0x0002a4000c1e1100 */
[----:B-1----:R-:W-:Y:S02]  /*2e720*/  LOP3.LUT R12, R164, 0xffff, RZ, 0xc0, !PT ;  /* 0x0000ffffa40c7812 */ /* 0x002fe400078ec0ff */
[----:B------:R-:W3:Y:S04]  /*2e730*/  LDL.LU R164, [R1+0xc7c] ;  /* 0x000c7c0001a47983 */ /* 0x000ee80000300800 */
[----:B------:R-:W4:Y:S01]  /*2e740*/  LDL.LU R165, [R1+0xc20] ;  /* 0x000c200001a57983 */ /* 0x000f220000300800 */
[----:B------:R-:W-:Y:S02]  /*2e750*/  PRMT R58, R12, 0x3340, R3 ;  /* 0x000033400c3a7816 */ /* 0x000fe40000000003 */
[----:B------:R-:W-:Y:S01]  /*2e760*/  PRMT R118, RZ, 0x7610, R118 ;  /* 0x00007610ff767816 */ /* 0x000fe20000000076 */
[----:B------:R-:W-:-:S02]  /*2e770*/  @!P0 IMAD.MOV.U32 R12, RZ, RZ, R107 ;  /* 0x000000ffff0c8224 */ /* 0x000fc400078e006b */
[----:B------:R-:W-:Y:S01]  /*2e780*/  @!P0 IMAD.MOV.U32 R13, RZ, RZ, R14 ;  /* 0x000000ffff0d8224 */ /* 0x000fe200078e000e */
[----:B------:R-:W2:Y:S04]  /*2e790*/  LDL R15, [R1+0x200c] ;  /* 0x00200c00010f7983 */ /* 0x000ea80000100800 */
[----:B------:R-:W2:Y:S04]  /*2e7a0*/  LDL R14, [R1+0x2010] ;  /* 0x00201000010e7983 */ /* 0x000ea80000100800 */
[----:B------:R1:W2:Y:S01]  /*2e7b0*/  @!P0 LDG.E.U8 R118, desc[UR60][R12.64] ;  /* 0x0000003c0c768981 */ /* 0x0002a2000c1e1100 */
[----:B------:R-:W-:-:S02]  /*2e7c0*/  LOP3.LUT R3, R117, 0xffff, RZ, 0xc0, !PT ;  /* 0x0000ffff75037812 */ /* 0x000fc400078ec0ff */
[----:B-1----:R-:W-:Y:S01]  /*2e7d0*/  LOP3.LUT R12, R166, 0xffff, RZ, 0xc0, !PT ;  /* 0x0000ffffa60c7812 */ /* 0x002fe200078ec0ff */
[----:B------:R-:W-:Y:S01]  /*2e7e0*/  @!P0 IMAD.MOV.U32 R13, RZ, RZ, R38 ;  /* 0x000000ffff0d8224 */ /* 0x000fe200078e0026 */
[----:B------:R-:W2:Y:S04]  /*2e7f0*/  LDL.LU R166, [R1+0xc9c] ;  /* 0x000c9c0001a67983 */ /* 0x000ea80000300800 */
[----:B------:R-:W2:Y:S01]  /*2e800*/  LDL.LU R117, [R1+0xc48] ;  /* 0x000c480001757983 */ /* 0x000ea20000300800 */
[----:B------:R-:W-:Y:S01]  /*2e810*/  PRMT R60, R12, 0x3340, R3 ;  /* 0x000033400c3c7816 */ /* 0x000fe20000000003 */
[----:B------:R-:W-:Y:S01]  /*2e820*/  @!P0 IMAD.MOV.U32 R12, RZ, RZ, R4 ;  /* 0x000000ffff0c8224 */ /* 0x000fe200078e0004 */
[----:B------:R-:W-:Y:S01]  /*2e830*/  LOP3.LUT R3, R163, 0xffff, RZ, 0xc0, !PT ;  /* 0x0000ffffa3037812 */ /* 0x000fe200078ec0ff */
[----:B------:R-:W2:Y:S04]  /*2e840*/  LDL R38, [R1+0x1fcc] ;  /* 0x001fcc0001267983 */ /* 0x000ea80000100800 */
[----:B------:R1:W2:Y:S04]  /*2e850*/  @!P0 LDG.E.U8 R252, desc[UR60][R12.64] ;  /* 0x0000003c0cfc8981 */ /* 0x0002a8000c1e1100 */
[----:B------:R-:W2:Y:S01]  /*2e860*/  LDL R4, [R1+0x1fd0] ;  /* 0x001fd00001047983 */ /* 0x000ea20000100800 */
[----:B-1----:R-:W-:-:S04]  /*2e870*/  LOP3.LUT R12, R162, 0xffff, RZ, 0xc0, !PT ;  /* 0x0000ffffa20c7812 */ /* 0x002fc800078ec0ff */
[----:B------:R-:W-:Y:S02]  /*2e880*/  PRMT R62, R12, 0x3340, R3 ;  /* 0x000033400c3e7816 */ /* 0x000fe40000000003 */
[----:B------:R-:W-:Y:S02]  /*2e890*/  LOP3.LUT R3, R233, 0xffff, RZ, 0xc0, !PT ;  /* 0x0000ffffe9037812 */ /* 0x000fe400078ec0ff */
[----:B------:R-:W2:Y:S01]  /*2e8a0*/  LDL.LU R233, [R1+0xcc8] ;  /* 0x000cc80001e97983 */ /* 0x000ea20000300800 */
[----:B------:R-:W-:Y:S02]  /*2e8b0*/  @!P0 IMAD.MOV.U32 R12, RZ, RZ, R39 ;  /* 0x000000ffff0c8224 */ /* 0x000fe400078e0027 */
[----:B------:R-:W-:-:S05]  /*2e8c0*/  @!P0 IMAD.MOV.U32 R13, RZ, RZ, R40 ;  /* 0x000000ffff0d8224 */ /* 0x000fca00078e0028 */
[----:B------:R1:W2:Y:S02]  /*2e8d0*/  @!P0 LDG.E.U8 R251, desc[UR60][R12.64] ;  /* 0x0000003c0cfb8981 */ /* 0x0002a4000c1e1100 */
[----:B-1----:R-:W-:Y:S02]  /*2e8e0*/  LOP3.LUT R12, R99, 0xffff, RZ, 0xc0, !PT ;  /* 0x0000ffff630c7812 */ /* 0x002fe400078ec0ff */
[----:B------:R-:W2:Y:S01]  /*2e8f0*/  LDL.LU R99, [R1+0xc70] ;  /* 0x000c700001637983 */ /* 0x000ea20000300800 */
[----:B------:R-:W-:Y:S01]  /*2e900*/  @!P0 IMAD.MOV.U32 R13, RZ, RZ, R17 ;  /* 0x000000ffff0d8224 */ /* 0x000fe200078e0011 */
[----:B------:R-:W-:Y:S01]  /*2e910*/  PRMT R64, R12, 0x3340, R3 ;  /* 0x000033400c407816 */ /* 0x000fe20000000003 */
[----:B------:R-:W-:Y:S01]  /*2e920*/  @!P0 IMAD.MOV.U32 R12, RZ, RZ, R16 ;  /* 0x000000ffff0c8224 */ /* 0x000fe200078e0010 */
[----:B------:R-:W2:Y:S04]  /*2e930*/  LDL R17, [R1+0x1f8c] ;  /* 0x001f8c0001117983 */ /* 0x000ea80000100800 */
[----:B------:R-:W2:Y:S01]  /*2e940*/  LDL R16, [R1+0x1f90] ;  /* 0x001f900001107983 */ /* 0x000ea20000100800 */
[----:B------:R-:W-:-:S03]  /*2e950*/  PRMT R250, RZ, 0x7610, R250 ;  /* 0x00007610fffa7816 */ /* 0x000fc600000000fa */
[----:B------:R-:W2:Y:S04]  /*2e960*/  LDL.LU R160, [R1+0xcd8] ;  /* 0x000cd80001a07983 */ /* 0x000ea80000300800 */
[----:B------:R-:W2:Y:S04]  /*2e970*/  LDL.LU R161, [R1+0xc88] ;  /* 0x000c880001a17983 */ /* 0x000ea80000300800 */
[----:B------:R3:W2:Y:S01]  /*2e980*/  @!P0 LDG.E.U8 R250, desc[UR60][R12.64] ;  /* 0x0000003c0cfa8981 */ /* 0x0006a2000c1e1100 */
[----:B------:R-:W-:Y:S02]  /*2e990*/  PRMT R249, RZ, 0x7610, R249 ;  /* 0x00007610fff97816 */ /* 0x000fe400000000f9 */
[----:B------:R-:W-:-:S02]  /*2e9a0*/  PRMT R248, RZ, 0x7610, R248 ;  /* 0x00007610fff87816 */ /* 0x000fc400000000f8 */
[----:B---3--:R-:W-:Y:S02]  /*2e9b0*/  LOP3.LUT R12, R164, 0xffff, RZ, 0xc0, !PT ;  /* 0x0000ffffa40c7812 */ /* 0x008fe400078ec0ff */
[----:B----4-:R-:W-:-:S04]  /*2e9c0*/  LOP3.LUT R3, R165, 0xffff, RZ, 0xc0, !PT ;  /* 0x0000ffffa5037812 */ /* 0x010fc800078ec0ff */
[----:B------:R-:W-:Y:S01]  /*2e9d0*/  PRMT R67, R12, 0x3340, R3 ;  /* 0x000033400c437816 */ /* 0x000fe20000000003 */
[----:B--2---:R-:W-:Y:S02]  /*2e9e0*/  @!P0 IMAD.MOV.U32 R13, RZ, RZ, R15 ;  /* 0x000000ffff0d8224 */ /* 0x004fe400078e000f */
[----:B------:R-:W-:Y:S01]  /*2e9f0*/  @!P0 IMAD.MOV.U32 R12, RZ, RZ, R14 ;  /* 0x000000ffff0c8224 */ /* 0x000fe200078e000e */
[----:B------:R-:W2:Y:S04]  /*2ea00*/  LDL R15, [R1+0x1f4c] ;  /* 0x001f4c00010f7983 */ /* 0x000ea80000100800 */
[----:B------:R-:W3:Y:S04]  /*2ea10*/  LDL R14, [R1+0x1f50] ;  /* 0x001f5000010e7983 */ /* 0x000ee80000100800 */
[----:B------:R-:W4:Y:S04]  /*2ea20*/  LDL.LU R162, [R1+0xcac] ;  /* 0x000cac0001a27983 */ /* 0x000f280000300800 */
[----:B------:R-:W4:Y:S04]  /*2ea30*/  LDL.LU R163, [R1+0xc58] ;  /* 0x000c580001a37983 */ /* 0x000f280000300800 */
[----:B------:R1:W4:Y:S04]  /*2ea40*/  @!P0 LDG.E.U8 R249, desc[UR60][R12.64] ;  /* 0x0000003c0cf98981 */ /* 0x000328000c1e1100 */
[----:B------:R-:W4:Y:S04]  /*2ea50*/  LDL R40, [R1+0x1f0c] ;  /* 0x001f0c0001287983 */ /* 0x000f280000100800 */
[----:B------:R-:W4:Y:S04]  /*2ea60*/  LDL R39, [R1+0x1f10] ;  /* 0x001f100001277983 */ /* 0x000f280000100800 */
[----:B------:R-:W4:Y:S04]  /*2ea70*/  LDL.LU R164, [R1+0xcd0] ;  /* 0x000cd00001a47983 */ /* 0x000f280000300800 */
[----:B------:R-:W4:Y:S01]  /*2ea80*/  LDL.LU R165, [R1+0xc78] ;  /* 0x000c780001a57983 */ /* 0x000f220000300800 */
[----:B------:R-:W-:-:S02]  /*2ea90*/  LOP3.LUT R3, R117, 0xffff, RZ, 0xc0, !PT ;  /* 0x0000ffff75037812 */ /* 0x000fc400078ec0ff */
[----:B-1----:R-:W-:Y:S01]  /*2eaa0*/  LOP3.LUT R12, R166, 0xffff, RZ, 0xc0, !PT ;  /* 0x0000ffffa60c7812 */ /* 0x002fe200078ec0ff */
[----:B------:R-:W-:-:S03]  /*2eab0*/  @!P0 IMAD.MOV.U32 R13, RZ, RZ, R38 ;  /* 0x000000ffff0d8224 */ /* 0x000fc600078e0026 */
[----:B------:R-:W-:Y:S01]  /*2eac0*/  PRMT R121, R12, 0x3340, R3 ;  /* 0x000033400c797816 */ /* 0x000fe20000000003 */
[----:B------:R-:W-:Y:S01]  /*2ead0*/  @!P0 IMAD.MOV.U32 R12, RZ, RZ, R4 ;  /* 0x000000ffff0c8224 */ /* 0x000fe200078e0004 */
[----:B------:R-:W4:Y:S04]  /*2eae0*/  LDL R38, [R1+0x1ecc] ;  /* 0x001ecc0001267983 */ /* 0x000f280000100800 */
[----:B------:R-:W4:Y:S04]  /*2eaf0*/  LDL R4, [R1+0x1ed0] ;  /* 0x001ed00001047983 */ /* 0x000f280000100800 */
[----:B------:R1:W4:Y:S04]  /*2eb00*/  @!P0 LDG.E.U8 R248, desc[UR60][R12.64] ;  /* 0x0000003c0cf88981 */ /* 0x000328000c1e1100 */
[----:B------:R-:W4:Y:S01]  /*2eb10*/  LDL.LU R166, [R1+0xce0] ;  /* 0x000ce00001a67983 */ /* 0x000f220000300800 */
[----:B-1----:R-:W-:-:S03]  /*2eb20*/  LOP3.LUT R12, R233, 0xffff, RZ, 0xc0, !PT ;  /* 0x0000ffffe90c7812 */ /* 0x002fc600078ec0ff */
[----:B------:R-:W4:Y:S01]  /*2eb30*/  LDL.LU R233, [R1+0xc98] ;  /* 0x000c980001e97983 */ /* 0x000f220000300800 */
[----:B------:R-:W-:-:S04]  /*2eb40*/  LOP3.LUT R3, R99, 0xffff, RZ, 0xc0, !PT ;  /* 0x0000ffff63037812 */ /* 0x000fc800078ec0ff */
[----:B------:R-:W-:Y:S01]  /*2eb50*/  PRMT R70, R12, 0x3340, R3 ;  /* 0x000033400c467816 */ /* 0x000fe20000000003 */
[----:B------:R-:W-:Y:S02]  /*2eb60*/  @!P0 IMAD.MOV.U32 R12, RZ, RZ, R16 ;  /* 0x000000ffff0c8224 */ /* 0x000fe400078e0010 */
[----:B------:R-:W-:Y:S01]  /*2eb70*/  @!P0 IMAD.MOV.U32 R13, RZ, RZ, R17 ;  /* 0x000000ffff0d8224 */ /* 0x000fe200078e0011 */
[----:B------:R-:W4:Y:S04]  /*2eb80*/  LDL R16, [R1+0x1e90] ;  /* 0x001e900001107983 */ /* 0x000f280000100800 */
[----:B------:R-:W4:Y:S04]  /*2eb90*/  LDL R17, [R1+0x1e8c] ;  /* 0x001e8c0001117983 */ /* 0x000f280000100800 */
[----:B------:R-:W4:Y:S04]  /*2eba0*/  LDL.LU R117, [R1+0xcf8] ;  /* 0x000cf80001757983 */ /* 0x000f280000300800 */
[----:B------:R-:W4:Y:S01]  /*2ebb0*/  LDL.LU R99, [R1+0xcc4] ;  /* 0x000cc40001637983 */ /* 0x000f220000300800 */
[----:B------:R-:W-:-:S02]  /*2ebc0*/  PRMT R247, RZ, 0x7610, R247 ;  /* 0x00007610fff77816 */ /* 0x000fc400000000f7 */
[----:B------:R-:W-:-:S04]  /*2ebd0*/  LOP3.LUT R3, R161, 0xffff, RZ, 0xc0, !PT ;  /* 0x0000ffffa1037812 */ /* 0x000fc800078ec0ff */
[----:B------:R1:W4:Y:S01]  /*2ebe0*/  @!P0 LDG.E.U8 R247, desc[UR60][R12.64] ;  /* 0x0000003c0cf78981 */ /* 0x000322000c1e1100 */
[----:B------:R-:W-:Y:S02]  /*2ebf0*/  PRMT R246, RZ, 0x7610, R246 ;  /* 0x00007610fff67816 */ /* 0x000fe400000000f6 */
[----:B-1----:R-:W-:-:S04]  /*2ec00*/  LOP3.LUT R12, R160, 0xffff, RZ, 0xc0, !PT ;  /* 0x0000ffffa00c7812 */ /* 0x002fc800078ec0ff */
[----:B------:R-:W-:Y:S02]  /*2ec10*/  PRMT R97, R12, 0x3340, R3 ;  /* 0x000033400c617816 */ /* 0x000fe40000000003 */
[----:B------:R-:W-:Y:S02]  /*2ec20*/  PRMT R245, RZ, 0x7610, R245 ;  /* 0x00007610fff57816 */ /* 0x000fe400000000f5 */
[----:B------:R-:W-:Y:S01]  /*2ec30*/  PRMT R244, RZ, 0x7610, R244 ;  /* 0x00007610fff47816 */ /* 0x000fe200000000f4 */
[----:B--2---:R-:W-:Y:S02]  /*2ec40*/  @!P0 IMAD.MOV.U32 R13, RZ, RZ, R15 ;  /* 0x000000ffff0d8224 */ /* 0x004fe400078e000f */
[----:B---3--:R-:W-:Y:S01]  /*2ec50*/  @!P0 IMAD.MOV.U32 R12, RZ, RZ, R14 ;  /* 0x000000ffff0c8224 */ /* 0x008fe200078e000e */
[----:B------:R-:W2:Y:S01]  /*2ec60*/  LDL R15, [R1+0x1e4c] ;  /* 0x001e4c00010f7983 */ /* 0x000ea20000100800 */
[----:B----4-:R-:W-:-:S03]  /*2ec70*/  LOP3.LUT R3, R163, 0xffff, RZ, 0xc0, !PT ;  /* 0x0000ffffa3037812 */ /* 0x010fc600078ec0ff */
[----:B------:R-:W3:Y:S04]  /*2ec80*/  LDL R14, [R1+0x1e50] ;  /* 0x001e5000010e7983 */ /* 0x000ee80000100800 */
[----:B------:R1:W4:Y:S02]  /*2ec90*/  @!P0 LDG.E.U8 R246, desc[UR60][R12.64] ;  /* 0x0000003c0cf68981 */ /* 0x000324000c1e1100 */
[----:B-1----:R-:W-:Y:S01]  /*2eca0*/  LOP3.LUT R12, R162, 0xffff, RZ, 0xc0, !PT ;  /* 0x0000ffffa20c7812 */ /* 0x002fe200078ec0ff */
[----:B------:R-:W-:-:S03]  /*2ecb0*/  @!P0 IMAD.MOV.U32 R13, RZ, RZ, R40 ;  /* 0x000000ffff0d8224 */ /* 0x000fc600078e0028 */
[----:B------:R-:W-:Y:S01]  /*2ecc0*/  PRMT R66, R12, 0x3340, R3 ;  /* 0x000033400c427816 */ /* 0x000fe20000000003 */
[----:B------:R-:W-:Y:S01]  /*2ecd0*/  @!P0 IMAD.MOV.U32 R12, RZ, RZ, R39 ;  /* 0x000000ffff0c8224 */ /* 0x000fe200078e0027 */
[----:B------:R-:W-:-:S04]  /*2ece0*/  LOP3.LUT R3, R165, 0xffff, RZ, 0xc0, !PT ;  /* 0x0000ffffa5037812 */ /* 0x000fc800078ec0ff */
[----:B------:R1:W4:Y:S02]  /*2ecf0*/  @!P0 LDG.E.U8 R245, desc[UR60][R12.64] ;  /* 0x0000003c0cf58981 */ /* 0x000324000c1e1100 */
[----:B-1----:R-:W-:-:S04]  /*2ed00*/  LOP3.LUT R12, R164, 0xffff, RZ, 0xc0, !PT ;  /* 0x0000ffffa40c7812 */ /* 0x002fc800078ec0ff */
[----:B------:R-:W-:Y:S02]  /*2ed10*/  PRMT R68, R12, 0x3340, R3 ;  /* 0x000033400c447816 */ /* 0x000fe40000000003 */
[----:B------:R-:W-:Y:S01]  /*2ed20*/  LOP3.LUT R3, R233, 0xffff, RZ, 0xc0, !PT ;  /* 0x0000ffffe9037812 */ /* 0x000fe200078ec0ff */
[----:B------:R-:W-:Y:S01]  /*2ed30*/  @!P0 IMAD.MOV.U32 R12, RZ, RZ, R4 ;  /* 0x000000ffff0c8224 */ /* 0x000fe200078e0004 */
[----:B------:R-:W4:Y:S04]  /*2ed40*/  LDL.LU R233, [R1+0xca8] ;  /* 0x000ca80001e97983 */ /* 0x000f280000300800 */
[----:B0-----:R-:W4:Y:S04]  /*2ed50*/  LDL.LU R234, [R1+0x1e10] ;  /* 0x001e100001ea7983 */ /* 0x001f280000300800 */
[----:B------:R-:W4:Y:S01]  /*2ed60*/  LDL.LU R4, [R1+0x1e0c] ;  /* 0x001e0c0001047983 */ /* 0x000f220000300800 */
[----:B------:R-:W-:-:S05]  /*2ed70*/  @!P0 IMAD.MOV.U32 R13, RZ, RZ, R38 ;  /* 0x000000ffff0d8224 */ /* 0x000fca00078e0026 */
[----:B------:R0:W4:Y:S02]  /*2ed80*/  @!P0 LDG.E.U8 R244, desc[UR60][R12.64] ;  /* 0x0000003c0cf48981 */ /* 0x000124000c1e1100 */
[----:B0-----:R-:W-:Y:S02]  /*2ed90*/  LOP3.LUT R12, R166, 0xffff, RZ, 0xc0, !PT ;  /* 0x0000ffffa60c7812 */ /* 0x001fe400078ec0ff */
[----:B------:R-:W4:Y:S02]  /*2eda0*/  LDL.LU R166, [R1+0xcfc] ;  /* 0x000cfc0001a67983 */ /* 0x000f240000300800 */
[----:B------:R-:W-:Y:S02]  /*2edb0*/  PRMT R69, R12, 0x3340, R3 ;  /* 0x000033400c457816 */ /* 0x000fe40000000003 */
[----:B------:R-:W-:Y:S02]  /*2edc0*/  LOP3.LUT R3, R99, 0xffff, RZ, 0xc0, !PT ;  /* 0x0000ffff63037812 */ /* 0x000fe400078ec0ff */
[----:B------:R-:W4:Y:S04]  /*2edd0*/  LDL.LU R99, [R1+0xccc] ;  /* 0x000ccc0001637983 */ /* 0x000f280000300800 */
[----:B------:R-:W4:Y:S04]  /*2ede0*/  LDL.LU R237, [R1+0x1dd0] ;  /* 0x001dd00001ed7983 */ /* 0x000f280000300800 */
[----:B------:R-:W4:Y:S01]  /*2edf0*/  LDL.LU R235, [R1+0x1dcc] ;  /* 0x001dcc0001eb7983 */ /* 0x000f220000300800 */
[----:B------:R-:W-:Y:S01]  /*2ee00*/  PRMT R243, RZ, 0x7610, R243 ;  /* 0x00007610fff37816 */ /* 0x000fe200000000f3 */
[----:B------:R-:W-:-:S02]  /*2ee10*/  @!P0 IMAD.MOV.U32 R12, RZ, RZ, R16 ;  /* 0x000000ffff0c8224 */ /* 0x000fc400078e0010 */
[----:B------:R-:W-:Y:S01]  /*2ee20*/  @!P0 IMAD.MOV.U32 R13, RZ, RZ, R17 ;  /* 0x000000ffff0d8224 */ /* 0x000fe200078e0011 */
[----:B------:R-:W-:Y:S01]  /*2ee30*/  PRMT R242, RZ, 0x7610, R242 ;  /* 0x00007610fff27816 */ /* 0x000fe200000000f2 */
[----:B------:R-:W4:Y:S04]  /*2ee40*/  LDL.LU R236, [R1+0x1d90] ;  /* 0x001d900001ec7983 */ /* 0x000f280000300800 */
[----:B------:R0:W4:Y:S04]  /*2ee50*/  @!P0 LDG.E.U8 R243, desc[UR60][R12.64] ;  /* 0x0000003c0cf38981 */ /* 0x000128000c1e1100 */
[----:B------:R-:W4:Y:S04]  /*2ee60*/  LDL.LU R161, [R1+0xd00] ;  /* 0x000d000001a17983 */ /* 0x000f280000300800 */
[----:B------:R-:W4:Y:S01]  /*2ee70*/  LDL.LU R163, [R1+0xcdc] ;  /* 0x000cdc0001a37983 */ /* 0x000f220000300800 */
[----:B0-----:R-:W-:-:S04]  /*2ee80*/  LOP3.LUT R12, R117, 0xffff, RZ, 0xc0, !PT ;  /* 0x0000ffff750c7812 */ /* 0x001fc800078ec0ff */
[----:B------:R-:W-:Y:S02]  /*2ee90*/  PRMT R113, R12, 0x3340, R3 ;  /* 0x000033400c717816 */ /* 0x000fe40000000003 */
[----:B------:R-:W-:Y:S02]  /*2eea0*/  LOP3.LUT R3, R98, 0xffff, RZ, 0xc0, !PT ;  /* 0x0000ffff62037812 */ /* 0x000fe400078ec0ff */
[----:B------:R-:W4:Y:S01]  /*2eeb0*/  LDL.LU R98, [R1+0x1d8c] ;  /* 0x001d8c0001627983 */ /* 0x000f220000300800 */
[----:B------:R-:W-:Y:S02]  /*2eec0*/  PRMT R241, RZ, 0x7610, R241 ;  /* 0x00007610fff17816 */ /* 0x000fe400000000f1 */
[----:B------:R-:W-:Y:S01]  /*2eed0*/  PRMT R240, RZ, 0x7610, R240 ;  /* 0x00007610fff07816 */ /* 0x000fe200000000f0 */
[----:B--2---:R-:W-:Y:S02]  /*2eee0*/  @!P0 IMAD.MOV.U32 R13, RZ, RZ, R15 ;  /* 0x000000ffff0d8224 */ /* 0x004fe400078e000f */
[----:B---3--:R-:W-:-:S02]  /*2eef0*/  @!P0 IMAD.MOV.U32 R12, RZ, RZ, R14 ;  /* 0x000000ffff0c8224 */ /* 0x008fc400078e000e */
[----:B------:R-:W2:Y:S04]  /*2ef00*/  LDL.LU R14, [R1+0xcf4] ;  /* 0x000cf400010e7983 */ /* 0x000ea80000300800 */
[----:B------:R0:W3:Y:S04]  /*2ef10*/  @!P0 LDG.E.U8 R242, desc[UR60][R12.64] ;  /* 0x0000003c0cf28981 */ /* 0x0000e8000c1e1100 */
[----:B------:R-:W3:Y:S01]  /*2ef20*/  LDL.LU R165, [R1+0xce8] ;  /* 0x000ce80001a57983 */ /* 0x000ee20000300800 */
[----:B0-----:R-:W-:-:S03]  /*2ef30*/  LOP3.LUT R12, R110, 0xffff, RZ, 0xc0, !PT ;  /* 0x0000ffff6e0c7812 */ /* 0x001fc600078ec0ff */
[----:B------:R-:W3:Y:S01]  /*2ef40*/  LDL.LU R110, [R1+0x1d4c] ;  /* 0x001d4c00016e7983 */ /* 0x000ee20000300800 */
[----:B------:R-:W-:Y:S01]  /*2ef50*/  PRMT R156, R12, 0x3340, R3 ;  /* 0x000033400c9c7816 */ /* 0x000fe20000000003 */
[----:B----4-:R-:W-:Y:S02]  /*2ef60*/  @!P0 IMAD.MOV.U32 R12, RZ, RZ, R234 ;  /* 0x000000ffff0c8224 */ /* 0x010fe400078e00ea */
[----:B------:R-:W-:-:S05]  /*2ef70*/  @!P0 IMAD.MOV.U32 R13, RZ, RZ, R4 ;  /* 0x000000ffff0d8224 */ /* 0x000fca00078e0004 */
[----:B------:R0:W4:Y:S01]  /*2ef80*/  @!P0 LDG.E.U8 R241, desc[UR60][R12.64] ;  /* 0x0000003c0cf18981 */ /* 0x000122000c1e1100 */
[----:B------:R-:W-:Y:S02]  /*2ef90*/  LOP3.LUT R3, R233, 0xffff, RZ, 0xc0, !PT ;  /* 0x0000ffffe9037812 */ /* 0x000fe400078ec0ff */
[----:B0-----:R-:W-:Y:S02]  /*2efa0*/  LOP3.LUT R12, R89, 0xffff, RZ, 0xc0, !PT ;  /* 0x0000ffff590c7812 */ /* 0x001fe400078ec0ff */
[----:B------:R-:W4:Y:S04]  /*2efb0*/  LDL.LU R89, [R1+0x1d50] ;  /* 0x001d500001597983 */ /* 0x000f280000300800 */
[----:B------:R-:W4:Y:S04]  /*2efc0*/  LDL.LU R117, [R1+0xcc0] ;  /* 0x000cc00001757983 */ /* 0x000f280000300800 */
[----:B------:R-:W4:Y:S04]  /*2efd0*/  LDL.LU R162, [R1+0xcb4] ;  /* 0x000cb40001a27983 */ /* 0x000f280000300800 */
[----:B------:R-:W4:Y:S01]  /*2efe0*/  LDL.LU R233, [R1+0xcf0] ;  /* 0x000cf00001e97983 */ /* 0x000f220000300800 */
[----:B------:R-:W-:-:S03]  /*2eff0*/  PRMT R92, R12, 0x3340, R3 ;  /* 0x000033400c5c7816 */ /* 0x000fc60000000003 */
[----:B------:R-:W4:Y:S01]  /*2f000*/  LDL.LU R164, [R1+0xce4] ;  /* 0x000ce40001a47983 */ /* 0x000f220000300800 */
[----:B------:R-:W-:Y:S02]  /*2f010*/  @!P0 IMAD.MOV.U32 R12, RZ, RZ, R237 ;  /* 0x000000ffff0c8224 */ /* 0x000fe400078e00ed */
[----:B------:R-:W-:-:S05]  /*2f020*/  @!P0 IMAD.MOV.U32 R13, RZ, RZ, R235 ;  /* 0x000000ffff0d8224 */ /* 0x000fca00078e00eb */
[----:B------:R0:W4:Y:S01]  /*2f030*/  @!P0 LDG.E.U8 R240, desc[UR60][R12.64] ;  /* 0x0000003c0cf08981 */ /* 0x000122000c1e1100 */
[----:B------:R-:W-:Y:S02]  /*2f040*/  LOP3.LUT R3, R99, 0xffff, RZ, 0xc0, !PT ;  /* 0x0000ffff63037812 */ /* 0x000fe400078ec0ff */
[----:B0-----:R-:W-:Y:S02]  /*2f050*/  LOP3.LUT R12, R166, 0xffff, RZ, 0xc0, !PT ;  /* 0x0000ffffa60c7812 */ /* 0x001fe400078ec0ff */
[----:B------:R-:W4:Y:S04]  /*2f060*/  LDL.LU R166, [R1+0xcbc] ;  /* 0x000cbc0001a67983 */ /* 0x000f280000300800 */
[----:B------:R-:W4:Y:S04]  /*2f070*/  LDL.LU R157, [R1+0xcb0] ;  /* 0x000cb000019d7983 */ /* 0x000f280000300800 */
[----:B------:R-:W4:Y:S01]  /*2f080*/  LDL.LU R99, [R1+0xca4] ;  /* 0x000ca40001637983 */ /* 0x000f220000300800 */
[----:B------:R-:W-:-:S02]  /*2f090*/  PRMT R73, R12, 0x3340, R3 ;  /* 0x000033400c497816 */ /* 0x000fc40000000003 */
[----:B------:R-:W-:Y:S01]  /*2f0a0*/  PRMT R239, RZ, 0x7610, R239 ;  /* 0x00007610ffef7816 */ /* 0x000fe200000000ef */
[----:B------:R-:W-:Y:S02]  /*2f0b0*/  @!P0 IMAD.MOV.U32 R12, RZ, RZ, R236 ;  /* 0x000000ffff0c8224 */ /* 0x000fe400078e00ec */
[----:B------:R-:W-:Y:S01]  /*2f0c0*/  @!P0 IMAD.MOV.U32 R13, RZ, RZ, R98 ;  /* 0x000000ffff0d8224 */ /* 0x000fe200078e0062 */
[----:B------:R-:W4:Y:S01]  /*2f0d0*/  LDL.LU R159, [R1+0xc94] ;  /* 0x000c9400019f7983 */ /* 0x000f220000300800 */
[----:B------:R-:W-:-:S03]  /*2f0e0*/  LOP3.LUT R3, R163, 0xffff, RZ, 0xc0, !PT ;  /* 0x0000ffffa3037812 */ /* 0x000fc600078ec0ff */
[----:B------:R0:W4:Y:S01]  /*2f0f0*/  @!P0 LDG.E.U8 R239, desc[UR60][R12.64] ;  /* 0x0000003c0cef8981 */ /* 0x000122000c1e1100 */
[----:B------:R-:W-:Y:S02]  /*2f100*/  PRMT R238, RZ, 0x7610, R238 ;  /* 0x00007610ffee7816 */ /* 0x000fe400000000ee */
[----:B0-----:R-:W-:Y:S02]  /*2f110*/  LOP3.LUT R12, R161, 0xffff, RZ, 0xc0, !PT ;  /* 0x0000ffffa10c7812 */ /* 0x001fe400078ec0ff */
[----:B------:R-:W4:Y:S04]  /*2f120*/  LDL.LU R161, [R1+0xc64] ;  /* 0x000c640001a17983 */ /* 0x000f280000300800 */
[----:B------:R-:W4:Y:S01]  /*2f130*/  LDL.LU R160, [R1+0xc54] ;  /* 0x000c540001a07983 */ /* 0x000f220000300800 */
[----:B------:R-:W-:-:S03]  /*2f140*/  PRMT R75, R12, 0x3340, R3 ;  /* 0x000033400c4b7816 */ /* 0x000fc60000000003 */
[----:B------:R-:W4:Y:S04]  /*2f150*/  LDL.LU R163, [R1+0xca0] ;  /* 0x000ca00001a37983 */ /* 0x000f280000300800 */
[----:B------:R-:W4:Y:S01]  /*2f160*/  LDL.LU R158, [R1+0xc90] ;  /* 0x000c9000019e7983 */ /* 0x000f220000300800 */
[----:B--2---:R-:W-:Y:S01]  /*2f170*/  LOP3.LUT R14, R14, 0xffff, RZ, 0xc0, !PT ;  /* 0x0000ffff0e0e7812 */ /* 0x004fe200078ec0ff */
[----:B---3--:R-:W-:Y:S02]  /*2f180*/  @!P0 IMAD.MOV.U32 R13, RZ, RZ, R110 ;  /* 0x000000ffff0d8224 */ /* 0x008fe400078e006e */
[----:B----4-:R-:W-:-:S05]  /*2f190*/  @!P0 IMAD.MOV.U32 R12, RZ, RZ, R89 ;  /* 0x000000ffff0c8224 */ /* 0x010fca00078e0059 */
[----:B------:R0:W2:Y:S01]  /*2f1a0*/  @!P0 LDG.E.U8 R238, desc[UR60][R12.64] ;  /* 0x0000003c0cee8981 */ /* 0x0000a2000c1e1100 */
[----:B------:R-:W-:Y:S02]  /*2f1b0*/  LOP3.LUT R3, R162, 0xffff, RZ, 0xc0, !PT ;  /* 0x0000ffffa2037812 */ /* 0x000fe400078ec0ff */
[----:B0-----:R-:W-:Y:S02]  /*2f1c0*/  LOP3.LUT R12, R165, 0xffff, RZ, 0xc0, !PT ;  /* 0x0000ffffa50c7812 */ /* 0x001fe400078ec0ff */
[----:B------:R-:W-:Y:S01]  /*2f1d0*/  LOP3.LUT R13, R117, 0xffff, RZ, 0xc0, !PT ;  /* 0x0000ffff750d7812 */ /* 0x000fe200078ec0ff */
[----:B------:R-:W3:Y:S04]  /*2f1e0*/  LDL.LU R165, [R1+0xc60] ;  /* 0x000c600001a57983 */ /* 0x000ee80000300800 */
[----:B------:R-:W4:Y:S01]  /*2f1f0*/  LDL.LU R117, [R1+0xc50] ;  /* 0x000c500001757983 */ /* 0x000f220000300800 */
[----:B------:R-:W-:-:S02]  /*2f200*/  PRMT R71, R14, 0x3340, R13 ;  /* 0x000033400e477816 */ /* 0x000fc4000000000d */
[----:B------:R-:W-:Y:S02]  /*2f210*/  LOP3.LUT R14, R233, 0xffff, RZ, 0xc0, !PT ;  /* 0x0000ffffe90e7812 */ /* 0x000fe400078ec0ff */
[----:B------:R-:W2:Y:S01]  /*2f220*/  LDL.LU R233, [R1+0xc44] ;  /* 0x000c440001e97983 */ /* 0x000ea20000300800 */
[----:B------:R-:W-:-:S03]  /*2f230*/  PRMT R103, R12, 0x3340, R3 ;  /* 0x000033400c677816 */ /* 0x000fc60000000003 */
[----:B------:R-:W2:Y:S01]  /*2f240*/  LDL.LU R162, [R1+0xc34] ;  /* 0x000c340001a27983 */ /* 0x000ea20000300800 */
[----:B------:R-:W-:Y:S02]  /*2f250*/  LOP3.LUT R12, R164, 0xffff, RZ, 0xc0, !PT ;  /* 0x0000ffffa40c7812 */ /* 0x000fe400078ec0ff */
[----:B------:R-:W-:Y:S01]  /*2f260*/  LOP3.LUT R13, R166, 0xffff, RZ, 0xc0, !PT ;  /* 0x0000ffffa60d7812 */ /* 0x000fe200078ec0ff */
[----:B------:R-:W2:Y:S04]  /*2f270*/  LDL.LU R164, [R1+0xc04] ;  /* 0x000c040001a47983 */ /* 0x000ea80000300800 */
[----:B------:R-:W2:Y:S01]  /*2f280*/  LDL.LU R166, [R1+0xbf4] ;  /* 0x000bf40001a67983 */ /* 0x000ea20000300800 */
[----:B------:R-:W-:Y:S02]  /*2f290*/  PRMT R72, R14, 0x3340, R13 ;  /* 0x000033400e487816 */ /* 0x000fe4000000000d */
[----:B------:R-:W-:-:S02]  /*2f2a0*/  LOP3.LUT R14, R99, 0xffff, RZ, 0xc0, !PT ;  /* 0x0000ffff630e7812 */ /* 0x000fc400078ec0ff */
[----:B------:R-:W2:Y:S01]  /*2f2b0*/  LDL.LU R99, [R1+0xc40] ;  /* 0x000c400001637983 */ /* 0x000ea20000300800 */
[----:B------:R-:W-:-:S03]  /*2f2c0*/  LOP3.LUT R3, R157, 0xffff, RZ, 0xc0, !PT ;  /* 0x0000ffff9d037812 */ /* 0x000fc600078ec0ff */
[----:B------:R-:W2:Y:S01]  /*2f2d0*/  LDL.LU R157, [R1+0xc30] ;  /* 0x000c3000019d7983 */ /* 0x000ea20000300800 */
[----:B------:R-:W-:Y:S02]  /*2f2e0*/  PRMT R74, R12, 0x3340, R3 ;  /* 0x000033400c4a7816 */ /* 0x000fe40000000003 */
[----:B------:R-:W-:Y:S02]  /*2f2f0*/  LOP3.LUT R12, R159, 0xffff, RZ, 0xc0, !PT ;  /* 0x0000ffff9f0c7812 */ /* 0x000fe400078ec0ff */
[----:B------:R-:W2:Y:S01]  /*2f300*/  LDL.LU R159, [R1+0xc00] ;  /* 0x000c0000019f7983 */ /* 0x000ea20000300800 */
[----:B------:R-:W-:-:S03]  /*2f310*/  LOP3.LUT R13, R161, 0xffff, RZ, 0xc0, !PT ;  /* 0x0000ffffa10d7812 */ /* 0x000fc600078ec0ff */
[----:B------:R-:W2:Y:S01]  /*2f320*/  LDL.LU R161, [R1+0xbf0] ;  /* 0x000bf00001a17983 */ /* 0x000ea20000300800 */
[----:B------:R-:W-:Y:S02]  /*2f330*/  LOP3.LUT R3, R160, 0xffff, RZ, 0xc0, !PT ;  /* 0x0000ffffa0037812 */ /* 0x000fe400078ec0ff */
[----:B------:R-:W-:Y:S01]  /*2f340*/  PRMT R77, R14, 0x3340, R13 ;  /* 0x000033400e4d7816 */ /* 0x000fe2000000000d */
[----:B------:R-:W2:Y:S01]  /*2f350*/  LDL.LU R155, [R1+0xbe4] ;  /* 0x000be400019b7983 */ /* 0x000ea20000300800 */
[----:B------:R-:W-:-:S03]  /*2f360*/  LOP3.LUT R14, R163, 0xffff, RZ, 0xc0, !PT ;  /* 0x0000ffffa30e7812 */ /* 0x000fc600078ec0ff */
[----:B------:R-:W2:Y:S04]  /*2f370*/  LDL.LU R160, [R1+0xbd4] ;  /* 0x000bd40001a07983 */ /* 0x000ea80000300800 */
[----:B------:R-:W2:Y:S01]  /*2f380*/  LDL.LU R163, [R1+0xba4] ;  /* 0x000ba40001a37983 */ /* 0x000ea20000300800 */
[----:B------:R-:W-:Y:S02]  /*2f390*/  PRMT R79, R12, 0x3340, R3 ;  /* 0x000033400c4f7816 */ /* 0x000fe40000000003 */
[----:B------:R-:W-:Y:S02]  /*2f3a0*/  LOP3.LUT R12, R158, 0xffff, RZ, 0xc0, !PT ;  /* 0x0000ffff9e0c7812 */ /* 0x000fe400078ec0ff */
[----:B------:R-:W2:Y:S01]  /*2f3b0*/  LDL.LU R158, [R1+0xb94] ;  /* 0x000b9400019e7983 */ /* 0x000ea20000300800 */
[----:B---3--:R-:W-:-:S03]  /*2f3c0*/  LOP3.LUT R13, R165, 0xffff, RZ, 0xc0, !PT ;  /* 0x0000ffffa50d7812 */ /* 0x008fc600078ec0ff */
[----:B------:R-:W3:Y:S01]  /*2f3d0*/  LDL.LU R165, [R1+0xbe0] ;  /* 0x000be00001a57983 */ /* 0x000ee20000300800 */
[----:B----4-:R-:W-:Y:S02]  /*2f3e0*/  LOP3.LUT R3, R117, 0xffff, RZ, 0xc0, !PT ;  /* 0x0000ffff75037812 */ /* 0x010fe400078ec0ff */
[----:B------:R-:W-:Y:S01]  /*2f3f0*/  PRMT R81, R14, 0x3340, R13 ;  /* 0x000033400e517816 */ /* 0x000fe2000000000d */
[----:B------:R-:W4:Y:S01]  /*2f400*/  LDL.LU R117, [R1+0xbd0] ;  /* 0x000bd00001757983 */ /* 0x000f220000300800 */
[----:B--2---:R-:W-:-:S03]  /*2f410*/  LOP3.LUT R14, R233, 0xffff, RZ, 0xc0, !PT ;  /* 0x0000ffffe90e7812 */ /* 0x004fc600078ec0ff */
[----:B------:R-:W2:Y:S01]  /*2f420*/  LDL.LU R233, [R1+0xba0] ;  /* 0x000ba00001e97983 */ /* 0x000ea20000300800 */
[----:B------:R-:W-:Y:S02]  /*2f430*/  PRMT R83, R12, 0x3340, R3 ;  /* 0x000033400c537816 */ /* 0x000fe40000000003 */
[----:B------:R-:W-:Y:S02]  /*2f440*/  LOP3.LUT R12, R162, 0xffff, RZ, 0xc0, !PT ;  /* 0x0000ffffa20c7812 */ /* 0x000fe400078ec0ff */
[----:B------:R-:W-:Y:S01]  /*2f450*/  LOP3.LUT R13, R164, 0xffff, RZ, 0xc0, !PT ;  /* 0x0000ffffa40d7812 */ /* 0x000fe200078ec0ff */
[----:B------:R-:W2:Y:S04]  /*2f460*/  LDL.LU R162, [R1+0xb90] ;  /* 0x000b900001a27983 */ /* 0x000ea80000300800 */
[----:B------:R-:W2:Y:S01]  /*2f470*/  LDL.LU R164, [R1+0xb84] ;  /* 0x000b840001a47983 */ /* 0x000ea20000300800 */
[----:B------:R-:W-:-:S02]  /*2f480*/  LOP3.LUT R3, R166, 0xffff, RZ, 0xc0, !PT ;  /* 0x0000ffffa6037812 */ /* 0x000fc400078ec0ff */
[----:B------:R-:W-:Y:S01]  /*2f490*/  PRMT R76, R14, 0x3340, R13 ;  /* 0x000033400e4c7816 */ /* 0x000fe2000000000d */
        /* <DEDUP_REMOVED lines=11> */
[----:B------:R-:W-:Y:S02]  /*2f550*/  PRMT R82, R12, 0x3340, R3 ;  /* 0x000033400c527816 */ /* 0x000fe40000000003 */
[----:B------:R-:W-:Y:S02]  /*2f560*/  LOP3.LUT R12, R160, 0xffff, RZ, 0xc0, !PT ;  /* 0x0000ffffa00c7812 */ /* 0x000fe400078ec0ff */
[----:B------:R-:W-:Y:S02]  /*2f570*/  LOP3.LUT R14, R155, 0xffff, RZ, 0xc0, !PT ;  /* 0x0000ffff9b0e7812 */ /* 0x000fe400078ec0ff */
[----:B------:R-:W-:Y:S01]  /*2f580*/  LOP3.LUT R13, R163, 0xffff, RZ, 0xc0, !PT ;  /* 0x0000ffffa30d7812 */ /* 0x000fe200078ec0ff */
[----:B------:R-:W2:Y:S04]  /*2f590*/  LDL.LU R160, [R1+0xb40] ;  /* 0x000b400001a07983 */ /* 0x000ea80000300800 */
[----:B------:R-:W2:Y:S01]  /*2f5a0*/  LDL.LU R163, [R1+0xb30] ;  /* 0x000b300001a37983 */ /* 0x000ea20000300800 */
[----:B------:R-:W-:-:S02]  /*2f5b0*/  LOP3.LUT R3, R158, 0xffff, RZ, 0xc0, !PT ;  /* 0x0000ffff9e037812 */ /* 0x000fc400078ec0ff */
[----:B------:R-:W-:Y:S02]  /*2f5c0*/  PRMT R85, R14, 0x3340, R13 ;  /* 0x000033400e557816 */ /* 0x000fe4000000000d */
[----:B------:R-:W-:Y:S02]  /*2f5d0*/  PRMT R123, R12, 0x3340, R3 ;  /* 0x000033400c7b7816 */ /* 0x000fe40000000003 */
[----:B---3--:R-:W-:Y:S02]  /*2f5e0*/  LOP3.LUT R14, R165, 0xffff, RZ, 0xc0, !PT ;  /* 0x0000ffffa50e7812 */ /* 0x008fe400078ec0ff */
[----:B------:R-:W3:Y:S04]  /*2f5f0*/  LDL.LU R165, [R1+0xb24] ;  /* 0x000b240001a57983 */ /* 0x000ee80000300800 */
[----:B------:R-:W3:Y:S01]  /*2f600*/  LDL.LU R158, [R1+0xb14] ;  /* 0x000b1400019e7983 */ /* 0x000ee20000300800 */
[----:B----4-:R-:W-:-:S02]  /*2f610*/  LOP3.LUT R12, R117, 0xffff, RZ, 0xc0, !PT ;  /* 0x0000ffff750c7812 */ /* 0x010fc400078ec0ff */
[----:B--2---:R-:W-:Y:S01]  /*2f620*/  LOP3.LUT R13, R233, 0xffff, RZ, 0xc0, !PT ;  /* 0x0000ffffe90d7812 */ /* 0x004fe200078ec0ff */
[----:B------:R-:W2:Y:S04]  /*2f630*/  LDL.LU R117, [R1+0xae4] ;  /* 0x000ae40001757983 */ /* 0x000ea80000300800 */
[----:B------:R-:W4:Y:S01]  /*2f640*/  LDL.LU R233, [R1+0xad4] ;  /* 0x000ad40001e97983 */ /* 0x000f220000300800 */
[----:B------:R-:W-:Y:S02]  /*2f650*/  LOP3.LUT R3, R162, 0xffff, RZ, 0xc0, !PT ;  /* 0x0000ffffa2037812 */ /* 0x000fe400078ec0ff */
[----:B------:R-:W-:Y:S01]  /*2f660*/  PRMT R125, R14, 0x3340, R13 ;  /* 0x000033400e7d7816 */ /* 0x000fe2000000000d */
[----:B------:R-:W4:Y:S01]  /*2f670*/  LDL.LU R162, [R1+0xb20] ;  /* 0x000b200001a27983 */ /* 0x000f220000300800 */
[----:B------:R-:W-:-:S03]  /*2f680*/  LOP3.LUT R14, R164, 0xffff, RZ, 0xc0, !PT ;  /* 0x0000ffffa40e7812 */ /* 0x000fc600078ec0ff */
[----:B------:R-:W4:Y:S01]  /*2f690*/  LDL.LU R164, [R1+0xb10] ;  /* 0x000b100001a47983 */ /* 0x000f220000300800 */
[----:B------:R-:W-:Y:S02]  /*2f6a0*/  PRMT R127, R12, 0x3340, R3 ;  /* 0x000033400c7f7816 */ /* 0x000fe40000000003 */
[----:B------:R-:W-:Y:S02]  /*2f6b0*/  LOP3.LUT R12, R166, 0xffff, RZ, 0xc0, !PT ;  /* 0x0000ffffa60c7812 */ /* 0x000fe400078ec0ff */
[----:B------:R-:W-:Y:S01]  /*2f6c0*/  LOP3.LUT R13, R99, 0xffff, RZ, 0xc0, !PT ;  /* 0x0000ffff630d7812 */ /* 0x000fe200078ec0ff */
[----:B------:R-:W4:Y:S04]  /*2f6d0*/  LDL.LU R166, [R1+0xae0] ;  /* 0x000ae00001a67983 */ /* 0x000f280000300800 */
[----:B------:R-:W4:Y:S01]  /*2f6e0*/  LDL.LU R99, [R1+0xad0] ;  /* 0x000ad00001637983 */ /* 0x000f220000300800 */
[----:B------:R-:W-:-:S02]  /*2f6f0*/  PRMT R84, R14, 0x3340, R13 ;  /* 0x000033400e547816 */ /* 0x000fc4000000000d */
[----:B------:R-:W-:Y:S02]  /*2f700*/  LOP3.LUT R3, R157, 0xffff, RZ, 0xc0, !PT ;  /* 0x0000ffff9d037812 */ /* 0x000fe400078ec0ff */
[----:B------:R-:W-:Y:S02]  /*2f710*/  LOP3.LUT R14, R159, 0xffff, RZ, 0xc0, !PT ;  /* 0x0000ffff9f0e7812 */ /* 0x000fe400078ec0ff */
[----:B------:R-:W4:Y:S04]  /*2f720*/  LDL.LU R159, [R1+0xac4] ;  /* 0x000ac400019f7983 */ /* 0x000f280000300800 */
[----:B------:R-:W4:Y:S04]  /*2f730*/  LDL.LU R155, [R1+0xab4] ;  /* 0x000ab400019b7983 */ /* 0x000f280000300800 */
[----:B------:R-:W4:Y:S01]  /*2f740*/  LDL.LU R157, [R1+0xa84] ;  /* 0x000a8400019d7983 */ /* 0x000f220000300800 */
[----:B------:R-:W-:-:S02]  /*2f750*/  PRMT R122, R12, 0x3340, R3 ;  /* 0x000033400c7a7816 */ /* 0x000fc40000000003 */
[----:B------:R-:W-:Y:S02]  /*2f760*/  LOP3.LUT R12, R161, 0xffff, RZ, 0xc0, !PT ;  /* 0x0000ffffa10c7812 */ /* 0x000fe400078ec0ff */
[----:B------:R-:W4:Y:S01]  /*2f770*/  LDL.LU R161, [R1+0xa74] ;  /* 0x000a740001a17983 */ /* 0x000f220000300800 */
[----:B------:R-:W-:Y:S02]  /*2f780*/  LOP3.LUT R13, R160, 0xffff, RZ, 0xc0, !PT ;  /* 0x0000ffffa00d7812 */ /* 0x000fe400078ec0ff */
[----:B------:R-:W-:Y:S02]  /*2f790*/  LOP3.LUT R3, R163, 0xffff, RZ, 0xc0, !PT ;  /* 0x0000ffffa3037812 */ /* 0x000fe400078ec0ff */
[----:B------:R-:W4:Y:S01]  /*2f7a0*/  LDL.LU R163, [R1+0xac0] ;  /* 0x000ac00001a37983 */ /* 0x000f220000300800 */
[----:B------:R-:W-:-:S03]  /*2f7b0*/  PRMT R124, R14, 0x3340, R13 ;  /* 0x000033400e7c7816 */ /* 0x000fc6000000000d */
[----:B------:R-:W4:Y:S01]  /*2f7c0*/  LDL.LU R160, [R1+0xab0] ;  /* 0x000ab00001a07983 */ /* 0x000f220000300800 */
[----:B------:R-:W-:Y:S02]  /*2f7d0*/  PRMT R126, R12, 0x3340, R3 ;  /* 0x000033400c7e7816 */ /* 0x000fe40000000003 */
[----:B---3--:R-:W-:Y:S02]  /*2f7e0*/  LOP3.LUT R14, R165, 0xffff, RZ, 0xc0, !PT ;  /* 0x0000ffffa50e7812 */ /* 0x008fe400078ec0ff */
[----:B------:R-:W-:Y:S01]  /*2f7f0*/  LOP3.LUT R12, R158, 0xffff, RZ, 0xc0, !PT ;  /* 0x0000ffff9e0c7812 */ /* 0x000fe200078ec0ff */
[----:B------:R-:W3:Y:S04]  /*2f800*/  LDL.LU R165, [R1+0xa80] ;  /* 0x000a800001a57983 */ /* 0x000ee80000300800 */
[----:B------:R-:W3:Y:S01]  /*2f810*/  LDL.LU R158, [R1+0xa70] ;  /* 0x000a7000019e7983 */ /* 0x000ee20000300800 */
[----:B--2---:R-:W-:-:S02]  /*2f820*/  LOP3.LUT R13, R117, 0xffff, RZ, 0xc0, !PT ;  /* 0x0000ffff750d7812 */ /* 0x004fc400078ec0ff */
[----:B----4-:R-:W-:Y:S01]  /*2f830*/  LOP3.LUT R3, R233, 0xffff, RZ, 0xc0, !PT ;  /* 0x0000ffffe9037812 */ /* 0x010fe200078ec0ff */
[----:B------:R-:W2:Y:S04]  /*2f840*/  LDL.LU R117, [R1+0xa64] ;  /* 0x000a640001757983 */ /* 0x000ea80000300800 */
[----:B------:R-:W4:Y:S01]  /*2f850*/  LDL.LU R233, [R1+0xa54] ;  /* 0x000a540001e97983 */ /* 0x000f220000300800 */
[----:B------:R-:W-:Y:S02]  /*2f860*/  PRMT R95, R14, 0x3340, R13 ;  /* 0x000033400e5f7816 */ /* 0x000fe4000000000d */
[----:B------:R-:W-:Y:S02]  /*2f870*/  LOP3.LUT R14, R162, 0xffff, RZ, 0xc0, !PT ;  /* 0x0000ffffa20e7812 */ /* 0x000fe400078ec0ff */
[----:B------:R-:W-:Y:S01]  /*2f880*/  PRMT R129, R12, 0x3340, R3 ;  /* 0x000033400c817816 */ /* 0x000fe20000000003 */
[----:B------:R-:W4:Y:S01]  /*2f890*/  LDL.LU R162, [R1+0xa24] ;  /* 0x000a240001a27983 */ /* 0x000f220000300800 */
[----:B------:R-:W-:-:S03]  /*2f8a0*/  LOP3.LUT R12, R164, 0xffff, RZ, 0xc0, !PT ;  /* 0x0000ffffa40c7812 */ /* 0x000fc600078ec0ff */
[----:B------:R-:W4:Y:S01]  /*2f8b0*/  LDL.LU R164, [R1+0xa14] ;  /* 0x000a140001a47983 */ /* 0x000f220000300800 */
[----:B------:R-:W-:Y:S02]  /*2f8c0*/  LOP3.LUT R13, R166, 0xffff, RZ, 0xc0, !PT ;  /* 0x0000ffffa60d7812 */ /* 0x000fe400078ec0ff */
[----:B------:R-:W-:Y:S01]  /*2f8d0*/  LOP3.LUT R3, R99, 0xffff, RZ, 0xc0, !PT ;  /* 0x0000ffff63037812 */ /* 0x000fe200078ec0ff */
[----:B------:R-:W4:Y:S04]  /*2f8e0*/  LDL.LU R166, [R1+0xa60] ;  /* 0x000a600001a67983 */ /* 0x000f280000300800 */
[----:B------:R-:W4:Y:S01]  /*2f8f0*/  LDL.LU R99, [R1+0xa50] ;  /* 0x000a500001637983 */ /* 0x000f220000300800 */
[----:B------:R-:W-:Y:S02]  /*2f900*/  PRMT R131, R14, 0x3340, R13 ;  /* 0x000033400e837816 */ /* 0x000fe4000000000d */
[----:B------:R-:W-:-:S02]  /*2f910*/  PRMT R133, R12, 0x3340, R3 ;  /* 0x000033400c857816 */ /* 0x000fc40000000003 */
[----:B------:R-:W-:Y:S02]  /*2f920*/  LOP3.LUT R14, R159, 0xffff, RZ, 0xc0, !PT ;  /* 0x0000ffff9f0e7812 */ /* 0x000fe400078ec0ff */
[----:B------:R-:W4:Y:S01]  /*2f930*/  LDL.LU R159, [R1+0xa20] ;  /* 0x000a2000019f7983 */ /* 0x000f220000300800 */
[----:B------:R-:W-:Y:S02]  /*2f940*/  LOP3.LUT R13, R157, 0xffff, RZ, 0xc0, !PT ;  /* 0x0000ffff9d0d7812 */ /* 0x000fe400078ec0ff */
[----:B------:R-:W-:Y:S02]  /*2f950*/  LOP3.LUT R12, R155, 0xffff, RZ, 0xc0, !PT ;  /* 0x0000ffff9b0c7812 */ /* 0x000fe400078ec0ff */
[----:B------:R-:W-:Y:S02]  /*2f960*/  PRMT R86, R14, 0x3340, R13 ;  /* 0x000033400e567816 */ /* 0x000fe4000000000d */
[----:B------:R-:W-:Y:S02]  /*2f970*/  LOP3.LUT R3, R161, 0xffff, RZ, 0xc0, !PT ;  /* 0x0000ffffa1037812 */ /* 0x000fe400078ec0ff */
[----:B------:R-:W4:Y:S02]  /*2f980*/  LDL.LU R161, [R1+0xa04] ;  /* 0x000a040001a17983 */ /* 0x000f240000300800 */
[----:B------:R-:W-:-:S02]  /*2f990*/  PRMT R128, R12, 0x3340, R3 ;  /* 0x000033400c807816 */ /* 0x000fc40000000003 */
[----:B------:R-:W-:Y:S02]  /*2f9a0*/  LOP3.LUT R14, R163, 0xffff, RZ, 0xc0, !PT ;  /* 0x0000ffffa30e7812 */ /* 0x000fe400078ec0ff */
[----:B------:R-:W4:Y:S01]  /*2f9b0*/  LDL.LU R163, [R1+0x9f4] ;  /* 0x0009f40001a37983 */ /* 0x000f220000300800 */
[----:B------:R-:W-:-:S03]  /*2f9c0*/  LOP3.LUT R12, R160, 0xffff, RZ, 0xc0, !PT ;  /* 0x0000ffffa00c7812 */ /* 0x000fc600078ec0ff */
[----:B------:R-:W4:Y:S01]  /*2f9d0*/  LDL.LU R160, [R1+0x9d8] ;  /* 0x0009d80001a07983 */ /* 0x000f220000300800 */
[----:B---3--:R-:W-:Y:S02]  /*2f9e0*/  LOP3.LUT R13, R165, 0xffff, RZ, 0xc0, !PT ;  /* 0x0000ffffa50d7812 */ /* 0x008fe400078ec0ff */
[----:B------:R-:W-:Y:S01]  /*2f9f0*/  LOP3.LUT R3, R158, 0xffff, RZ, 0xc0, !PT ;  /* 0x0000ffff9e037812 */ /* 0x000fe200078ec0ff */
[----:B------:R-:W3:Y:S04]  /*2fa00*/  LDL.LU R165, [R1+0x9d0] ;  /* 0x0009d00001a57983 */ /* 0x000ee80000300800 */
[----:B------:R-:W3:Y:S01]  /*2fa10*/  LDL.LU R157, [R1+0xa00] ;  /* 0x000a0000019d7983 */ /* 0x000ee20000300800 */
[----:B------:R-:W-:Y:S02]  /*2fa20*/  PRMT R130, R14, 0x3340, R13 ;  /* 0x000033400e827816 */ /* 0x000fe4000000000d */
[----:B------:R-:W-:-:S02]  /*2fa30*/  PRMT R132, R12, 0x3340, R3 ;  /* 0x000033400c847816 */ /* 0x000fc40000000003 */
[----:B--2---:R-:W-:Y:S02]  /*2fa40*/  LOP3.LUT R14, R117, 0xffff, RZ, 0xc0, !PT ;  /* 0x0000ffff750e7812 */ /* 0x004fe400078ec0ff */
[----:B----4-:R-:W-:Y:S01]  /*2fa50*/  LOP3.LUT R12, R233, 0xffff, RZ, 0xc0, !PT ;  /* 0x0000ffffe90c7812 */ /* 0x010fe200078ec0ff */
[----:B------:R-:W2:Y:S04]  /*2fa60*/  LDL.LU R117, [R1+0x9f0] ;  /* 0x0009f00001757983 */ /* 0x000ea80000300800 */
[----:B------:R-:W4:Y:S01]  /*2fa70*/  LDL.LU R233, [R1+0x9d4] ;  /* 0x0009d40001e97983 */ /* 0x000f220000300800 */
[----:B------:R-:W-:-:S03]  /*2fa80*/  LOP3.LUT R13, R162, 0xffff, RZ, 0xc0, !PT ;  /* 0x0000ffffa20d7812 */ /* 0x000fc600078ec0ff */
[----:B------:R-:W4:Y:S01]  /*2fa90*/  LDL.LU R162, [R1+0x9cc] ;  /* 0x0009cc0001a27983 */ /* 0x000f220000300800 */
[----:B------:R-:W-:-:S03]  /*2faa0*/  LOP3.LUT R3, R164, 0xffff, RZ, 0xc0, !PT ;  /* 0x0000ffffa4037812 */ /* 0x000fc600078ec0ff */
        /* <DEDUP_REMOVED lines=8> */
[----:B------:R-:W-:Y:S02]  /*2fb30*/  LOP3.LUT R13, R159, 0xffff, RZ, 0xc0, !PT ;  /* 0x0000ffff9f0d7812 */ /* 0x000fe400078ec0ff */
[----:B------:R-:W4:Y:S01]  /*2fb40*/  LDL.LU R159, [R1+0x9b0] ;  /* 0x0009b000019f7983 */ /* 0x000f220000300800 */
[----:B------:R-:W-:Y:S02]  /*2fb50*/  PRMT R88, R12, 0x3340, R3 ;  /* 0x000033400c587816 */ /* 0x000fe40000000003 */
[----:B------:R-:W-:Y:S01]  /*2fb60*/  PRMT R206, R14, 0x3340, R13 ;  /* 0x000033400ece7816 */ /* 0x000fe2000000000d */
[----:B------:R-:W4:Y:S01]  /*2fb70*/  LDL.LU R155, [R1+0x9c4] ;  /* 0x0009c400019b7983 */ /* 0x000f220000300800 */
[----:B------:R-:W-:-:S03]  /*2fb80*/  LOP3.LUT R14, R161, 0xffff, RZ, 0xc0, !PT ;  /* 0x0000ffffa10e7812 */ /* 0x000fc600078ec0ff */
[----:B------:R-:W4:Y:S01]  /*2fb90*/  LDL.LU R161, [R1+0x9bc] ;  /* 0x0009bc0001a17983 */ /* 0x000f220000300800 */
[----:B------:R-:W-:-:S03]  /*2fba0*/  LOP3.LUT R12, R163, 0xffff, RZ, 0xc0, !PT ;  /* 0x0000ffffa30c7812 */ /* 0x000fc600078ec0ff */
[----:B------:R-:W4:Y:S04]  /*2fbb0*/  LDL.LU R163, [R1+0x9b4] ;  /* 0x0009b40001a37983 */ /* 0x000f280000300800 */
[----:B------:R-:W4:Y:S01]  /*2fbc0*/  LDL.LU R158, [R1+0x9ac] ;  /* 0x0009ac00019e7983 */ /* 0x000f220000300800 */
[----:B------:R-:W-:-:S03]  /*2fbd0*/  LOP3.LUT R13, R160, 0xffff, RZ, 0xc0, !PT ;  /* 0x0000ffffa00d7812 */ /* 0x000fc600078ec0ff */
[----:B------:R-:W4:Y:S01]  /*2fbe0*/  LDL.LU R160, [R1+0x9a8] ;  /* 0x0009a80001a07983 */ /* 0x000f220000300800 */
[----:B------:R-:W-:Y:S02]  /*2fbf0*/  PRMT R106, R14, 0x3340, R13 ;  /* 0x000033400e6a7816 */ /* 0x000fe4000000000d */
[----:B---3--:R-:W-:Y:S02]  /*2fc00*/  LOP3.LUT R3, R165, 0xffff, RZ, 0xc0, !PT ;  /* 0x0000ffffa5037812 */ /* 0x008fe400078ec0ff */
[----:B------:R-:W3:Y:S02]  /*2fc10*/  LDL.LU R165, [R1+0x9a0] ;  /* 0x0009a00001a57983 */ /* 0x000ee40000300800 */
[----:B------:R-:W-:Y:S02]  /*2fc20*/  PRMT R134, R12, 0x3340, R3 ;  /* 0x000033400c867816 */ /* 0x000fe40000000003 */
[----:B--2---:R-:W-:Y:S02]  /*2fc30*/  LOP3.LUT R12, R117, 0xffff, RZ, 0xc0, !PT ;  /* 0x0000ffff750c7812 */ /* 0x004fe400078ec0ff */
[----:B----4-:R-:W-:Y:S01]  /*2fc40*/  LOP3.LUT R13, R233, 0xffff, RZ, 0xc0, !PT ;  /* 0x0000ffffe90d7812 */ /* 0x010fe200078ec0ff */
[----:B------:R-:W2:Y:S01]  /*2fc50*/  LDL.LU R117, [R1+0x998] ;  /* 0x0009980001757983 */ /* 0x000ea20000300800 */
[----:B------:R-:W-:-:S03]  /*2fc60*/  LOP3.LUT R14, R157, 0xffff, RZ, 0xc0, !PT ;  /* 0x0000ffff9d0e7812 */ /* 0x000fc600078ec0ff */
[----:B------:R-:W4:Y:S01]  /*2fc70*/  LDL.LU R233, [R1+0x990] ;  /* 0x0009900001e97983 */ /* 0x000f220000300800 */
[----:B------:R-:W-:-:S03]  /*2fc80*/  LOP3.LUT R3, R162, 0xffff, RZ, 0xc0, !PT ;  /* 0x0000ffffa2037812 */ /* 0x000fc600078ec0ff */
[----:B------:R-:W4:Y:S01]  /*2fc90*/  LDL.LU R162, [R1+0x9a4] ;  /* 0x0009a40001a27983 */ /* 0x000f220000300800 */
[----:B------:R-:W-:Y:S02]  /*2fca0*/  PRMT R100, R14, 0x3340, R13 ;  /* 0x000033400e647816 */ /* 0x000fe4000000000d */
[----:B------:R-:W-:Y:S02]  /*2fcb0*/  LOP3.LUT R14, R164, 0xffff, RZ, 0xc0, !PT ;  /* 0x0000ffffa40e7812 */ /* 0x000fe400078ec0ff */
[----:B------:R-:W4:Y:S01]  /*2fcc0*/  LDL.LU R164, [R1+0x99c] ;  /* 0x00099c0001a47983 */ /* 0x000f220000300800 */
[----:B------:R-:W-:Y:S02]  /*2fcd0*/  PRMT R135, R12, 0x3340, R3 ;  /* 0x000033400c877816 */ /* 0x000fe40000000003 */
[----:B------:R-:W-:Y:S02]  /*2fce0*/  LOP3.LUT R12, R166, 0xffff, RZ, 0xc0, !PT ;  /* 0x0000ffffa60c7812 */ /* 0x000fe400078ec0ff */
[----:B------:R-:W-:Y:S01]  /*2fcf0*/  LOP3.LUT R13, R99, 0xffff, RZ, 0xc0, !PT ;  /* 0x0000ffff630d7812 */ /* 0x000fe200078ec0ff */
[----:B------:R-:W4:Y:S04]  /*2fd00*/  LDL.LU R166, [R1+0x994] ;  /* 0x0009940001a67983 */ /* 0x000f280000300800 */
[----:B------:R-:W4:Y:S04]  /*2fd10*/  LDL.LU R99, [R1+0x98c] ;  /* 0x00098c0001637983 */ /* 0x000f280000300800 */
[----:B------:R-:W4:Y:S01]  /*2fd20*/  LDL.LU R157, [R1+0x988] ;  /* 0x00098800019d7983 */ /* 0x000f220000300800 */
[----:B------:R-:W-:-:S02]  /*2fd30*/  LOP3.LUT R3, R159, 0xffff, RZ, 0xc0, !PT ;  /* 0x0000ffff9f037812 */ /* 0x000fc400078ec0ff */
[----:B------:R-:W-:Y:S01]  /*2fd40*/  PRMT R120, R14, 0x3340, R13 ;  /* 0x000033400e787816 */ /* 0x000fe2000000000d */
[----:B------:R-:W4:Y:S01]  /*2fd50*/  LDL.LU R159, [R1+0x980] ;  /* 0x00098000019f7983 */ /* 0x000f220000300800 */
[----:B------:R-:W-:Y:S02]  /*2fd60*/  LOP3.LUT R14, R155, 0xffff, RZ, 0xc0, !PT ;  /* 0x0000ffff9b0e7812 */ /* 0x000fe400078ec0ff */
[----:B------:R-:W-:Y:S02]  /*2fd70*/  PRMT R137, R12, 0x3340, R3 ;  /* 0x000033400c897816 */ /* 0x000fe40000000003 */
[----:B------:R-:W-:Y:S02]  /*2fd80*/  LOP3.LUT R12, R161, 0xffff, RZ, 0xc0, !PT ;  /* 0x0000ffffa10c7812 */ /* 0x000fe400078ec0ff */
[----:B------:R-:W4:Y:S01]  /*2fd90*/  LDL.LU R161, [R1+0x978] ;  /* 0x0009780001a17983 */ /* 0x000f220000300800 */
[----:B------:R-:W-:Y:S02]  /*2fda0*/  LOP3.LUT R13, R163, 0xffff, RZ, 0xc0, !PT ;  /* 0x0000ffffa30d7812 */ /* 0x000fe400078ec0ff */
[----:B------:R-:W-:Y:S01]  /*2fdb0*/  LOP3.LUT R3, R158, 0xffff, RZ, 0xc0, !PT ;  /* 0x0000ffff9e037812 */ /* 0x000fe200078ec0ff */
[----:B------:R-:W4:Y:S04]  /*2fdc0*/  LDL.LU R163, [R1+0x970] ;  /* 0x0009700001a37983 */ /* 0x000f280000300800 */
[----:B------:R-:W4:Y:S01]  /*2fdd0*/  LDL.LU R158, [R1+0x984] ;  /* 0x00098400019e7983 */ /* 0x000f220000300800 */
[----:B------:R-:W-:-:S02]  /*2fde0*/  PRMT R139, R14, 0x3340, R13 ;  /* 0x000033400e8b7816 */ /* 0x000fc4000000000d */
[----:B------:R-:W-:Y:S02]  /*2fdf0*/  PRMT R141, R12, 0x3340, R3 ;  /* 0x000033400c8d7816 */ /* 0x000fe40000000003 */
[----:B------:R-:W-:Y:S02]  /*2fe00*/  LOP3.LUT R14, R160, 0xffff, RZ, 0xc0, !PT ;  /* 0x0000ffffa00e7812 */ /* 0x000fe400078ec0ff */
[----:B------:R-:W4:Y:S01]  /*2fe10*/  LDL.LU R160, [R1+0x97c] ;  /* 0x00097c0001a07983 */ /* 0x000f220000300800 */
[----:B---3--:R-:W-:-:S03]  /*2fe20*/  LOP3.LUT R12, R165, 0xffff, RZ, 0xc0, !PT ;  /* 0x0000ffffa50c7812 */ /* 0x008fc600078ec0ff */
[----:B------:R-:W3:Y:S01]  /*2fe30*/  LDL.LU R165, [R1+0x974] ;  /* 0x0009740001a57983 */ /* 0x000ee20000300800 */
[----:B--2---:R-:W-:-:S03]  /*2fe40*/  LOP3.LUT R13, R117, 0xffff, RZ, 0xc0, !PT ;  /* 0x0000ffff750d7812 */ /* 0x004fc600078ec0ff */
[----:B------:R-:W2:Y:S01]  /*2fe50*/  LDL.LU R117, [R1+0x96c] ;  /* 0x00096c0001757983 */ /* 0x000ea20000300800 */
[----:B----4-:R-:W-:-:S03]  /*2fe60*/  LOP3.LUT R3, R233, 0xffff, RZ, 0xc0, !PT ;  /* 0x0000ffffe9037812 */ /* 0x010fc600078ec0ff */
        /* <DEDUP_REMOVED lines=10> */
[----:B------:R-:W4:Y:S04]  /*2ff10*/  LDL.LU R99, [R1+0x964] ;  /* 0x0009640001637983 */ /* 0x000f280000300800 */
[----:B------:R-:W4:Y:S01]  /*2ff20*/  LDL.LU R154, [R1+0x95c] ;  /* 0x00095c00019a7983 */ /* 0x000f220000300800 */
[----:B------:R-:W-:-:S02]  /*2ff30*/  PRMT R138, R14, 0x3340, R13 ;  /* 0x000033400e8a7816 */ /* 0x000fc4000000000d */
[----:B------:R-:W-:Y:S02]  /*2ff40*/  PRMT R140, R12, 0x3340, R3 ;  /* 0x000033400c8c7816 */ /* 0x000fe40000000003 */
[----:B------:R-:W-:Y:S02]  /*2ff50*/  LOP3.LUT R14, R157, 0xffff, RZ, 0xc0, !PT ;  /* 0x0000ffff9d0e7812 */ /* 0x000fe400078ec0ff */
[----:B------:R-:W-:Y:S01]  /*2ff60*/  LOP3.LUT R12, R159, 0xffff, RZ, 0xc0, !PT ;  /* 0x0000ffff9f0c7812 */ /* 0x000fe200078ec0ff */
[----:B------:R-:W4:Y:S04]  /*2ff70*/  LDL.LU R157, [R1+0x954] ;  /* 0x00095400019d7983 */ /* 0x000f280000300800 */
[----:B------:R-:W4:Y:S04]  /*2ff80*/  LDL.LU R159, [R1+0x94c] ;  /* 0x00094c00019f7983 */ /* 0x000f280000300800 */
[----:B------:R-:W4:Y:S01]  /*2ff90*/  LDL.LU R153, [R1+0x948] ;  /* 0x0009480001997983 */ /* 0x000f220000300800 */
[----:B------:R-:W-:-:S03]  /*2ffa0*/  LOP3.LUT R13, R161, 0xffff, RZ, 0xc0, !PT ;  /* 0x0000ffffa10d7812 */ /* 0x000fc600078ec0ff */
[----:B------:R-:W4:Y:S01]  /*2ffb0*/  LDL.LU R161, [R1+0x940] ;  /* 0x0009400001a17983 */ /* 0x000f220000300800 */
[----:B------:R-:W-:Y:S02]  /*2ffc0*/  PRMT R143, R14, 0x3340, R13 ;  /* 0x000033400e8f7816 */ /* 0x000fe4000000000d */
[----:B------:R-:W-:Y:S02]  /*2ffd0*/  LOP3.LUT R3, R163, 0xffff, RZ, 0xc0, !PT ;  /* 0x0000ffffa3037812 */ /* 0x000fe400078ec0ff */
[----:B------:R-:W-:Y:S01]  /*2ffe0*/  LOP3.LUT R14, R158, 0xffff, RZ, 0xc0, !PT ;  /* 0x0000ffff9e0e7812 */ /* 0x000fe200078ec0ff */
[----:B------:R-:W4:Y:S01]  /*2fff0*/  LDL.LU R163, [R1+0x938] ;  /* 0x0009380001a37983 */ /* 0x000f220000300800 */
[----:B------:R-:W-:Y:S02]  /*30000*/  PRMT R145, R12, 0x3340, R3 ;  /* 0x000033400c917816 */ /* 0x000fe40000000003 */
[----:B------:R-:W-:Y:S02]  /*30010*/  LOP3.LUT R12, R160, 0xffff, RZ, 0xc0, !PT ;  /* 0x0000ffffa00c7812 */ /* 0x000fe400078ec0ff */
[----:B---3--:R-:W-:-:S02]  /*30020*/  LOP3.LUT R13, R165, 0xffff, RZ, 0xc0, !PT ;  /* 0x0000ffffa50d7812 */ /* 0x008fc400078ec0ff */
[----:B------:R-:W3:Y:S02]  /*30030*/  LDL.LU R165, [R1+0x930] ;  /* 0x0009300001a57983 */ /* 0x000ee40000300800 */
[----:B------:R-:W-:Y:S02]  /*30040*/  PRMT R158, R14, 0x3340, R13 ;  /* 0x000033400e9e7816 */ /* 0x000fe4000000000d */
[----:B--2---:R-:W-:Y:S02]  /*30050*/  LOP3.LUT R3, R117, 0xffff, RZ, 0xc0, !PT ;  /* 0x0000ffff75037812 */ /* 0x004fe400078ec0ff */
[----:B------:R-:W2:Y:S01]  /*30060*/  LDL.LU R117, [R1+0x944] ;  /* 0x0009440001757983 */ /* 0x000ea20000300800 */
[----:B----4-:R-:W-:-:S03]  /*30070*/  LOP3.LUT R14, R233, 0xffff, RZ, 0xc0, !PT ;  /* 0x0000ffffe90e7812 */ /* 0x010fc600078ec0ff */
[----:B------:R-:W4:Y:S01]  /*30080*/  LDL.LU R233, [R1+0x93c] ;  /* 0x00093c0001e97983 */ /* 0x000f220000300800 */
[----:B------:R-:W-:Y:S02]  /*30090*/  PRMT R160, R12, 0x3340, R3 ;  /* 0x000033400ca07816 */ /* 0x000fe40000000003 */
[----:B------:R-:W-:Y:S02]  /*300a0*/  LOP3.LUT R12, R162, 0xffff, RZ, 0xc0, !PT ;  /* 0x0000ffffa20c7812 */ /* 0x000fe400078ec0ff */
[----:B------:R-:W4:Y:S01]  /*300b0*/  LDL.LU R162, [R1+0x934] ;  /* 0x0009340001a27983 */ /* 0x000f220000300800 */
[----:B------:R-:W-:-:S03]  /*300c0*/  LOP3.LUT R13, R164, 0xffff, RZ, 0xc0, !PT ;  /* 0x0000ffffa40d7812 */ /* 0x000fc600078ec0ff */
[----:B------:R-:W4:Y:S04]  /*300d0*/  LDL.LU R164, [R1+0x92c] ;  /* 0x00092c0001a47983 */ /* 0x000f280000300800 */
[----:B------:R-:W4:Y:S01]  /*300e0*/  LDL.LU R155, [R1+0x928] ;  /* 0x00092800019b7983 */ /* 0x000f220000300800 */
[----:B------:R-:W-:Y:S02]  /*300f0*/  LOP3.LUT R3, R166, 0xffff, RZ, 0xc0, !PT ;  /* 0x0000ffffa6037812 */ /* 0x000fe400078ec0ff */
[----:B------:R-:W-:Y:S01]  /*30100*/  PRMT R142, R14, 0x3340, R13 ;  /* 0x000033400e8e7816 */ /* 0x000fe2000000000d */
[----:B------:R-:W4:Y:S01]  /*30110*/  LDL.LU R166, [R1+0x920] ;  /* 0x0009200001a67983 */ /* 0x000f220000300800 */
[----:B------:R-:W-:-:S03]  /*30120*/  LOP3.LUT R14, R99, 0xffff, RZ, 0xc0, !PT ;  /* 0x0000ffff630e7812 */ /* 0x000fc600078ec0ff */
[----:B------:R-:W4:Y:S04]  /*30130*/  LDL.LU R99, [R1+0x918] ;  /* 0x0009180001637983 */ /* 0x000f280000300800 */
[----:B------:R-:W4:Y:S01]  /*30140*/  LDL.LU R115, [R1+0x910] ;  /* 0x0009100001737983 */ /* 0x000f220000300800 */
[----:B------:R-:W-:Y:S02]  /*30150*/  PRMT R144, R12, 0x3340, R3 ;  /* 0x000033400c907816 */ /* 0x000fe40000000003 */
[----:B------:R-:W-:Y:S02]  /*30160*/  LOP3.LUT R12, R154, 0xffff, RZ, 0xc0, !PT ;  /* 0x0000ffff9a0c7812 */ /* 0x000fe400078ec0ff */
[----:B------:R-:W4:Y:S01]  /*30170*/  LDL.LU R154, [R1+0x924] ;  /* 0x00092400019a7983 */ /* 0x000f220000300800 */
[----:B------:R-:W-:-:S02]  /*30180*/  LOP3.LUT R3, R159, 0xffff, RZ, 0xc0, !PT ;  /* 0x0000ffff9f037812 */ /* 0x000fc400078ec0ff */
[----:B------:R-:W-:Y:S01]  /*30190*/  LOP3.LUT R13, R157, 0xffff, RZ, 0xc0, !PT ;  /* 0x0000ffff9d0d7812 */ /* 0x000fe200078ec0ff */
[----:B------:R-:W4:Y:S01]  /*301a0*/  LDL.LU R91, [R1+0x91c] ;  /* 0x00091c00015b7983 */ /* 0x000f220000300800 */
[----:B------:R-:W-:Y:S02]  /*301b0*/  PRMT R159, R12, 0x3340, R3 ;  /* 0x000033400c9f7816 */ /* 0x000fe40000000003 */
[----:B------:R-:W-:Y:S02]  /*301c0*/  PRMT R157, R14, 0x3340, R13 ;  /* 0x000033400e9d7816 */ /* 0x000fe4000000000d */
[----:B------:R-:W-:Y:S02]  /*301d0*/  LOP3.LUT R12, R161, 0xffff, RZ, 0xc0, !PT ;  /* 0x0000ffffa10c7812 */ /* 0x000fe400078ec0ff */
[----:B------:R-:W-:Y:S01]  /*301e0*/  LOP3.LUT R14, R153, 0xffff, RZ, 0xc0, !PT ;  /* 0x0000ffff990e7812 */ /* 0x000fe200078ec0ff */
        /* <DEDUP_REMOVED lines=8> */
[----:B------:R-:W2:Y:S01]  /*30270*/  LDL.LU R117, [R1+0x900] ;  /* 0x0009000001757983 */ /* 0x000ea20000300800 */
[----:B----4-:R-:W-:-:S03]  /*30280*/  LOP3.LUT R12, R233, 0xffff, RZ, 0xc0, !PT ;  /* 0x0000ffffe90c7812 */ /* 0x010fc600078ec0ff */
[----:B------:R-:W4:Y:S04]  /*30290*/  LDL.LU R233, [R1+0x8f8] ;  /* 0x0008f80001e97983 */ /* 0x000f280000300800 */
[----:B------:R-:W4:Y:S01]  /*302a0*/  LDL.LU R152, [R1+0x8f0] ;  /* 0x0008f00001987983 */ /* 0x000f220000300800 */
[----:B------:R-:W-:-:S03]  /*302b0*/  LOP3.LUT R13, R162, 0xffff, RZ, 0xc0, !PT ;  /* 0x0000ffffa20d7812 */ /* 0x000fc600078ec0ff */
[----:B------:R-:W4:Y:S01]  /*302c0*/  LDL.LU R153, [R1+0x904] ;  /* 0x0009040001997983 */ /* 0x000f220000300800 */
[----:B------:R-:W-:Y:S02]  /*302d0*/  LOP3.LUT R3, R164, 0xffff, RZ, 0xc0, !PT ;  /* 0x0000ffffa4037812 */ /* 0x000fe400078ec0ff */
[----:B------:R-:W-:Y:S02]  /*302e0*/  PRMT R162, R14, 0x3340, R13 ;  /* 0x000033400ea27816 */ /* 0x000fe4000000000d */
[----:B------:R-:W-:Y:S02]  /*302f0*/  LOP3.LUT R14, R155, 0xffff, RZ, 0xc0, !PT ;  /* 0x0000ffff9b0e7812 */ /* 0x000fe400078ec0ff */
        /* <DEDUP_REMOVED lines=8> */
[----:B------:R-:W4:Y:S04]  /*30380*/  LDL.LU R108, [R1+0x8e0] ;  /* 0x0008e000016c7983 */ /* 0x000f280000300800 */
[----:B------:R-:W4:Y:S01]  /*30390*/  LDL.LU R115, [R1+0x8d8] ;  /* 0x0008d80001737983 */ /* 0x000f220000300800 */
[----:B------:R-:W-:Y:S02]  /*303a0*/  PRMT R146, R14, 0x3340, R13 ;  /* 0x000033400e927816 */ /* 0x000fe4000000000d */
[----:B------:R-:W-:Y:S02]  /*303b0*/  LOP3.LUT R14, R154, 0xffff, RZ, 0xc0, !PT ;  /* 0x0000ffff9a0e7812 */ /* 0x000fe400078ec0ff */
[----:B------:R-:W4:Y:S04]  /*303c0*/  LDL.LU R154, [R1+0x8d0] ;  /* 0x0008d000019a7983 */ /* 0x000f280000300800 */
[----:B------:R-:W4:Y:S01]  /*303d0*/  LDL.LU R16, [R1+0x8e4] ;  /* 0x0008e40001107983 */ /* 0x000f220000300800 */
[----:B------:R-:W-:-:S02]  /*303e0*/  PRMT R148, R12, 0x3340, R3 ;  /* 0x000033400c947816 */ /* 0x000fc40000000003 */
[----:B------:R-:W-:Y:S02]  /*303f0*/  LOP3.LUT R13, R161, 0xffff, RZ, 0xc0, !PT ;  /* 0x0000ffffa10d7812 */ /* 0x000fe400078ec0ff */
[----:B------:R-:W-:Y:S02]  /*30400*/  LOP3.LUT R12, R91, 0xffff, RZ, 0xc0, !PT ;  /* 0x0000ffff5b0c7812 */ /* 0x000fe400078ec0ff */
[----:B------:R-:W-:Y:S02]  /*30410*/  LOP3.LUT R3, R163, 0xffff, RZ, 0xc0, !PT ;  /* 0x0000ffffa3037812 */ /* 0x000fe400078ec0ff */
[----:B------:R-:W-:Y:S02]  /*30420*/  PRMT R161, R14, 0x3340, R13 ;  /* 0x000033400ea17816 */ /* 0x000fe4000000000d */
[----:B------:R-:W-:Y:S02]  /*30430*/  PRMT R163, R12, 0x3340, R3 ;  /* 0x000033400ca37816 */ /* 0x000fe40000000003 */
[----:B---3--:R-:W-:-:S02]  /*30440*/  LOP3.LUT R14, R165, 0xffff, RZ, 0xc0, !PT ;  /* 0x0000ffffa50e7812 */ /* 0x008fc400078ec0ff */
[----:B------:R-:W3:Y:S01]  /*30450*/  LDL.LU R165, [R1+0x8dc] ;  /* 0x0008dc0001a57983 */ /* 0x000ee20000300800 */
[----:B--2---:R-:W-:-:S03]  /*30460*/  LOP3.LUT R12, R117, 0xffff, RZ, 0xc0, !PT ;  /* 0x0000ffff750c7812 */ /* 0x004fc600078ec0ff */
[----:B------:R-:W2:Y:S01]  /*30470*/  LDL.LU R117, [R1+0x8d4] ;  /* 0x0008d40001757983 */ /* 0x000ea20000300800 */
[----:B----4-:R-:W-:-:S03]  /*30480*/  LOP3.LUT R13, R233, 0xffff, RZ, 0xc0, !PT ;  /* 0x0000ffffe90d7812 */ /* 0x010fc600078ec0ff */
[----:B------:R-:W4:Y:S01]  /*30490*/  LDL.LU R233, [R1+0x8cc] ;  /* 0x0008cc0001e97983 */ /* 0x000f220000300800 */
[----:B------:R-:W-:-:S03]  /*304a0*/  LOP3.LUT R3, R152, 0xffff, RZ, 0xc0, !PT ;  /* 0x0000ffff98037812 */ /* 0x000fc600078ec0ff */
[----:B------:R-:W4:Y:S01]  /*304b0*/  LDL.LU R43, [R1+0x8c8] ;  /* 0x0008c800012b7983 */ /* 0x000f220000300800 */
[----:B------:R-:W-:Y:S02]  /*304c0*/  PRMT R91, R14, 0x3340, R13 ;  /* 0x000033400e5b7816 */ /* 0x000fe4000000000d */
[----:B------:R-:W-:Y:S01]  /*304d0*/  LOP3.LUT R14, R153, 0xffff, RZ, 0xc0, !PT ;  /* 0x0000ffff990e7812 */ /* 0x000fe200078ec0ff */
[----:B------:R-:W4:Y:S04]  /*304e0*/  LDL.LU R45, [R1+0x8c0] ;  /* 0x0008c000012d7983 */ /* 0x000f280000300800 */
[----:B------:R-:W4:Y:S01]  /*304f0*/  LDL.LU R153, [R1+0x8b8] ;  /* 0x0008b80001997983 */ /* 0x000f220000300800 */
[----:B------:R-:W-:Y:S02]  /*30500*/  PRMT R152, R12, 0x3340, R3 ;  /* 0x000033400c987816 */ /* 0x000fe40000000003 */
[----:B------:R-:W-:-:S02]  /*30510*/  LOP3.LUT R12, R155, 0xffff, RZ, 0xc0, !PT ;  /* 0x0000ffff9b0c7812 */ /* 0x000fc400078ec0ff */
        /* <DEDUP_REMOVED lines=8> */
[----:B------:R-:W-:Y:S01]  /*305a0*/  LOP3.LUT R13, R115, 0xffff, RZ, 0xc0, !PT ;  /* 0x0000ffff730d7812 */ /* 0x000fe200078ec0ff */
[----:B------:R-:W4:Y:S04]  /*305b0*/  LDL.LU R17, [R1+0x8a0] ;  /* 0x0008a00001117983 */ /* 0x000f280000300800 */
[----:B------:R-:W4:Y:S01]  /*305c0*/  LDL.LU R115, [R1+0x898] ;  /* 0x0008980001737983 */ /* 0x000f220000300800 */
[----:B------:R-:W-:-:S02]  /*305d0*/  PRMT R99, R12, 0x3340, R3 ;  /* 0x000033400c637816 */ /* 0x000fc40000000003 */
[----:B------:R-:W-:Y:S02]  /*305e0*/  LOP3.LUT R3, R154, 0xffff, RZ, 0xc0, !PT ;  /* 0x0000ffff9a037812 */ /* 0x000fe400078ec0ff */
[----:B------:R-:W-:Y:S01]  /*305f0*/  PRMT R150, R14, 0x3340, R13 ;  /* 0x000033400e967816 */ /* 0x000fe2000000000d */
[----:B------:R-:W4:Y:S01]  /*30600*/  LDL.LU R154, [R1+0x890] ;  /* 0x00089000019a7983 */ /* 0x000f220000300800 */
[----:B------:R-:W-:-:S03]  /*30610*/  LOP3.LUT R14, R16, 0xffff, RZ, 0xc0, !PT ;  /* 0x0000ffff100e7812 */ /* 0x000fc600078ec0ff */
[----:B------:R-:W4:Y:S01]  /*30620*/  LDL.LU R16, [R1+0x8a4] ;  /* 0x0008a40001107983 */ /* 0x000f220000300800 */
[----:B------:R-:W-:-:S03]  /*30630*/  LOP3.LUT R12, R108, 0xffff, RZ, 0xc0, !PT ;  /* 0x0000ffff6c0c7812 */ /* 0x000fc600078ec0ff */
[----:B------:R-:W4:Y:S01]  /*30640*/  LDL.LU R47, [R1+0x89c] ;  /* 0x00089c00012f7983 */ /* 0x000f220000300800 */
[----:B------:R-:W-:Y:S02]  /*30650*/  PRMT R108, R12, 0x3340, R3 ;  /* 0x000033400c6c7816 */ /* 0x000fe40000000003 */
[----:B---3--:R-:W-:Y:S02]  /*30660*/  LOP3.LUT R12, R165, 0xffff, RZ, 0xc0, !PT ;  /* 0x0000ffffa50c7812 */ /* 0x008fe400078ec0ff */
[----:B--2---:R-:W-:Y:S02]  /*30670*/  LOP3.LUT R13, R117, 0xffff, RZ, 0xc0, !PT ;  /* 0x0000ffff750d7812 */ /* 0x004fe400078ec0ff */
[----:B----4-:R-:W-:Y:S02]  /*30680*/  LOP3.LUT R3, R233, 0xffff, RZ, 0xc0, !PT ;  /* 0x0000ffffe9037812 */ /* 0x010fe400078ec0ff */
[----:B------:R-:W2:Y:S01]  /*30690*/  LDL.LU R233, [R1+0x894] ;  /* 0x0008940001e97983 */ /* 0x000ea20000300800 */
[----:B------:R-:W-:-:S02]  /*306a0*/  PRMT R165, R14, 0x3340, R13 ;  /* 0x000033400ea57816 */ /* 0x000fc4000000000d */
[----:B------:R-:W-:Y:S02]  /*306b0*/  PRMT R117, R12, 0x3340, R3 ;  /* 0x000033400c757816 */ /* 0x000fe40000000003 */
[----:B------:R-:W-:Y:S02]  /*306c0*/  LOP3.LUT R14, R43, 0xffff, RZ, 0xc0, !PT ;  /* 0x0000ffff2b0e7812 */ /* 0x000fe400078ec0ff */
[----:B------:R-:W-:Y:S01]  /*306d0*/  LOP3.LUT R13, R153, 0xffff, RZ, 0xc0, !PT ;  /* 0x0000ffff990d7812 */ /* 0x000fe200078ec0ff */
[----:B------:R-:W3:Y:S01]  /*306e0*/  LDL.LU R43, [R1+0x888] ;  /* 0x00088800012b7983 */ /* 0x000ee20000300800 */
[----:B------:R-:W-:-:S03]  /*306f0*/  LOP3.LUT R12, R45, 0xffff, RZ, 0xc0, !PT ;  /* 0x0000ffff2d0c7812 */ /* 0x000fc600078ec0ff */
[----:B------:R-:W4:Y:S01]  /*30700*/  LDL.LU R45, [R1+0x880] ;  /* 0x00088000012d7983 */ /* 0x000f220000300800 */
[----:B------:R-:W-:Y:S02]  /*30710*/  LOP3.LUT R3, R155, 0xffff, RZ, 0xc0, !PT ;  /* 0x0000ffff9b037812 */ /* 0x000fe400078ec0ff */
[----:B------:R-:W-:Y:S02]  /*30720*/  PRMT R153, R14, 0x3340, R13 ;  /* 0x000033400e997816 */ /* 0x000fe4000000000d */
[----:B------:R-:W-:Y:S02]  /*30730*/  LOP3.LUT R14, R44, 0xffff, RZ, 0xc0, !PT ;  /* 0x0000ffff2c0e7812 */ /* 0x000fe400078ec0ff */
[----:B------:R-:W-:Y:S01]  /*30740*/  LOP3.LUT R13, R229, 0xffff, RZ, 0xc0, !PT ;  /* 0x0000ffffe50d7812 */ /* 0x000fe200078ec0ff */
[----:B------:R-:W4:Y:S01]  /*30750*/  LDL.LU R44, [R1+0x884] ;  /* 0x00088400012c7983 */ /* 0x000f220000300800 */
[----:B------:R-:W-:Y:S02]  /*30760*/  PRMT R155, R12, 0x3340, R3 ;  /* 0x000033400c9b7816 */ /* 0x000fe40000000003 */
[----:B------:R-:W-:-:S02]  /*30770*/  LOP3.LUT R3, R168, 0xffff, RZ, 0xc0, !PT ;  /* 0x0000ffffa8037812 */ /* 0x000fc400078ec0ff */
[----:B------:R-:W-:Y:S02]  /*30780*/  LOP3.LUT R12, R57, 0xffff, RZ, 0xc0, !PT ;  /* 0x0000ffff390c7812 */ /* 0x000fe400078ec0ff */
[----:B------:R-:W-:Y:S01]  /*30790*/  PRMT R168, R14, 0x3340, R13 ;  /* 0x000033400ea87816 */ /* 0x000fe2000000000d */
[----:B------:R-:W4:Y:S01]  /*307a0*/  LDL.LU R57, [R1+0x87c] ;  /* 0x00087c0001397983 */ /* 0x000f220000300800 */
[----:B------:R-:W-:Y:S02]  /*307b0*/  LOP3.LUT R14, R15, 0xffff, RZ, 0xc0, !PT ;  /* 0x0000ffff0f0e7812 */ /* 0x000fe400078ec0ff */
[----:B------:R-:W-:Y:S01]  /*307c0*/  LOP3.LUT R13, R115, 0xffff, RZ, 0xc0, !PT ;  /* 0x0000ffff730d7812 */ /* 0x000fe200078ec0ff */
[----:B------:R-:W4:Y:S01]  /*307d0*/  LDL.LU R15, [R1+0x868] ;  /* 0x00086800010f7983 */ /* 0x000f220000300800 */
[----:B------:R-:W-:Y:S02]  /*307e0*/  PRMT R229, R12, 0x3340, R3 ;  /* 0x000033400ce57816 */ /* 0x000fe40000000003 */
[----:B------:R-:W-:-:S02]  /*307f0*/  LOP3.LUT R12, R17, 0xffff, RZ, 0xc0, !PT ;  /* 0x0000ffff110c7812 */ /* 0x000fc400078ec0ff */
[----:B------:R-:W-:Y:S01]  /*30800*/  PRMT R115, R14, 0x3340, R13 ;  /* 0x000033400e737816 */ /* 0x000fe2000000000d */
[----:B------:R-:W4:Y:S01]  /*30810*/  LDL.LU R17, [R1+0x860] ;  /* 0x0008600001117983 */ /* 0x000f220000300800 */
[----:B------:R-:W-:-:S03]  /*30820*/  LOP3.LUT R14, R16, 0xffff, RZ, 0xc0, !PT ;  /* 0x0000ffff100e7812 */ /* 0x000fc600078ec0ff */
[----:B------:R-:W4:Y:S01]  /*30830*/  LDL.LU R16, [R1+0x864] ;  /* 0x0008640001107983 */ /* 0x000f220000300800 */
[----:B------:R-:W-:-:S04]  /*30840*/  LOP3.LUT R3, R154, 0xffff, RZ, 0xc0, !PT ;  /* 0x0000ffff9a037812 */ /* 0x000fc800078ec0ff */
[----:B------:R-:W-:Y:S02]  /*30850*/  PRMT R154, R12, 0x3340, R3 ;  /* 0x000033400c9a7816 */ /* 0x000fe40000000003 */
[----:B------:R-:W-:Y:S02]  /*30860*/  LOP3.LUT R12, R47, 0xffff, RZ, 0xc0, !PT ;  /* 0x0000ffff2f0c7812 */ /* 0x000fe400078ec0ff */
[----:B------:R-:W-:Y:S01]  /*30870*/  LOP3.LUT R3, R231, 0xffff, RZ, 0xc0, !PT ;  /* 0x0000ffffe7037812 */ /* 0x000fe200078ec0ff */
[----:B------:R-:W4:Y:S03]  /*30880*/  LDL.LU R47, [R1+0x85c] ;  /* 0x00085c00012f7983 */ /* 0x000f260000300800 */
[----:B------:R-:W-:Y:S02]  /*30890*/  PRMT R231, R12, 0x3340, R3 ;  /* 0x000033400ce77816 */ /* 0x000fe40000000003 */
[----:B------:R-:W-:-:S02]  /*308a0*/  LOP3.LUT R3, R0, 0xffff, RZ, 0xc0, !PT ;  /* 0x0000ffff00037812 */ /* 0x000fc400078ec0ff */
[----:B--2---:R-:W-:-:S04]  /*308b0*/  LOP3.LUT R13, R233, 0xffff, RZ, 0xc0, !PT ;  /* 0x0000ffffe90d7812 */ /* 0x004fc800078ec0ff */
[----:B------:R-:W-:Y:S02]  /*308c0*/  PRMT R233, R14, 0x3340, R13 ;  /* 0x000033400ee97816 */ /* 0x000fe4000000000d */
[----:B---3--:R-:W-:Y:S02]  /*308d0*/  LOP3.LUT R14, R43, 0xffff, RZ, 0xc0, !PT ;  /* 0x0000ffff2b0e7812 */ /* 0x008fe400078ec0ff */
[----:B------:R-:W-:Y:S01]  /*308e0*/  LOP3.LUT R13, R232, 0xffff, RZ, 0xc0, !PT ;  /* 0x0000ffffe80d7812 */ /* 0x000fe200078ec0ff */
[----:B------:R-:W2:Y:S01]  /*308f0*/  LDL.LU R43, [R1+0x848] ;  /* 0x00084800012b7983 */ /* 0x000ea20000300800 */
[----:B----4-:R-:W-:-:S03]  /*30900*/  LOP3.LUT R12, R45, 0xffff, RZ, 0xc0, !PT ;  /* 0x0000ffff2d0c7812 */ /* 0x010fc600078ec0ff */
[----:B------:R-:W3:Y:S01]  /*30910*/  LDL.LU R45, [R1+0x840] ;  /* 0x00084000012d7983 */ /* 0x000ee20000300800 */
[----:B------:R-:W-:Y:S02]  /*30920*/  PRMT R0, R14, 0x3340, R13 ;  /* 0x000033400e007816 */ /* 0x000fe4000000000d */
[----:B------:R-:W-:Y:S02]  /*30930*/  LOP3.LUT R13, R228, 0xffff, RZ, 0xc0, !PT ;  /* 0x0000ffffe40d7812 */ /* 0x000fe400078ec0ff */
[----:B------:R-:W-:Y:S02]  /*30940*/  LOP3.LUT R14, R44, 0xffff, RZ, 0xc0, !PT ;  /* 0x0000ffff2c0e7812 */ /* 0x000fe400078ec0ff */
        /* <DEDUP_REMOVED lines=15> */
[----:B------:R-:W-:Y:S02]  /*30a40*/  LOP3.LUT R3, R225, 0xffff, RZ, 0xc0, !PT ;  /* 0x0000ffffe1037812 */ /* 0x000fe400078ec0ff */
[----:B------:R-:W-:Y:S02]  /*30a50*/  LOP3.LUT R13, R230, 0xffff, RZ, 0xc0, !PT ;  /* 0x0000ffffe60d7812 */ /* 0x000fe400078ec0ff */
[----:B------:R-:W-:Y:S02]  /*30a60*/  PRMT R225, R12, 0x3340, R3 ;  /* 0x000033400ce17816 */ /* 0x000fe40000000003 */
[----:B------:R-:W-:Y:S02]  /*30a70*/  LOP3.LUT R12, R47, 0xffff, RZ, 0xc0, !PT ;  /* 0x0000ffff2f0c7812 */ /* 0x000fe400078ec0ff */
[----:B------:R-:W-:Y:S01]  /*30a80*/  LOP3.LUT R3, R205, 0xffff, RZ, 0xc0, !PT ;  /* 0x0000ffffcd037812 */ /* 0x000fe200078ec0ff */
[----:B------:R-:W4:Y:S01]  /*30a90*/  LDL.LU R47, [R1+0x81c] ;  /* 0x00081c00012f7983 */ /* 0x000f220000300800 */
[----:B------:R-:W-:-:S02]  /*30aa0*/  PRMT R230, R14, 0x3340, R13 ;  /* 0x000033400ee67816 */ /* 0x000fc4000000000d */
[----:B------:R-:W-:Y:S02]  /*30ab0*/  LOP3.LUT R13, R10, 0xffff, RZ, 0xc0, !PT ;  /* 0x0000ffff0a0d7812 */ /* 0x000fe400078ec0ff */
[----:B------:R-:W-:Y:S02]  /*30ac0*/  PRMT R205, R12, 0x3340, R3 ;  /* 0x000033400ccd7816 */ /* 0x000fe40000000003 */
[----:B------:R-:W-:Y:S02]  /*30ad0*/  LOP3.LUT R3, R2, 0xffff, RZ, 0xc0, !PT ;  /* 0x0000ffff02037812 */ /* 0x000fe400078ec0ff */
[----:B--2---:R-:W-:Y:S02]  /*30ae0*/  LOP3.LUT R14, R43, 0xffff, RZ, 0xc0, !PT ;  /* 0x0000ffff2b0e7812 */ /* 0x004fe400078ec0ff */
[----:B------:R-:W2:Y:S01]  /*30af0*/  LDL.LU R43, [R1+0x808] ;  /* 0x00080800012b7983 */ /* 0x000ea20000300800 */
[----:B---3--:R-:W-:-:S03]  /*30b00*/  LOP3.LUT R12, R45, 0xffff, RZ, 0xc0, !PT ;  /* 0x0000ffff2d0c7812 */ /* 0x008fc600078ec0ff */
[----:B------:R-:W3:Y:S01]  /*30b10*/  LDL.LU R45, [R1+0x800] ;  /* 0x00080000012d7983 */ /* 0x000ee20000300800 */
[----:B------:R-:W-:Y:S02]  /*30b20*/  PRMT R2, R14, 0x3340, R13 ;  /* 0x000033400e027816 */ /* 0x000fe4000000000d */
[----:B------:R-:W-:Y:S02]  /*30b30*/  LOP3.LUT R13, R202, 0xffff, RZ, 0xc0, !PT ;  /* 0x0000ffffca0d7812 */ /* 0x000fe400078ec0ff */
[----:B----4-:R-:W-:Y:S02]  /*30b40*/  LOP3.LUT R14, R44, 0xffff, RZ, 0xc0, !PT ;  /* 0x0000ffff2c0e7812 */ /* 0x010fe400078ec0ff */
        /* <DEDUP_REMOVED lines=32> */
[----:B------:R-:W4:Y:S04]  /*30d50*/  LDL.LU R44, [R1+0x7c4] ;  /* 0x0007c400012c7983 */ /* 0x000f280000300800 */
[----:B------:R-:W4:Y:S01]  /*30d60*/  LDL.LU R42, [R1+0x7bc] ;  /* 0x0007bc00012a7983 */ /* 0x000f220000300800 */
[----:B------:R-:W-:-:S02]  /*30d70*/  PRMT R215, R12, 0x3340, R3 ;  /* 0x000033400cd77816 */ /* 0x000fc40000000003 */
[----:B------:R-:W-:Y:S02]  /*30d80*/  LOP3.LUT R12, R57, 0xffff, RZ, 0xc0, !PT ;  /* 0x0000ffff390c7812 */ /* 0x000fe400078ec0ff */
[----:B------:R-:W-:Y:S02]  /*30d90*/  LOP3.LUT R3, R200, 0xffff, RZ, 0xc0, !PT ;  /* 0x0000ffffc8037812 */ /* 0x000fe400078ec0ff */
[----:B------:R-:W-:Y:S02]  /*30da0*/  PRMT R213, R14, 0x3340, R13 ;  /* 0x000033400ed57816 */ /* 0x000fe4000000000d */
[----:B------:R-:W-:Y:S01]  /*30db0*/  LOP3.LUT R14, R15, 0xffff, RZ, 0xc0, !PT ;  /* 0x0000ffff0f0e7812 */ /* 0x000fe200078ec0ff */
[----:B------:R-:W4:Y:S01]  /*30dc0*/  LDL.LU R57, [R1+0x7a8] ;  /* 0x0007a80001397983 */ /* 0x000f220000300800 */
[----:B------:R-:W-:-:S03]  /*30dd0*/  LOP3.LUT R13, R7, 0xffff, RZ, 0xc0, !PT ;  /* 0x0000ffff070d7812 */ /* 0x000fc600078ec0ff */
[----:B------:R-:W4:Y:S01]  /*30de0*/  LDL.LU R15, [R1+0x7a0] ;  /* 0x0007a000010f7983 */ /* 0x000f220000300800 */
[----:B------:R-:W-:Y:S02]  /*30df0*/  PRMT R200, R12, 0x3340, R3 ;  /* 0x000033400cc87816 */ /* 0x000fe40000000003 */
[----:B------:R-:W-:Y:S02]  /*30e00*/  LOP3.LUT R12, R17, 0xffff, RZ, 0xc0, !PT ;  /* 0x0000ffff110c7812 */ /* 0x000fe400078ec0ff */
[----:B------:R-:W-:Y:S02]  /*30e10*/  PRMT R7, R14, 0x3340, R13 ;  /* 0x000033400e077816 */ /* 0x000fe4000000000d */
[----:B------:R-:W-:Y:S01]  /*30e20*/  LOP3.LUT R14, R16, 0xffff, RZ, 0xc0, !PT ;  /* 0x0000ffff100e7812 */ /* 0x000fe200078ec0ff */
[----:B------:R-:W4:Y:S04]  /*30e30*/  LDL.LU R17, [R1+0x7a4] ;  /* 0x0007a40001117983 */ /* 0x000f280000300800 */
[----:B------:R-:W4:Y:S01]  /*30e40*/  LDL.LU R16, [R1+0x79c] ;  /* 0x00079c0001107983 */ /* 0x000f220000300800 */
[----:B------:R-:W-:-:S02]  /*30e50*/  LOP3.LUT R3, R5, 0xffff, RZ, 0xc0, !PT ;  /* 0x0000ffff05037812 */ /* 0x000fc400078ec0ff */
[----:B------:R-:W-:Y:S02]  /*30e60*/  LOP3.LUT R13, R214, 0xffff, RZ, 0xc0, !PT ;  /* 0x0000ffffd60d7812 */ /* 0x000fe400078ec0ff */
[----:B------:R-:W-:Y:S02]  /*30e70*/  PRMT R5, R12, 0x3340, R3 ;  /* 0x000033400c057816 */ /* 0x000fe40000000003 */
[----:B------:R-:W-:Y:S02]  /*30e80*/  LOP3.LUT R12, R47, 0xffff, RZ, 0xc0, !PT ;  /* 0x0000ffff2f0c7812 */ /* 0x000fe400078ec0ff */
[----:B------:R-:W-:Y:S02]  /*30e90*/  LOP3.LUT R3, R201, 0xffff, RZ, 0xc0, !PT ;  /* 0x0000ffffc9037812 */ /* 0x000fe400078ec0ff */
[----:B------:R-:W-:Y:S02]  /*30ea0*/  PRMT R214, R14, 0x3340, R13 ;  /* 0x000033400ed67816 */ /* 0x000fe4000000000d */
[----:B------:R-:W-:Y:S01]  /*30eb0*/  LOP3.LUT R13, R211, 0xffff, RZ, 0xc0, !PT ;  /* 0x0000ffffd30d7812 */ /* 0x000fe200078ec0ff */
[----:B------:R-:W4:Y:S01]  /*30ec0*/  LDL.LU R47, [R1+0x780] ;  /* 0x00078000012f7983 */ /* 0x000f220000300800 */
[----:B------:R-:W-:-:S02]  /*30ed0*/  PRMT R201, R12, 0x3340, R3 ;  /* 0x000033400cc97816 */ /* 0x000fc40000000003 */
[----:B------:R-:W-:Y:S02]  /*30ee0*/  LOP3.LUT R3, R209, 0xffff, RZ, 0xc0, !PT ;  /* 0x0000ffffd1037812 */ /* 0x000fe400078ec0ff */
[----:B--2---:R-:W-:Y:S02]  /*30ef0*/  LOP3.LUT R14, R43, 0xffff, RZ, 0xc0, !PT ;  /* 0x0000ffff2b0e7812 */ /* 0x004fe400078ec0ff */
[----:B---3--:R-:W-:Y:S01]  /*30f00*/  LOP3.LUT R12, R45, 0xffff, RZ, 0xc0, !PT ;  /* 0x0000ffff2d0c7812 */ /* 0x008fe200078ec0ff */
[----:B------:R-:W2:Y:S01]  /*30f10*/  LDL.LU R43, [R1+0x774] ;  /* 0x00077400012b7983 */ /* 0x000ea20000300800 */
[----:B------:R-:W-:Y:S02]  /*30f20*/  PRMT R211, R14, 0x3340, R13 ;  /* 0x000033400ed37816 */ /* 0x000fe4000000000d */
[----:B------:R-:W-:Y:S02]  /*30f30*/  LOP3.LUT R13, R207, 0xffff, RZ, 0xc0, !PT ;  /* 0x0000ffffcf0d7812 */ /* 0x000fe400078ec0ff */
[----:B------:R-:W-:-:S02]  /*30f40*/  PRMT R209, R12, 0x3340, R3 ;  /* 0x000033400cd17816 */ /* 0x000fc40000000003 */
[----:B----4-:R-:W-:Y:S01]  /*30f50*/  LOP3.LUT R14, R44, 0xffff, RZ, 0xc0, !PT ;  /* 0x0000ffff2c0e7812 */ /* 0x010fe200078ec0ff */
[----:B------:R-:W3:Y:S01]  /*30f60*/  LDL.LU R45, [R1+0x77c] ;  /* 0x00077c00012d7983 */ /* 0x000ee20000300800 */
[----:B------:R-:W-:Y:S02]  /*30f70*/  LOP3.LUT R12, R42, 0xffff, RZ, 0xc0, !PT ;  /* 0x0000ffff2a0c7812 */ /* 0x000fe400078ec0ff */
[----:B------:R-:W-:Y:S01]  /*30f80*/  LOP3.LUT R3, R198, 0xffff, RZ, 0xc0, !PT ;  /* 0x0000ffffc6037812 */ /* 0x000fe200078ec0ff */
[----:B------:R-:W4:Y:S01]  /*30f90*/  LDL.LU R44, [R1+0x770] ;  /* 0x00077000012c7983 */ /* 0x000f220000300800 */
[----:B------:R-:W-:Y:S02]  /*30fa0*/  PRMT R207, R14, 0x3340, R13 ;  /* 0x000033400ecf7816 */ /* 0x000fe4000000000d */
[----:B------:R-:W-:Y:S02]  /*30fb0*/  LOP3.LUT R13, R212, 0xffff, RZ, 0xc0, !PT ;  /* 0x0000ffffd40d7812 */ /* 0x000fe400078ec0ff */
[----:B------:R-:W-:-:S02]  /*30fc0*/  PRMT R198, R12, 0x3340, R3 ;  /* 0x000033400cc67816 */ /* 0x000fc40000000003 */
[----:B------:R-:W-:Y:S02]  /*30fd0*/  LOP3.LUT R14, R57, 0xffff, RZ, 0xc0, !PT ;  /* 0x0000ffff390e7812 */ /* 0x000fe400078ec0ff */
        /* <DEDUP_REMOVED lines=9> */
[----:B------:R-:W4:Y:S04]  /*31070*/  LDL.LU R16, [R1+0x738] ;  /* 0x0007380001107983 */ /* 0x000f280000300800 */
[----:B------:R-:W4:Y:S01]  /*31080*/  LDL.LU R41, [R1+0x710] ;  /* 0x0007100001297983 */ /* 0x000f220000300800 */
[----:B------:R-:W-:-:S02]  /*31090*/  LOP3.LUT R13, R208, 0xffff, RZ, 0xc0, !PT ;  /* 0x0000ffffd00d7812 */ /* 0x000fc400078ec0ff */
[----:B------:R-:W-:Y:S01]  /*310a0*/  LOP3.LUT R3, R199, 0xffff, RZ, 0xc0, !PT ;  /* 0x0000ffffc7037812 */ /* 0x000fe200078ec0ff */
[----:B------:R-:W4:Y:S04]  /*310b0*/  LDL.LU R49, [R1+0x704] ;  /* 0x0007040001317983 */ /* 0x000f280000300800 */
[----:B------:R-:W4:Y:S01]  /*310c0*/  LDL.LU R42, [R1+0x70c] ;  /* 0x00070c00012a7983 */ /* 0x000f220000300800 */
[----:B------:R-:W-:Y:S02]  /*310d0*/  PRMT R208, R14, 0x3340, R13 ;  /* 0x000033400ed07816 */ /* 0x000fe4000000000d */
[----:B------:R-:W-:Y:S02]  /*310e0*/  PRMT R199, R12, 0x3340, R3 ;  /* 0x000033400cc77816 */ /* 0x000fe40000000003 */
[----:B------:R-:W-:-:S02]  /*310f0*/  LOP3.LUT R14, R47, 0xffff, RZ, 0xc0, !PT ;  /* 0x0000ffff2f0e7812 */ /* 0x000fc400078ec0ff */
[----:B------:R-:W-:Y:S02]  /*31100*/  LOP3.LUT R13, R196, 0xffff, RZ, 0xc0, !PT ;  /* 0x0000ffffc40d7812 */ /* 0x000fe400078ec0ff */
[----:B------:R-:W-:Y:S01]  /*31110*/  LOP3.LUT R3, R194, 0xffff, RZ, 0xc0, !PT ;  /* 0x0000ffffc2037812 */ /* 0x000fe200078ec0ff */
[----:B------:R-:W4:Y:S01]  /*31120*/  LDL.LU R47, [R1+0x700] ;  /* 0x00070000012f7983 */ /* 0x000f220000300800 */
[----:B------:R-:W-:Y:S02]  /*31130*/  PRMT R196, R14, 0x3340, R13 ;  /* 0x000033400ec47816 */ /* 0x000fe4000000000d */
[----:B------:R-:W-:Y:S02]  /*31140*/  LOP3.LUT R13, R191, 0xffff, RZ, 0xc0, !PT ;  /* 0x0000ffffbf0d7812 */ /* 0x000fe400078ec0ff */
[----:B--2---:R-:W-:Y:S02]  /*31150*/  LOP3.LUT R12, R43, 0xffff, RZ, 0xc0, !PT ;  /* 0x0000ffff2b0c7812 */ /* 0x004fe400078ec0ff */
[----:B------:R-:W2:Y:S02]  /*31160*/  LDL.LU R43, [R1+0x6dc] ;  /* 0x0006dc00012b7983 */ /* 0x000ea40000300800 */
[----:B------:R-:W-:-:S02]  /*31170*/  PRMT R194, R12, 0x3340, R3 ;  /* 0x000033400cc27816 */ /* 0x000fc40000000003 */
[----:B---3--:R-:W-:Y:S02]  /*31180*/  LOP3.LUT R14, R45, 0xffff, RZ, 0xc0, !PT ;  /* 0x0000ffff2d0e7812 */ /* 0x008fe400078ec0ff */
[----:B------:R-:W-:Y:S01]  /*31190*/  LOP3.LUT R3, R167, 0xffff, RZ, 0xc0, !PT ;  /* 0x0000ffffa7037812 */ /* 0x000fe200078ec0ff */
[----:B------:R-:W3:Y:S01]  /*311a0*/  LDL.LU R45, [R1+0x6d0] ;  /* 0x0006d000012d7983 */ /* 0x000ee20000300800 */
[----:B----4-:R-:W-:-:S03]  /*311b0*/  LOP3.LUT R12, R44, 0xffff, RZ, 0xc0, !PT ;  /* 0x0000ffff2c0c7812 */ /* 0x010fc600078ec0ff */
[----:B------:R-:W4:Y:S01]  /*311c0*/  LDL.LU R44, [R1+0x6d8] ;  /* 0x0006d800012c7983 */ /* 0x000f220000300800 */
[----:B------:R-:W-:Y:S02]  /*311d0*/  PRMT R167, R14, 0x3340, R13 ;  /* 0x000033400ea77816 */ /* 0x000fe4000000000d */
[----:B------:R-:W-:Y:S02]  /*311e0*/  LOP3.LUT R13, R197, 0xffff, RZ, 0xc0, !PT ;  /* 0x0000ffffc50d7812 */ /* 0x000fe400078ec0ff */
[----:B------:R-:W-:Y:S02]  /*311f0*/  PRMT R191, R12, 0x3340, R3 ;  /* 0x000033400cbf7816 */ /* 0x000fe40000000003 */
[----:B------:R-:W-:Y:S02]  /*31200*/  LOP3.LUT R3, R195, 0xffff, RZ, 0xc0, !PT ;  /* 0x0000ffffc3037812 */ /* 0x000fe400078ec0ff */
[----:B------:R-:W-:Y:S02]  /*31210*/  LOP3.LUT R14, R57, 0xffff, RZ, 0xc0, !PT ;  /* 0x0000ffff390e7812 */ /* 0x000fe400078ec0ff */
[----:B------:R-:W-:Y:S01]  /*31220*/  LOP3.LUT R12, R15, 0xffff, RZ, 0xc0, !PT ;  /* 0x0000ffff0f0c7812 */ /* 0x000fe200078ec0ff */
[----:B------:R-:W4:Y:S04]  /*31230*/  LDL.LU R57, [R1+0x6cc] ;  /* 0x0006cc0001397983 */ /* 0x000f280000300800 */
[----:B------:R-:W4:Y:S01]  /*31240*/  LDL.LU R15, [R1+0x6a8] ;  /* 0x0006a800010f7983 */ /* 0x000f220000300800 */
[----:B------:R-:W-:-:S02]  /*31250*/  PRMT R197, R14, 0x3340, R13 ;  /* 0x000033400ec57816 */ /* 0x000fc4000000000d */
[----:B------:R-:W-:Y:S02]  /*31260*/  PRMT R195, R12, 0x3340, R3 ;  /* 0x000033400cc37816 */ /* 0x000fe40000000003 */
[----:B------:R-:W-:Y:S02]  /*31270*/  LOP3.LUT R14, R17, 0xffff, RZ, 0xc0, !PT ;  /* 0x0000ffff110e7812 */ /* 0x000fe400078ec0ff */
[----:B------:R-:W-:Y:S01]  /*31280*/  LOP3.LUT R12, R16, 0xffff, RZ, 0xc0, !PT ;  /* 0x0000ffff100c7812 */ /* 0x000fe200078ec0ff */
[----:B------:R-:W4:Y:S04]  /*31290*/  LDL.LU R17, [R1+0x6a0] ;  /* 0x0006a00001117983 */ /* 0x000f280000300800 */
[----:B------:R-:W4:Y:S01]  /*312a0*/  LDL.LU R16, [R1+0x6a4] ;  /* 0x0006a40001107983 */ /* 0x000f220000300800 */
[----:B------:R-:W-:-:S02]  /*312b0*/  LOP3.LUT R13, R193, 0xffff, RZ, 0xc0, !PT ;  /* 0x0000ffffc10d7812 */ /* 0x000fc400078ec0ff */
[----:B------:R-:W-:Y:S01]  /*312c0*/  LOP3.LUT R3, R192, 0xffff, RZ, 0xc0, !PT ;  /* 0x0000ffffc0037812 */ /* 0x000fe200078ec0ff */
[----:B------:R-:W4:Y:S04]  /*312d0*/  LDL.LU R38, [R1+0x220c] ;  /* 0x00220c0001267983 */ /* 0x000f280000300800 */
[----:B------:R-:W4:Y:S01]  /*312e0*/  LDL.LU R109, [R1+0x2208] ;  /* 0x00220800016d7983 */ /* 0x000f220000300800 */
[----:B------:R-:W-:Y:S02]  /*312f0*/  PRMT R193, R14, 0x3340, R13 ;  /* 0x000033400ec17816 */ /* 0x000fe4000000000d */
[----:B------:R-:W-:Y:S02]  /*31300*/  LOP3.LUT R14, R41, 0xffff, RZ, 0xc0, !PT ;  /* 0x0000ffff290e7812 */ /* 0x000fe400078ec0ff */
[----:B------:R-:W-:-:S02]  /*31310*/  LOP3.LUT R13, R189, 0xffff, RZ, 0xc0, !PT ;  /* 0x0000ffffbd0d7812 */ /* 0x000fc400078ec0ff */
[----:B------:R-:W-:Y:S02]  /*31320*/  PRMT R192, R12, 0x3340, R3 ;  /* 0x000033400cc07816 */ /* 0x000fe40000000003 */
[----:B------:R-:W-:Y:S02]  /*31330*/  LOP3.LUT R12, R49, 0xffff, RZ, 0xc0, !PT ;  /* 0x0000ffff310c7812 */ /* 0x000fe400078ec0ff */
[----:B------:R-:W-:Y:S02]  /*31340*/  LOP3.LUT R3, R151, 0xffff, RZ, 0xc0, !PT ;  /* 0x0000ffff97037812 */ /* 0x000fe400078ec0ff */
[----:B------:R-:W-:Y:S02]  /*31350*/  PRMT R189, R14, 0x3340, R13 ;  /* 0x000033400ebd7816 */ /* 0x000fe4000000000d */
[----:B------:R-:W-:Y:S02]  /*31360*/  LOP3.LUT R14, R42, 0xffff, RZ, 0xc0, !PT ;  /* 0x0000ffff2a0e7812 */ /* 0x000fe400078ec0ff */
[----:B------:R-:W-:-:S02]  /*31370*/  LOP3.LUT R13, R186, 0xffff, RZ, 0xc0, !PT ;  /* 0x0000ffffba0d7812 */ /* 0x000fc400078ec0ff */
        /* <DEDUP_REMOVED lines=8> */
[----:B--2---:R-:W-:-:S04]  /*31400*/  LOP3.LUT R14, R43, 0xffff, RZ, 0xc0, !PT ;  /* 0x0000ffff2b0e7812 */ /* 0x004fc800078ec0ff */
[----:B------:R-:W-:Y:S02]  /*31410*/  PRMT R190, R14, 0x3340, R13 ;  /* 0x000033400ebe7816 */ /* 0x000fe4000000000d */
[----:B---3--:R-:W-:Y:S02]  /*31420*/  LOP3.LUT R12, R45, 0xffff, RZ, 0xc0, !PT ;  /* 0x0000ffff2d0c7812 */ /* 0x008fe400078ec0ff */
[----:B------:R-:W-:Y:S02]  /*31430*/  LOP3.LUT R13, R187, 0xffff, RZ, 0xc0, !PT ;  /* 0x0000ffffbb0d7812 */ /* 0x000fe400078ec0ff */
[----:B----4-:R-:W-:Y:S02]  /*31440*/  LOP3.LUT R14, R44, 0xffff, RZ, 0xc0, !PT ;  /* 0x0000ffff2c0e7812 */ /* 0x010fe400078ec0ff */
[----:B------:R-:W-:Y:S02]  /*31450*/  PRMT R188, R12, 0x3340, R3 ;  /* 0x000033400cbc7816 */ /* 0x000fe40000000003 */
[----:B------:R-:W-:-:S02]  /*31460*/  LOP3.LUT R3, R185, 0xffff, RZ, 0xc0, !PT ;  /* 0x0000ffffb9037812 */ /* 0x000fc400078ec0ff */
[----:B------:R-:W-:Y:S02]  /*31470*/  PRMT R187, R14, 0x3340, R13 ;  /* 0x000033400ebb7816 */ /* 0x000fe4000000000d */
[----:B------:R-:W-:Y:S02]  /*31480*/  LOP3.LUT R13, R182, 0xffff, RZ, 0xc0, !PT ;  /* 0x0000ffffb60d7812 */ /* 0x000fe400078ec0ff */
[----:B------:R-:W-:Y:S02]  /*31490*/  LOP3.LUT R12, R57, 0xffff, RZ, 0xc0, !PT ;  /* 0x0000ffff390c7812 */ /* 0x000fe400078ec0ff */
[----:B------:R-:W-:Y:S02]  /*314a0*/  LOP3.LUT R14, R15, 0xffff, RZ, 0xc0, !PT ;  /* 0x0000ffff0f0e7812 */ /* 0x000fe400078ec0ff */
[----:B------:R-:W-:Y:S02]  /*314b0*/  PRMT R185, R12, 0x3340, R3 ;  /* 0x000033400cb97816 */ /* 0x000fe40000000003 */
[----:B------:R-:W-:-:S02]  /*314c0*/  LOP3.LUT R3, R180, 0xffff, RZ, 0xc0, !PT ;  /* 0x0000ffffb4037812 */ /* 0x000fc400078ec0ff */
[----:B------:R-:W-:Y:S02]  /*314d0*/  LOP3.LUT R12, R17, 0xffff, RZ, 0xc0, !PT ;  /* 0x0000ffff110c7812 */ /* 0x000fe400078ec0ff */
[----:B------:R-:W-:Y:S02]  /*314e0*/  PRMT R182, R14, 0x3340, R13 ;  /* 0x000033400eb67816 */ /* 0x000fe4000000000d */
        /* <DEDUP_REMOVED lines=19> */
[----:B------:R-:W2:Y:S04]  /*31620*/  LDL.LU R221, [R1+0x2204] ;  /* 0x0022040001dd7983 */ /* 0x000ea80000300800 */
[----:B------:R-:W3:Y:S01]  /*31630*/  LDL.LU R46, [R1+0x21f8] ;  /* 0x0021f800012e7983 */ /* 0x000ee20000300800 */
[----:B------:R-:W-:-:S03]  /*31640*/  PRMT R177, R12, 0x3340, R3 ;  /* 0x000033400cb17816 */ /* 0x000fc60000000003 */
[----:B------:R-:W4:Y:S01]  /*31650*/  LDL.LU R39, [R1+0x21ec] ;  /* 0x0021ec0001277983 */ /* 0x000f220000300800 */
[----:B------:R-:W-:-:S03]  /*31660*/  LOP3.LUT R12, R223, 0xffff, RZ, 0xc0, !PT ;  /* 0x0000ffffdf0c7812 */ /* 0x000fc600078ec0ff */
[----:B------:R-:W3:Y:S04]  /*31670*/  LDL.LU R116, [R1+0x21e8] ;  /* 0x0021e80001747983 */ /* 0x000ee80000300800 */
[----:B------:R-:W4:Y:S04]  /*31680*/  LDL.LU R223, [R1+0x21dc] ;  /* 0x0021dc0001df7983 */ /* 0x000f280000300800 */
[----:B------:R-:W4:Y:S01]  /*31690*/  LDL.LU R57, [R1+0x21e4] ;  /* 0x0021e40001397983 */ /* 0x000f220000300800 */
[----:B------:R-:W-:-:S03]  /*316a0*/  LOP3.LUT R3, R219, 0xffff, RZ, 0xc0, !PT ;  /* 0x0000ffffdb037812 */ /* 0x000fc600078ec0ff */
[----:B------:R-:W3:Y:S04]  /*316b0*/  LDL.LU R96, [R1+0x21d8] ;  /* 0x0021d80001607983 */ /* 0x000ee80000300800 */
[----:B------:R-:W3:Y:S04]  /*316c0*/  LDL.LU R219, [R1+0x21e0] ;  /* 0x0021e00001db7983 */ /* 0x000ee80000300800 */
[----:B------:R-:W3:Y:S04]  /*316d0*/  LDL.LU R16, [R1+0x21c4] ;  /* 0x0021c40001107983 */ /* 0x000ee80000300800 */
[----:B------:R-:W3:Y:S04]  /*316e0*/  LDL.LU R53, [R1+0x21d0] ;  /* 0x0021d00001357983 */ /* 0x000ee80000300800 */
[----:B------:R-:W3:Y:S04]  /*316f0*/  LDL.LU R40, [R1+0x21bc] ;  /* 0x0021bc0001287983 */ /* 0x000ee80000300800 */
[----:B------:R-:W3:Y:S01]  /*31700*/  LDL.LU R17, [R1+0x21a8] ;  /* 0x0021a80001117983 */ /* 0x000ee20000300800 */
[----:B------:R-:W-:-:S03]  /*31710*/  LOP3.LUT R14, R170, 0xffff, RZ, 0xc0, !PT ;  /* 0x0000ffffaa0e7812 */ /* 0x000fc600078ec0ff */
[----:B------:R-:W3:Y:S04]  /*31720*/  LDL.LU R43, [R1+0x21ac] ;  /* 0x0021ac00012b7983 */ /* 0x000ee80000300800 */
[----:B------:R-:W3:Y:S04]  /*31730*/  LDL.LU R45, [R1+0x218c] ;  /* 0x00218c00012d7983 */ /* 0x000ee80000300800 */
[----:B------:R-:W3:Y:S04]  /*31740*/  LDL.LU R44, [R1+0x219c] ;  /* 0x00219c00012c7983 */ /* 0x000ee80000300800 */
[----:B------:R-:W3:Y:S01]  /*31750*/  LDL.LU R51, [R1+0x2188] ;  /* 0x0021880001337983 */ /* 0x000ee20000300800 */
[----:B------:R-:W-:-:S03]  /*31760*/  PRMT R174, R14, 0x3340, R13 ;  /* 0x000033400eae7816 */ /* 0x000fc6000000000d */
[----:B------:R-:W3:Y:S01]  /*31770*/  LDL.LU R41, [R1+0x2184] ;  /* 0x0021840001297983 */ /* 0x000ee20000300800 */
[----:B------:R-:W-:-:S03]  /*31780*/  LOP3.LUT R14, R169, 0xffff, RZ, 0xc0, !PT ;  /* 0x0000ffffa90e7812 */ /* 0x000fc600078ec0ff */
[----:B------:R-:W3:Y:S01]  /*31790*/  LDL.LU R49, [R1+0x216c] ;  /* 0x00216c0001317983 */ /* 0x000ee20000300800 */
[----:B------:R-:W-:Y:S02]  /*317a0*/  LOP3.LUT R13, R220, 0xffff, RZ, 0xc0, !PT ;  /* 0x0000ffffdc0d7812 */ /* 0x000fe400078ec0ff */
[----:B------:R-:W-:Y:S01]  /*317b0*/  PRMT R172, R12, 0x3340, R3 ;  /* 0x000033400cac7816 */ /* 0x000fe20000000003 */
[----:B------:R-:W3:Y:S04]  /*317c0*/  LDL.LU R15, [R1+0x2168] ;  /* 0x00216800010f7983 */ /* 0x000ee80000300800 */
[----:B------:R-:W3:Y:S01]  /*317d0*/  LDL.LU R42, [R1+0x2174] ;  /* 0x00217400012a7983 */ /* 0x000ee20000300800 */
[----:B------:R-:W-:Y:S02]  /*317e0*/  LOP3.LUT R12, R222, 0xffff, RZ, 0xc0, !PT ;  /* 0x0000ffffde0c7812 */ /* 0x000fe400078ec0ff */
[----:B------:R-:W-:Y:S01]  /*317f0*/  LOP3.LUT R3, R218, 0xffff, RZ, 0xc0, !PT ;  /* 0x0000ffffda037812 */ /* 0x000fe200078ec0ff */
[----:B------:R-:W3:Y:S04]  /*31800*/  LDL R47, [R1+0xd24] ;  /* 0x000d2400012f7983 */ /* 0x000ee80000100800 */
[----:B------:R-:W3:Y:S01]  /*31810*/  LDL.LU R222, [R1+0x21f4] ;  /* 0x0021f40001de7983 */ /* 0x000ee20000300800 */
[----:B------:R-:W-:-:S03]  /*31820*/  PRMT R170, R14, 0x3340, R13 ;  /* 0x000033400eaa7816 */ /* 0x000fc6000000000d */
[----:B------:R-:W3:Y:S01]  /*31830*/  LDL.LU R220, [R1+0x2214] ;  /* 0x0022140001dc7983 */ /* 0x000ee20000300800 */
[----:B------:R-:W-:Y:S02]  /*31840*/  LOP3.LUT R14, R217, 0xffff, RZ, 0xc0, !PT ;  /* 0x0000ffffd90e7812 */ /* 0x000fe400078ec0ff */
[----:B------:R-:W-:Y:S01]  /*31850*/  LOP3.LUT R13, R21, 0xffff, RZ, 0xc0, !PT ;  /* 0x0000ffff150d7812 */ /* 0x000fe200078ec0ff */
[----:B------:R-:W3:Y:S01]  /*31860*/  LDL.LU R218, [R1+0x21f0] ;  /* 0x0021f00001da7983 */ /* 0x000ee20000300800 */
[----:B------:R-:W-:-:S03]  /*31870*/  PRMT R169, R12, 0x3340, R3 ;  /* 0x000033400ca97816 */ /* 0x000fc60000000003 */
[----:B------:R-:W3:Y:S01]  /*31880*/  LDL.LU R217, [R1+0x2200] ;  /* 0x0022000001d97983 */ /* 0x000ee20000300800 */
[----:B------:R-:W-:Y:S02]  /*31890*/  LOP3.LUT R12, R23, 0xffff, RZ, 0xc0, !PT ;  /* 0x0000ffff170c7812 */ /* 0x000fe400078ec0ff */
[----:B------:R-:W-:Y:S01]  /*318a0*/  LOP3.LUT R3, R20, 0xffff, RZ, 0xc0, !PT ;  /* 0x0000ffff14037812 */ /* 0x000fe200078ec0ff */
[----:B------:R-:W3:Y:S04]  /*318b0*/  LDL.LU R23, [R1+0x217c] ;  /* 0x00217c0001177983 */ /* 0x000ee80000300800 */
[----:B------:R-:W3:Y:S01]  /*318c0*/  LDL.LU R21, [R1+0x21b8] ;  /* 0x0021b80001157983 */ /* 0x000ee20000300800 */
[----:B------:R-:W-:-:S03]  /*318d0*/  PRMT R175, R14, 0x3340, R13 ;  /* 0x000033400eaf7816 */ /* 0x000fc6000000000d */
[----:B------:R-:W3:Y:S01]  /*318e0*/  LDL.LU R20, [R1+0x21d4] ;  /* 0x0021d40001147983 */ /* 0x000ee20000300800 */
[----:B------:R-:W-:-:S03]  /*318f0*/  LOP3.LUT R14, R216, 0xffff, RZ, 0xc0, !PT ;  /* 0x0000ffffd80e7812 */ /* 0x000fc600078ec0ff */
[----:B------:R-:W3:Y:S01]  /*31900*/  LDL.LU R216, [R1+0x2210] ;  /* 0x0022100001d87983 */ /* 0x000ee20000300800 */
[----:B------:R-:W-:Y:S02]  /*31910*/  LOP3.LUT R13, R19, 0xffff, RZ, 0xc0, !PT ;  /* 0x0000ffff130d7812 */ /* 0x000fe400078ec0ff */
[----:B------:R-:W-:Y:S02]  /*31920*/  PRMT R173, R12, 0x3340, R3 ;  /* 0x000033400cad7816 */ /* 0x000fe40000000003 */
[----:B------:R-:W-:Y:S02]  /*31930*/  LOP3.LUT R12, R22, 0xffff, RZ, 0xc0, !PT ;  /* 0x0000ffff160c7812 */ /* 0x000fe400078ec0ff */
[----:B------:R-:W-:Y:S01]  /*31940*/  LOP3.LUT R3, R18, 0xffff, RZ, 0xc0, !PT ;  /* 0x0000ffff12037812 */ /* 0x000fe200078ec0ff */
[----:B------:R-:W3:Y:S04]  /*31950*/  LDL.LU R22, [R1+0x21a0] ;  /* 0x0021a00001167983 */ /* 0x000ee80000300800 */
[----:B------:R-:W3:Y:S04]  /*31960*/  LDL.LU R19, [R1+0x2178] ;  /* 0x0021780001137983 */ /* 0x000ee80000300800 */
[----:B------:R-:W3:Y:S01]  /*31970*/  LDL.LU R18, [R1+0x2198] ;  /* 0x0021980001127983 */ /* 0x000ee20000300800 */
[----:B------:R-:W-:-:S02]  /*31980*/  PRMT R171, R14, 0x3340, R13 ;  /* 0x000033400eab7816 */ /* 0x000fc4000000000d */
[----:B------:R-:W-:Y:S01]  /*31990*/  PRMT R3, R12, 0x3340, R3 ;  /* 0x000033400c037816 */ /* 0x000fe20000000003 */
[----:B------:R-:W3:Y:S04]  /*319a0*/  LDL.LU R13, [R1+0x21b4] ;  /* 0x0021b400010d7983 */ /* 0x000ee80000300800 */
[----:B------:R-:W3:Y:S04]  /*319b0*/  LDL.LU R14, [R1+0x2194] ;  /* 0x00219400010e7983 */ /* 0x000ee80000300800 */
[----:B------:R-:W3:Y:S01]  /*319c0*/  LDL.LU R12, [R1+0x21c8] ;  /* 0x0021c800010c7983 */ /* 0x000ee20000300800 */
[----:B--2---:R-:W-:-:S02]  /*319d0*/  PRMT R221, R221, 0x5410, R101 ;  /* 0x00005410dddd7816 */ /* 0x004fc40000000065 */
[----:B----4-:R-:W-:Y:S02]  /*319e0*/  PRMT R223, R57, 0x5410, R223 ;  /* 0x0000541039df7816 */ /* 0x010fe400000000df */
[----:B---3--:R-:W-:Y:S02]  /*319f0*/  PRMT R219, R219, 0x5410, R96 ;  /* 0x00005410dbdb7816 */ /* 0x008fe40000000060 */
[----:B------:R-:W-:Y:S02]  /*31a00*/  PRMT R220, R220, 0x5410, R38 ;  /* 0x00005410dcdc7816 */ /* 0x000fe40000000026 */
[----:B------:R-:W2:Y:S01]  /*31a10*/  LDL.LU R38, [R1+0x2808] ;  /* 0x0028080001267983 */ /* 0x000ea20000300800 */
[----:B------:R-:W-:Y:S02]  /*31a20*/  PRMT R222, R222, 0x5410, R39 ;  /* 0x00005410dede7816 */ /* 0x000fe40000000027 */
[----:B------:R-:W-:Y:S02]  /*31a30*/  PRMT R217, R217, 0x5410, R46 ;  /* 0x00005410d9d97816 */ /* 0x000fe4000000002e */
[----:B------:R-:W-:-:S02]  /*31a40*/  PRMT R218, R218, 0x5410, R116 ;  /* 0x00005410dada7816 */ /* 0x000fc40000000074 */
[----:B------:R-:W-:Y:S02]  /*31a50*/  PRMT R216, R216, 0x5410, R109 ;  /* 0x00005410d8d87816 */ /* 0x000fe4000000006d */
[----:B------:R-:W3:Y:S04]  /*31a60*/  LDL.LU R109, [R1+0x2804] ;  /* 0x00280400016d7983 */ /* 0x000ee80000300800 */
[----:B------:R-:W4:Y:S04]  /*31a70*/  LDL.LU R101, [R1+0x2800] ;  /* 0x0028000001657983 */ /* 0x000f280000300800 */
[----:B------:R-:W2:Y:S04]  /*31a80*/  LDL.LU R46, [R1+0x27fc] ;  /* 0x0027fc00012e7983 */ /* 0x000ea80000300800 */
[----:B------:R-:W3:Y:S04]  /*31a90*/  LDL.LU R39, [R1+0x27f8] ;  /* 0x0027f80001277983 */ /* 0x000ee80000300800 */
[----:B------:R-:W4:Y:S04]  /*31aa0*/  LDL.LU R116, [R1+0x27f4] ;  /* 0x0027f40001747983 */ /* 0x000f280000300800 */
[----:B------:R-:W2:Y:S04]  /*31ab0*/  LDL R57, [R1+0xd20] ;  /* 0x000d200001397983 */ /* 0x000ea80000100800 */
[----:B------:R-:W4:Y:S01]  /*31ac0*/  LDL.LU R96, [R1+0x27f0] ;  /* 0x0027f00001607983 */ /* 0x000f220000300800 */
[----:B------:R-:W-:-:S03]  /*31ad0*/  PRMT R20, R20, 0x5410, R16 ;  /* 0x0000541014147816 */ /* 0x000fc60000000010 */
[----:B------:R-:W3:Y:S01]  /*31ae0*/  LDL.LU R16, [R1+0x27ec] ;  /* 0x0027ec0001107983 */ /* 0x000ee20000300800 */
[----:B------:R-:W-:Y:S02]  /*31af0*/  PRMT R12, R12, 0x5410, R40 ;  /* 0x000054100c0c7816 */ /* 0x000fe40000000028 */
[----:B------:R-:W-:Y:S02]  /*31b00*/  PRMT R21, R21, 0x5410, R17 ;  /* 0x0000541015157816 */ /* 0x000fe40000000011 */
[----:B---3--:R-:W-:Y:S02]  /*31b10*/  PRMT R16, R53, 0x5410, R16 ;  /* 0x0000541035107816 */ /* 0x008fe40000000010 */
[----:B------:R-:W3:Y:S04]  /*31b20*/  LDL.LU R53, [R1+0x27e8] ;  /* 0x0027e80001357983 */ /* 0x000ee80000300800 */
[----:B------:R-:W4:Y:S04]  /*31b30*/  LDL.LU R40, [R1+0x27e4] ;  /* 0x0027e40001287983 */ /* 0x000f280000300800 */
[----:B------:R-:W2:Y:S01]  /*31b40*/  LDL.LU R17, [R1+0x27e0] ;  /* 0x0027e00001117983 */ /* 0x000ea20000300800 */
[----:B------:R-:W-:-:S02]  /*31b50*/  PRMT R18, R18, 0x5410, R51 ;  /* 0x0000541012127816 */ /* 0x000fc40000000033 */
[----:B------:R-:W-:Y:S02]  /*31b60*/  PRMT R14, R14, 0x5410, R41 ;  /* 0x000054100e0e7816 */ /* 0x000fe40000000029 */
[----:B------:R-:W-:Y:S02]  /*31b70*/  PRMT R23, R23, 0x5410, R49 ;  /* 0x0000541017177816 */ /* 0x000fe40000000031 */
[----:B------:R-:W-:Y:S02]  /*31b80*/  PRMT R19, R19, 0x5410, R15 ;  /* 0x0000541013137816 */ /* 0x000fe4000000000f */
[----:B--2---:R-:W-:Y:S02]  /*31b90*/  PRMT R17, R13, 0x5410, R17 ;  /* 0x000054100d117816 */ /* 0x004fe40000000011 */
[----:B------:R-:W-:Y:S02]  /*31ba0*/  PRMT R13, R43, 0x5410, R22 ;  /* 0x000054102b0d7816 */ /* 0x000fe40000000016 */
[----:B------:R-:W-:Y:S01]  /*31bb0*/  PRMT R22, R44, 0x5410, R45 ;  /* 0x000054102c167816 */ /* 0x000fe2000000002d */
[----:B------:R-:W2:Y:S04]  /*31bc0*/  LDL.LU R43, [R1+0x21c0] ;  /* 0x0021c000012b7983 */ /* 0x000ea80000300800 */
[----:B------:R-:W3:Y:S04]  /*31bd0*/  LDL.LU R45, [R1+0x21a4] ;  /* 0x0021a400012d7983 */ /* 0x000ee80000300800 */
[----:B------:R-:W4:Y:S04]  /*31be0*/  LDL.LU R44, [R1+0x2180] ;  /* 0x00218000012c7983 */ /* 0x000f280000300800 */
[----:B------:R-:W4:Y:S04]  /*31bf0*/  LDL.LU R51, [R1+0x27dc] ;  /* 0x0027dc0001337983 */ /* 0x000f280000300800 */
[----:B------:R-:W4:Y:S04]  /*31c00*/  LDL.LU R41, [R1+0x27d8] ;  /* 0x0027d80001297983 */ /* 0x000f280000300800 */
[----:B------:R-:W4:Y:S04]  /*31c10*/  LDL.LU R49, [R1+0x27d4] ;  /* 0x0027d40001317983 */ /* 0x000f280000300800 */
[----:B------:R-:W2:Y:S04]  /*31c20*/  LDL.LU R15, [R1+0x27d0] ;  /* 0x0027d000010f7983 */ /* 0x000ea80000300800 */
[----:B------:R0:W-:Y:S04]  /*31c30*/  STS.128 [R47+0x8000], R220 ;  /* 0x008000dc2f007388 */ /* 0x0001e80000000c00 */
[----:B------:R1:W-:Y:S04]  /*31c40*/  STS.128 [R47+0xc000], R216 ;  /* 0x00c000d82f007388 */ /* 0x0003e80000000c00 */
[----:B------:R1:W-:Y:S04]  /*31c50*/  STS.128 [R57], R20 ;  /* 0x0000001439007388 */ /* 0x0003e80000000c00 */
[----:B------:R1:W-:Y:S01]  /*31c60*/  STS.128 [R57+0x4000], R16 ;  /* 0x0040001039007388 */ /* 0x0003e20000000c00 */
[----:B--2---:R-:W-:-:S03]  /*31c70*/  PRMT R15, R42, 0x5410, R15 ;  /* 0x000054102a0f7816 */ /* 0x004fc6000000000f */
[----:B------:R-:W2:Y:S04]  /*31c80*/  LDL.LU R42, [R1+0x27cc] ;  /* 0x0027cc00012a7983 */ /* 0x000ea80000300800 */
[----:B0-----:R-:W3:Y:S04]  /*31c90*/  LDL.LU R220, [R1+0x21cc] ;  /* 0x0021cc0001dc7983 */ /* 0x001ee80000300800 */
[----:B------:R-:W4:Y:S04]  /*31ca0*/  LDL.LU R221, [R1+0x21b0] ;  /* 0x0021b00001dd7983 */ /* 0x000f280000300800 */
[----:B------:R-:W2:Y:S04]  /*31cb0*/  LDL.LU R222, [R1+0x2190] ;  /* 0x0021900001de7983 */ /* 0x000ea80000300800 */
[----:B------:R-:W2:Y:S04]  /*31cc0*/  LDL.LU R223, [R1+0x2170] ;  /* 0x0021700001df7983 */ /* 0x000ea80000300800 */
[----:B-1----:R-:W2:Y:S04]  /*31cd0*/  LDL.LU R47, [R1+0x27c8] ;  /* 0x0027c800012f7983 */ /* 0x002ea80000300800 */
[----:B------:R-:W2:Y:S04]  /*31ce0*/  LDL.LU R216, [R1+0x2160] ;  /* 0x0021600001d87983 */ /* 0x000ea80000300800 */
        /* <DEDUP_REMOVED lines=11> */
[----:B------:R0:W-:Y:S04]  /*31da0*/  STS.128 [R57+0x8000], R12 ;  /* 0x0080000c39007388 */ /* 0x0001e80000000c00 */
[----:B0-----:R-:W2:Y:S04]  /*31db0*/  LDL.LU R12, [R1+0x2164] ;  /* 0x00216400010c7983 */ /* 0x001ea80000300800 */
[----:B------:R-:W2:Y:S04]  /*31dc0*/  LDL.LU R13, [R1+0x2150] ;  /* 0x00215000010d7983 */ /* 0x000ea80000300800 */
[----:B------:R-:W2:Y:S04]  /*31dd0*/  LDL.LU R14, [R1+0x214c] ;  /* 0x00214c00010e7983 */ /* 0x000ea80000300800 */
[----:B------:R-:W2:Y:S01]  /*31de0*/  LDL.LU R15, [R1+0x2148] ;  /* 0x00214800010f7983 */ /* 0x000ea20000300800 */
[----:B---3--:R-:W-:-:S02]  /*31df0*/  PRMT R220, R220, 0x5410, R43 ;  /* 0x00005410dcdc7816 */ /* 0x008fc4000000002b */
[----:B----4-:R-:W-:Y:S01]  /*31e00*/  PRMT R221, R221, 0x5410, R45 ;  /* 0x00005410dddd7816 */ /* 0x010fe2000000002d */
[----:B------:R-:W3:Y:S04]  /*31e10*/  LDL.LU R43, [R1+0x27c4] ;  /* 0x0027c400012b7983 */ /* 0x000ee80000300800 */
[----:B------:R-:W4:Y:S01]  /*31e20*/  LDL.LU R45, [R1+0x27c0] ;  /* 0x0027c000012d7983 */ /* 0x000f220000300800 */
[----:B--2---:R-:W-:-:S03]  /*31e30*/  PRMT R222, R222, 0x5410, R44 ;  /* 0x00005410dede7816 */ /* 0x004fc6000000002c */
[----:B------:R-:W2:Y:S01]  /*31e40*/  LDL.LU R44, [R1+0x27bc] ;  /* 0x0027bc00012c7983 */ /* 0x000ea20000300800 */
[----:B------:R-:W-:Y:S02]  /*31e50*/  PRMT R21, R22, 0x5410, R21 ;  /* 0x0000541016157816 */ /* 0x000fe40000000015 */
[----:B------:R-:W-:Y:S02]  /*31e60*/  PRMT R22, R49, 0x5410, R48 ;  /* 0x0000541031167816 */ /* 0x000fe40000000030 */
[----:B------:R-:W-:Y:S02]  /*31e70*/  PRMT R217, R217, 0x5410, R19 ;  /* 0x00005410d9d97816 */ /* 0x000fe40000000013 */
[----:B------:R-:W-:Y:S02]  /*31e80*/  PRMT R19, R105, 0x5410, R55 ;  /* 0x0000541069137816 */ /* 0x000fe40000000037 */
[----:B------:R-:W-:Y:S02]  /*31e90*/  PRMT R223, R223, 0x5410, R12 ;  /* 0x00005410dfdf7816 */ /* 0x000fe4000000000c */
[----:B------:R-:W-:-:S02]  /*31ea0*/  PRMT R216, R216, 0x5410, R13 ;  /* 0x00005410d8d87816 */ /* 0x000fc4000000000d */
        /* <DEDUP_REMOVED lines=8> */
[----:B------:R-:W-:Y:S01]  /*31f30*/  PRMT R15, R56, 0x5410, R94 ;  /* 0x00005410380f7816 */ /* 0x000fe2000000005e */
[----:B------:R0:W-:Y:S01]  /*31f40*/  STS.128 [R57+0xc000], R220 ;  /* 0x00c000dc39007388 */ /* 0x0001e20000000c00 */
[----:B----4-:R-:W-:-:S03]  /*31f50*/  PRMT R13, R219, 0x5410, R45 ;  /* 0x00005410db0d7816 */ /* 0x010fc6000000002d */
[----:B------:R-:W4:Y:S04]  /*31f60*/  LDL.LU R45, [R1+0x27b8] ;  /* 0x0027b800012d7983 */ /* 0x000f280000300800 */
[----:B------:R-:W3:Y:S04]  /*31f70*/  LDL.LU R46, [R1+0x27b4] ;  /* 0x0027b400012e7983 */ /* 0x000ee80000300800 */
[----:B------:R-:W2:Y:S04]  /*31f80*/  LDL.LU R47, [R1+0x27b0] ;  /* 0x0027b000012f7983 */ /* 0x000ea80000300800 */
[----:B------:R-:W4:Y:S04]  /*31f90*/  LDL.LU R48, [R1+0x27ac] ;  /* 0x0027ac0001307983 */ /* 0x000f280000300800 */
[----:B------:R-:W3:Y:S04]  /*31fa0*/  LDL.LU R49, [R1+0x27a8] ;  /* 0x0027a80001317983 */ /* 0x000ee80000300800 */
[----:B------:R-:W2:Y:S04]  /*31fb0*/  LDL.LU R50, [R1+0x27a4] ;  /* 0x0027a40001327983 */ /* 0x000ea80000300800 */
[----:B------:R-:W4:Y:S04]  /*31fc0*/  LDL.LU R51, [R1+0x27a0] ;  /* 0x0027a00001337983 */ /* 0x000f280000300800 */
[----:B------:R-:W3:Y:S04]  /*31fd0*/  LDL.LU R52, [R1+0x279c] ;  /* 0x00279c0001347983 */ /* 0x000ee80000300800 */
[----:B------:R-:W2:Y:S01]  /*31fe0*/  LDL.LU R53, [R1+0x2798] ;  /* 0x0027980001357983 */ /* 0x000ea20000300800 */
[----:B------:R-:W-:-:S03]  /*31ff0*/  PRMT R219, R54, 0x5410, R224 ;  /* 0x0000541036db7816 */ /* 0x000fc600000000e0 */
[----:B------:R-:W4:Y:S04]  /*32000*/  LDL.LU R224, [R1+0x2794] ;  /* 0x0027940001e07983 */ /* 0x000f280000300800 */
[----:B------:R-:W3:Y:S04]  /*32010*/  LDL.LU R54, [R1+0x2790] ;  /* 0x0027900001367983 */ /* 0x000ee80000300800 */
[----:B------:R-:W4:Y:S04]  /*32020*/  LDL.LU R111, [R1+0x278c] ;  /* 0x00278c00016f7983 */ /* 0x000f280000300800 */
[----:B------:R-:W4:Y:S04]  /*32030*/  LDL.LU R102, [R1+0x2788] ;  /* 0x0027880001667983 */ /* 0x000f280000300800 */
[----:B------:R-:W2:Y:S04]  /*32040*/  LDL.LU R55, [R1+0x2784] ;  /* 0x0027840001377983 */ /* 0x000ea80000300800 */
[----:B------:R-:W4:Y:S04]  /*32050*/  LDL.LU R105, [R1+0x2780] ;  /* 0x0027800001697983 */ /* 0x000f280000300800 */
[----:B------:R-:W4:Y:S04]  /*32060*/  LDL.LU R94, [R1+0x277c] ;  /* 0x00277c00015e7983 */ /* 0x000f280000300800 */
[----:B------:R-:W3:Y:S04]  /*32070*/  LDL.LU R56, [R1+0x2778] ;  /* 0x0027780001387983 */ /* 0x000ee80000300800 */
[----:B0-----:R-:W2:Y:S04]  /*32080*/  LDL.LU R57, [R1+0x2774] ;  /* 0x0027740001397983 */ /* 0x001ea80000300800 */
[----:B------:R-:W4:Y:S01]  /*32090*/  LDL R223, [R1+0xd1c] ;  /* 0x000d1c0001df7983 */ /* 0x000f220000100800 */
[----:B------:R-:W-:-:S03]  /*320a0*/  PRMT R220, R59, 0x5410, R58 ;  /* 0x000054103bdc7816 */ /* 0x000fc6000000003a */
[----:B------:R-:W3:Y:S04]  /*320b0*/  LDL.LU R58, [R1+0x2770] ;  /* 0x00277000013a7983 */ /* 0x000ee80000300800 */
[----:B------:R-:W2:Y:S01]  /*320c0*/  LDL.LU R59, [R1+0x276c] ;  /* 0x00276c00013b7983 */ /* 0x000ea20000300800 */
[----:B------:R-:W-:Y:S02]  /*320d0*/  PRMT R221, R67, 0x5410, R66 ;  /* 0x0000541043dd7816 */ /* 0x000fe40000000042 */
[----:B------:R-:W-:Y:S01]  /*320e0*/  PRMT R222, R156, 0x5410, R71 ;  /* 0x000054109cde7816 */ /* 0x000fe20000000047 */
[----:B----4-:R0:W-:Y:S04]  /*320f0*/  STS.128 [R223], R216 ;  /* 0x000000d8df007388 */ /* 0x0101e80000000c00 */
[----:B------:R1:W-:Y:S04]  /*32100*/  STS.128 [R223+0x4000], R20 ;  /* 0x00400014df007388 */ /* 0x0003e80000000c00 */
[----:B------:R4:W-:Y:S01]  /*32110*/  STS.128 [R223+0x8000], R16 ;  /* 0x00800010df007388 */ /* 0x0009e20000000c00 */
[----:B0-----:R-:W-:-:S02]  /*32120*/  PRMT R216, R61, 0x5410, R60 ;  /* 0x000054103dd87816 */ /* 0x001fc4000000003c */
[----:B-1----:R-:W-:Y:S01]  /*32130*/  PRMT R20, R63, 0x5410, R62 ;  /* 0x000054103f147816 */ /* 0x002fe2000000003e */
[----:B------:R-:W3:Y:S04]  /*32140*/  LDL.LU R60, [R1+0x2768] ;  /* 0x00276800013c7983 */ /* 0x000ee80000300800 */
[----:B------:R-:W2:Y:S04]  /*32150*/  LDL.LU R61, [R1+0x2764] ;  /* 0x00276400013d7983 */ /* 0x000ea80000300800 */
[----:B------:R-:W3:Y:S04]  /*32160*/  LDL.LU R62, [R1+0x2760] ;  /* 0x00276000013e7983 */ /* 0x000ee80000300800 */
[----:B------:R-:W2:Y:S01]  /*32170*/  LDL.LU R63, [R1+0x275c] ;  /* 0x00275c00013f7983 */ /* 0x000ea20000300800 */
[----:B----4-:R-:W-:-:S03]  /*32180*/  PRMT R16, R65, 0x5410, R64 ;  /* 0x0000541041107816 */ /* 0x010fc60000000040 */
[----:B------:R-:W4:Y:S04]  /*32190*/  LDL.LU R64, [R1+0x2758] ;  /* 0x0027580001407983 */ /* 0x000f280000300800 */
[----:B------:R-:W3:Y:S04]  /*321a0*/  LDL.LU R65, [R1+0x2754] ;  /* 0x0027540001417983 */ /* 0x000ee80000300800 */
[----:B------:R-:W2:Y:S04]  /*321b0*/  LDL.LU R66, [R1+0x2750] ;  /* 0x0027500001427983 */ /* 0x000ea80000300800 */
[----:B------:R-:W4:Y:S01]  /*321c0*/  LDL.LU R67, [R1+0x274c] ;  /* 0x00274c0001437983 */ /* 0x000f220000300800 */
[----:B------:R-:W-:-:S03]  /*321d0*/  PRMT R217, R121, 0x5410, R68 ;  /* 0x0000541079d97816 */ /* 0x000fc60000000044 */
[----:B------:R-:W3:Y:S04]  /*321e0*/  LDL.LU R68, [R1+0x2748] ;  /* 0x0027480001447983 */ /* 0x000ee80000300800 */
[----:B------:R-:W2:Y:S01]  /*321f0*/  LDL R121, [R1+0xd18] ;  /* 0x000d180001797983 */ /* 0x000ea20000100800 */
[----:B------:R-:W-:Y:S02]  /*32200*/  PRMT R21, R70, 0x5410, R69 ;  /* 0x0000541046157816 */ /* 0x000fe40000000045 */
[----:B------:R-:W-:Y:S01]  /*32210*/  PRMT R17, R97, 0x5410, R113 ;  /* 0x0000541061117816 */ /* 0x000fe20000000071 */
[----:B------:R-:W4:Y:S04]  /*32220*/  LDL.LU R69, [R1+0x2744] ;  /* 0x0027440001457983 */ /* 0x000f280000300800 */
[----:B------:R-:W3:Y:S04]  /*32230*/  LDL.LU R70, [R1+0x2740] ;  /* 0x0027400001467983 */ /* 0x000ee80000300800 */
[----:B------:R-:W4:Y:S04]  /*32240*/  LDL.LU R113, [R1+0x273c] ;  /* 0x00273c0001717983 */ /* 0x000f280000300800 */
[----:B------:R-:W4:Y:S04]  /*32250*/  LDL.LU R97, [R1+0x2738] ;  /* 0x0027380001617983 */ /* 0x000f280000300800 */
[----:B------:R-:W3:Y:S04]  /*32260*/  LDL.LU R71, [R1+0x2734] ;  /* 0x0027340001477983 */ /* 0x000ee80000300800 */
[----:B------:R-:W4:Y:S01]  /*32270*/  LDL R156, [R1+0xd14] ;  /* 0x000d1400019c7983 */ /* 0x000f220000100800 */
[----:B------:R-:W-:-:S02]  /*32280*/  PRMT R218, R92, 0x5410, R103 ;  /* 0x000054105cda7816 */ /* 0x000fc40000000067 */
[----:B------:R-:W-:Y:S01]  /*32290*/  PRMT R22, R73, 0x5410, R72 ;  /* 0x0000541049167816 */ /* 0x000fe20000000048 */
[----:B------:R-:W3:Y:S04]  /*322a0*/  LDL.LU R103, [R1+0x2730] ;  /* 0x0027300001677983 */ /* 0x000ee80000300800 */
[----:B------:R-:W3:Y:S04]  /*322b0*/  LDL.LU R92, [R1+0x272c] ;  /* 0x00272c00015c7983 */ /* 0x000ee80000300800 */
[----:B------:R-:W3:Y:S04]  /*322c0*/  LDL.LU R72, [R1+0x2728] ;  /* 0x0027280001487983 */ /* 0x000ee80000300800 */
[----:B------:R-:W3:Y:S01]  /*322d0*/  LDL.LU R73, [R1+0x2724] ;  /* 0x0027240001497983 */ /* 0x000ee20000300800 */
[----:B------:R-:W-:-:S03]  /*322e0*/  PRMT R18, R75, 0x5410, R74 ;  /* 0x000054104b127816 */ /* 0x000fc6000000004a */
[----:B------:R0:W-:Y:S04]  /*322f0*/  STS.128 [R223+0xc000], R12 ;  /* 0x00c0000cdf007388 */ /* 0x0001e80000000c00 */
[----:B------:R-:W3:Y:S04]  /*32300*/  LDL.LU R74, [R1+0x2720] ;  /* 0x00272000014a7983 */ /* 0x000ee80000300800 */
[----:B------:R-:W3:Y:S01]  /*32310*/  LDL.LU R75, [R1+0x271c] ;  /* 0x00271c00014b7983 */ /* 0x000ee20000300800 */
[----:B------:R-:W-:Y:S02]  /*32320*/  PRMT R219, R79, 0x5410, R78 ;  /* 0x000054104fdb7816 */ /* 0x000fe4000000004e */
[----:B------:R-:W-:-:S02]  /*32330*/  PRMT R23, R81, 0x5410, R80 ;  /* 0x0000541051177816 */ /* 0x000fc40000000050 */
[----:B------:R-:W-:Y:S02]  /*32340*/  PRMT R19, R83, 0x5410, R82 ;  /* 0x0000541053137816 */ /* 0x000fe40000000052 */
[----:B0-----:R-:W-:Y:S02]  /*32350*/  PRMT R223, R77, 0x5410, R76 ;  /* 0x000054104ddf7816 */ /* 0x001fe4000000004c */
[----:B------:R-:W3:Y:S04]  /*32360*/  LDL.LU R76, [R1+0x2718] ;  /* 0x00271800014c7983 */ /* 0x000ee80000300800 */
[----:B------:R-:W3:Y:S04]  /*32370*/  LDL.LU R77, [R1+0x2714] ;  /* 0x00271400014d7983 */ /* 0x000ee80000300800 */
[----:B------:R-:W3:Y:S04]  /*32380*/  LDL.LU R78, [R1+0x2710] ;  /* 0x00271000014e7983 */ /* 0x000ee80000300800 */
[----:B------:R-:W3:Y:S04]  /*32390*/  LDL.LU R79, [R1+0x270c] ;  /* 0x00270c00014f7983 */ /* 0x000ee80000300800 */
[----:B------:R-:W3:Y:S04]  /*323a0*/  LDL.LU R80, [R1+0x2708] ;  /* 0x0027080001507983 */ /* 0x000ee80000300800 */
[----:B------:R-:W3:Y:S04]  /*323b0*/  LDL.LU R81, [R1+0x2704] ;  /* 0x0027040001517983 */ /* 0x000ee80000300800 */
[----:B------:R-:W3:Y:S04]  /*323c0*/  LDL.LU R82, [R1+0x2700] ;  /* 0x0027000001527983 */ /* 0x000ee80000300800 */
[----:B------:R-:W3:Y:S01]  /*323d0*/  LDL.LU R83, [R1+0x26fc] ;  /* 0x0026fc0001537983 */ /* 0x000ee20000300800 */
[----:B------:R-:W-:-:S02]  /*323e0*/  PRMT R12, R85, 0x5410, R84 ;  /* 0x00005410550c7816 */ /* 0x000fc40000000054 */
[----:B------:R-:W-:Y:S01]  /*323f0*/  PRMT R13, R95, 0x5410, R86 ;  /* 0x000054105f0d7816 */ /* 0x000fe20000000056 */
        /* <DEDUP_REMOVED lines=9> */
[----:B------:R-:W3:Y:S04]  /*32490*/  LDL.LU R120, [R1+0x26dc] ;  /* 0x0026dc0001787983 */ /* 0x000ee80000300800 */
[----:B--2---:R0:W-:Y:S02]  /*324a0*/  STS.128 [R121], R220 ;  /* 0x000000dc79007388 */ /* 0x0041e40000000c00 */
[----:B0-----:R-:W-:Y:S01]  /*324b0*/  IMAD.MOV.U32 R223, RZ, RZ, R121 ;  /* 0x000000ffffdf7224 */ /* 0x001fe200078e0079 */
[----:B------:R-:W-:Y:S01]  /*324c0*/  PRMT R220, R123, 0x5410, R122 ;  /* 0x000054107bdc7816 */ /* 0x000fe2000000007a */
[----:B------:R-:W2:Y:S04]  /*324d0*/  LDL.LU R121, [R1+0x26d8] ;  /* 0x0026d80001797983 */ /* 0x000ea80000300800 */
[----:B------:R0:W-:Y:S04]  /*324e0*/  STS.128 [R223+0x4000], R216 ;  /* 0x004000d8df007388 */ /* 0x0001e80000000c00 */
[----:B------:R-:W3:Y:S04]  /*324f0*/  LDL.LU R122, [R1+0x26d4] ;  /* 0x0026d400017a7983 */ /* 0x000ee80000300800 */
[----:B------:R-:W2:Y:S04]  /*32500*/  LDL.LU R123, [R1+0x26d0] ;  /* 0x0026d000017b7983 */ /* 0x000ea80000300800 */
[----:B------:R1:W-:Y:S01]  /*32510*/  STS.128 [R223+0x8000], R20 ;  /* 0x00800014df007388 */ /* 0x0003e20000000c00 */
[----:B------:R-:W-:-:S02]  /*32520*/  PRMT R221, R129, 0x5410, R128 ;  /* 0x0000541081dd7816 */ /* 0x000fc40000000080 */
[----:B------:R-:W-:Y:S02]  /*32530*/  PRMT R222, R93, 0x5410, R134 ;  /* 0x000054105dde7816 */ /* 0x000fe40000000086 */
[----:B0-----:R-:W-:Y:S02]  /*32540*/  PRMT R216, R125, 0x5410, R124 ;  /* 0x000054107dd87816 */ /* 0x001fe4000000007c */
[----:B------:R-:W3:Y:S04]  /*32550*/  LDL.LU R124, [R1+0x26cc] ;  /* 0x0026cc00017c7983 */ /* 0x000ee80000300800 */
[----:B------:R-:W2:Y:S01]  /*32560*/  LDL.LU R125, [R1+0x26c8] ;  /* 0x0026c800017d7983 */ /* 0x000ea20000300800 */
[----:B-1----:R-:W-:-:S03]  /*32570*/  PRMT R20, R127, 0x5410, R126 ;  /* 0x000054107f147816 */ /* 0x002fc6000000007e */
[----:B------:R-:W3:Y:S04]  /*32580*/  LDL.LU R126, [R1+0x26c4] ;  /* 0x0026c400017e7983 */ /* 0x000ee80000300800 */
[----:B------:R-:W2:Y:S04]  /*32590*/  LDL.LU R127, [R1+0x26c0] ;  /* 0x0026c000017f7983 */ /* 0x000ea80000300800 */
[----:B------:R-:W3:Y:S04]  /*325a0*/  LDL.LU R128, [R1+0x26bc] ;  /* 0x0026bc0001807983 */ /* 0x000ee80000300800 */
[----:B------:R-:W2:Y:S01]  /*325b0*/  LDL.LU R129, [R1+0x26b8] ;  /* 0x0026b80001817983 */ /* 0x000ea20000300800 */
[----:B------:R-:W-:-:S02]  /*325c0*/  PRMT R217, R131, 0x5410, R130 ;  /* 0x0000541083d97816 */ /* 0x000fc40000000082 */
[----:B------:R-:W-:Y:S01]  /*325d0*/  PRMT R21, R133, 0x5410, R132 ;  /* 0x0000541085157816 */ /* 0x000fe20000000084 */
[----:B------:R-:W3:Y:S04]  /*325e0*/  LDL.LU R130, [R1+0x26b4] ;  /* 0x0026b40001827983 */ /* 0x000ee80000300800 */
[----:B------:R-:W2:Y:S04]  /*325f0*/  LDL.LU R131, [R1+0x26b0] ;  /* 0x0026b00001837983 */ /* 0x000ea80000300800 */
[----:B------:R-:W3:Y:S04]  /*32600*/  LDL.LU R132, [R1+0x26ac] ;  /* 0x0026ac0001847983 */ /* 0x000ee80000300800 */
[----:B------:R-:W2:Y:S04]  /*32610*/  LDL.LU R133, [R1+0x26a8] ;  /* 0x0026a80001857983 */ /* 0x000ea80000300800 */
[----:B------:R-:W3:Y:S04]  /*32620*/  LDL.LU R134, [R1+0x26a4] ;  /* 0x0026a40001867983 */ /* 0x000ee80000300800 */
[----:B------:R-:W2:Y:S01]  /*32630*/  LDL.LU R93, [R1+0x26a0] ;  /* 0x0026a000015d7983 */ /* 0x000ea20000300800 */
[----:B------:R-:W-:-:S02]  /*32640*/  PRMT R218, R206, 0x5410, R100 ;  /* 0x00005410ceda7816 */ /* 0x000fc40000000064 */
[----:B------:R-:W-:Y:S01]  /*32650*/  PRMT R22, R88, 0x5410, R135 ;  /* 0x0000541058167816 */ /* 0x000fe20000000087 */
[----:B------:R-:W2:Y:S04]  /*32660*/  LDL.LU R100, [R1+0x269c] ;  /* 0x00269c0001647983 */ /* 0x000ea80000300800 */
[----:B------:R-:W3:Y:S04]  /*32670*/  LDL R206, [R1+0xd10] ;  /* 0x000d100001ce7983 */ /* 0x000ee80000100800 */
[----:B------:R0:W-:Y:S04]  /*32680*/  STS.128 [R223+0xc000], R16 ;  /* 0x00c00010df007388 */ /* 0x0001e80000000c00 */
[----:B------:R-:W2:Y:S04]  /*32690*/  LDL.LU R135, [R1+0x2698] ;  /* 0x0026980001877983 */ /* 0x000ea80000300800 */
[----:B------:R-:W2:Y:S01]  /*326a0*/  LDL.LU R88, [R1+0x2694] ;  /* 0x0026940001587983 */ /* 0x000ea20000300800 */
[----:B------:R-:W-:-:S02]  /*326b0*/  PRMT R219, R139, 0x5410, R138 ;  /* 0x000054108bdb7816 */ /* 0x000fc4000000008a */
[----:B------:R-:W-:Y:S01]  /*326c0*/  PRMT R23, R141, 0x5410, R140 ;  /* 0x000054108d177816 */ /* 0x000fe2000000008c */
[----:B----4-:R1:W-:Y:S01]  /*326d0*/  STS.128 [R156], R12 ;  /* 0x0000000c9c007388 */ /* 0x0103e20000000c00 */
[----:B0-----:R-:W-:-:S03]  /*326e0*/  PRMT R223, R137, 0x5410, R136 ;  /* 0x0000541089df7816 */ /* 0x001fc60000000088 */
[----:B------:R-:W4:Y:S04]  /*326f0*/  LDL.LU R136, [R1+0x2690] ;  /* 0x0026900001887983 */ /* 0x000f280000300800 */
[----:B------:R-:W2:Y:S04]  /*32700*/  LDL.LU R137, [R1+0x268c] ;  /* 0x00268c0001897983 */ /* 0x000ea80000300800 */
[----:B------:R-:W4:Y:S04]  /*32710*/  LDL.LU R138, [R1+0x2688] ;  /* 0x00268800018a7983 */ /* 0x000f280000300800 */
[----:B------:R-:W2:Y:S04]  /*32720*/  LDL.LU R139, [R1+0x2684] ;  /* 0x00268400018b7983 */ /* 0x000ea80000300800 */
[----:B------:R-:W4:Y:S04]  /*32730*/  LDL.LU R140, [R1+0x2680] ;  /* 0x00268000018c7983 */ /* 0x000f280000300800 */
[----:B------:R-:W2:Y:S01]  /*32740*/  LDL.LU R141, [R1+0x267c] ;  /* 0x00267c00018d7983 */ /* 0x000ea20000300800 */
[----:B------:R-:W-:-:S02]  /*32750*/  PRMT R16, R143, 0x5410, R142 ;  /* 0x000054108f107816 */ /* 0x000fc4000000008e */
[----:B-1----:R-:W-:Y:S01]  /*32760*/  PRMT R12, R145, 0x5410, R144 ;  /* 0x00005410910c7816 */ /* 0x002fe20000000090 */
[----:B------:R-:W4:Y:S04]  /*32770*/  LDL.LU R142, [R1+0x2678] ;  /* 0x00267800018e7983 */ /* 0x000f280000300800 */
[----:B------:R-:W2:Y:S04]  /*32780*/  LDL.LU R143, [R1+0x2674] ;  /* 0x00267400018f7983 */ /* 0x000ea80000300800 */
[----:B------:R-:W4:Y:S04]  /*32790*/  LDL.LU R144, [R1+0x2670] ;  /* 0x0026700001907983 */ /* 0x000f280000300800 */
[----:B------:R-:W2:Y:S01]  /*327a0*/  LDL.LU R145, [R1+0x266c] ;  /* 0x00266c0001917983 */ /* 0x000ea20000300800 */
[----:B------:R-:W-:-:S02]  /*327b0*/  PRMT R17, R147, 0x5410, R146 ;  /* 0x0000541093117816 */ /* 0x000fc40000000092 */
[----:B------:R-:W-:Y:S01]  /*327c0*/  PRMT R13, R149, 0x5410, R148 ;  /* 0x00005410950d7816 */ /* 0x000fe20000000094 */
        /* <DEDUP_REMOVED lines=8> */
[----:B------:R-:W2:Y:S04]  /*32850*/  LDL.LU R108, [R1+0x2650] ;  /* 0x00265000016c7983 */ /* 0x000ea80000300800 */
[----:B------:R-:W4:Y:S01]  /*32860*/  LDL.LU R152, [R1+0x264c] ;  /* 0x00264c0001987983 */ /* 0x000f220000300800 */
[----:B------:R-:W-:-:S03]  /*32870*/  PRMT R19, R153, 0x5410, R115 ;  /* 0x0000541099137816 */ /* 0x000fc60000000073 */
[----:B------:R0:W-:Y:S04]  /*32880*/  STS.128 [R156+0x4000], R220 ;  /* 0x004000dc9c007388 */ /* 0x0001e80000000c00 */
[----:B------:R-:W2:Y:S04]  /*32890*/  LDL.LU R115, [R1+0x2648] ;  /* 0x0026480001737983 */ /* 0x000ea80000300800 */
[----:B------:R-:W4:Y:S01]  /*328a0*/  LDL.LU R153, [R1+0x2644] ;  /* 0x0026440001997983 */ /* 0x000f220000300800 */
[----:B------:R-:W-:-:S03]  /*328b0*/  PRMT R15, R155, 0x5410, R154 ;  /* 0x000054109b0f7816 */ /* 0x000fc6000000009a */
[----:B------:R-:W2:Y:S04]  /*328c0*/  LDL.LU R154, [R1+0x2640] ;  /* 0x00264000019a7983 */ /* 0x000ea80000300800 */
[----:B------:R-:W4:Y:S01]  /*328d0*/  LDL.LU R155, [R1+0x263c] ;  /* 0x00263c00019b7983 */ /* 0x000f220000300800 */
[----:B0-----:R-:W-:Y:S01]  /*328e0*/  IMAD.MOV.U32 R223, RZ, RZ, R156 ;  /* 0x000000ffffdf7224 */ /* 0x001fe200078e009c */
[----:B------:R-:W-:Y:S02]  /*328f0*/  PRMT R220, R158, 0x5410, R157 ;  /* 0x000054109edc7816 */ /* 0x000fe4000000009d */
[----:B------:R-:W2:Y:S04]  /*32900*/  LDL.LU R156, [R1+0x2638] ;  /* 0x00263800019c7983 */ /* 0x000ea80000300800 */
[----:B------:R0:W-:Y:S04]  /*32910*/  STS.128 [R223+0x8000], R216 ;  /* 0x008000d8df007388 */ /* 0x0001e80000000c00 */
[----:B------:R-:W4:Y:S04]  /*32920*/  LDL.LU R157, [R1+0x2634] ;  /* 0x00263400019d7983 */ /* 0x000f280000300800 */
[----:B------:R-:W2:Y:S01]  /*32930*/  LDL.LU R158, [R1+0x2630] ;  /* 0x00263000019e7983 */ /* 0x000ea20000300800 */
[----:B------:R-:W-:-:S02]  /*32940*/  PRMT R221, R162, 0x5410, R161 ;  /* 0x00005410a2dd7816 */ /* 0x000fc400000000a1 */
[----:B------:R-:W-:Y:S01]  /*32950*/  PRMT R222, R166, 0x5410, R165 ;  /* 0x00005410a6de7816 */ /* 0x000fe200000000a5 */
[----:B------:R1:W-:Y:S01]  /*32960*/  STS.128 [R223+0xc000], R20 ;  /* 0x00c00014df007388 */ /* 0x0003e20000000c00 */
[----:B0-----:R-:W-:-:S03]  /*32970*/  PRMT R216, R160, 0x5410, R159 ;  /* 0x00005410a0d87816 */ /* 0x001fc6000000009f */
[----:B------:R-:W4:Y:S04]  /*32980*/  LDL.LU R159, [R1+0x262c] ;  /* 0x00262c00019f7983 */ /* 0x000f280000300800 */
[----:B------:R-:W2:Y:S04]  /*32990*/  LDL.LU R160, [R1+0x2628] ;  /* 0x0026280001a07983 */ /* 0x000ea80000300800 */
[----:B------:R-:W4:Y:S04]  /*329a0*/  LDL.LU R161, [R1+0x2624] ;  /* 0x0026240001a17983 */ /* 0x000f280000300800 */
[----:B------:R-:W2:Y:S01]  /*329b0*/  LDL.LU R162, [R1+0x2620] ;  /* 0x0026200001a27983 */ /* 0x000ea20000300800 */
[----:B------:R-:W-:-:S03]  /*329c0*/  PRMT R217, R164, 0x5410, R163 ;  /* 0x00005410a4d97816 */ /* 0x000fc600000000a3 */
[----:B------:R-:W4:Y:S04]  /*329d0*/  LDL.LU R163, [R1+0x261c] ;  /* 0x00261c0001a37983 */ /* 0x000f280000300800 */
[----:B------:R-:W2:Y:S04]  /*329e0*/  LDL.LU R164, [R1+0x2618] ;  /* 0x0026180001a47983 */ /* 0x000ea80000300800 */
[----:B------:R-:W4:Y:S04]  /*329f0*/  LDL.LU R165, [R1+0x2614] ;  /* 0x0026140001a57983 */ /* 0x000f280000300800 */
[----:B------:R-:W2:Y:S01]  /*32a00*/  LDL.LU R166, [R1+0x2610] ;  /* 0x0026100001a67983 */ /* 0x000ea20000300800 */
[----:B------:R-:W-:-:S02]  /*32a10*/  PRMT R218, R99, 0x5410, R117 ;  /* 0x0000541063da7816 */ /* 0x000fc40000000075 */
[----:B-1----:R-:W-:Y:S01]  /*32a20*/  PRMT R223, R168, 0x5410, R233 ;  /* 0x00005410a8df7816 */ /* 0x002fe200000000e9 */
[----:B------:R-:W4:Y:S04]  /*32a30*/  LDL.LU R117, [R1+0x260c] ;  /* 0x00260c0001757983 */ /* 0x000f280000300800 */
[----:B------:R-:W4:Y:S04]  /*32a40*/  LDL.LU R99, [R1+0x2608] ;  /* 0x0026080001637983 */ /* 0x000f280000300800 */
[----:B------:R-:W4:Y:S04]  /*32a50*/  LDL.LU R233, [R1+0x2604] ;  /* 0x0026040001e97983 */ /* 0x000f280000300800 */
[----:B------:R-:W2:Y:S01]  /*32a60*/  LDL R168, [R1+0xd0c] ;  /* 0x000d0c0001a87983 */ /* 0x000ea20000100800 */
[----:B------:R-:W-:-:S02]  /*32a70*/  PRMT R219, R229, 0x5410, R231 ;  /* 0x00005410e5db7816 */ /* 0x000fc400000000e7 */
[----:B------:R-:W-:Y:S01]  /*32a80*/  PRMT R20, R0, 0x5410, R227 ;  /* 0x0000541000147816 */ /* 0x000fe200000000e3 */
[----:B------:R-:W4:Y:S04]  /*32a90*/  LDL.LU R231, [R1+0x2600] ;  /* 0x0026000001e77983 */ /* 0x000f280000300800 */
[----:B------:R-:W4:Y:S04]  /*32aa0*/  LDL.LU R229, [R1+0x25fc] ;  /* 0x0025fc0001e57983 */ /* 0x000f280000300800 */
[----:B------:R-:W4:Y:S04]  /*32ab0*/  LDL.LU R227, [R1+0x25f8] ;  /* 0x0025f80001e37983 */ /* 0x000f280000300800 */
[----:B------:R-:W4:Y:S01]  /*32ac0*/  LDL.LU R0, [R1+0x25f4] ;  /* 0x0025f40001007983 */ /* 0x000f220000300800 */
[----:B------:R-:W-:-:S02]  /*32ad0*/  PRMT R21, R2, 0x5410, R226 ;  /* 0x0000541002157816 */ /* 0x000fc400000000e2 */
[----:B------:R-:W-:Y:S02]  /*32ae0*/  PRMT R22, R6, 0x5410, R7 ;  /* 0x0000541006167816 */ /* 0x000fe40000000007 */
[----:B------:R-:W-:Y:S01]  /*32af0*/  PRMT R23, R211, 0x5410, R212 ;  /* 0x00005410d3177816 */ /* 0x000fe200000000d4 */
[----:B---3--:R0:W-:Y:S04]  /*32b00*/  STS.128 [R206], R16 ;  /* 0x00000010ce007388 */ /* 0x0081e80000000c00 */
[----:B------:R1:W-:Y:S04]  /*32b10*/  STS.128 [R206+0x4000], R12 ;  /* 0x0040000cce007388 */ /* 0x0003e80000000c00 */
[----:B------:R-:W-:Y:S04]  /*32b20*/  STS.128 [R206+0x8000], R220 ;  /* 0x008000dcce007388 */ /* 0x000fe80000000c00 */
[----:B------:R-:W-:Y:S01]  /*32b30*/  STS.128 [R206+0xc000], R216 ;  /* 0x00c000d8ce007388 */ /* 0x000fe20000000c00 */
[----:B0-----:R-:W-:-:S02]  /*32b40*/  PRMT R16, R232, 0x5410, R225 ;  /* 0x00005410e8107816 */ /* 0x001fc400000000e1 */
[----:B-1----:R-:W-:Y:S01]  /*32b50*/  PRMT R12, R228, 0x5410, R230 ;  /* 0x00005410e40c7816 */ /* 0x002fe200000000e6 */
        /* <DEDUP_REMOVED lines=8> */
[----:B------:R-:W3:Y:S01]  /*32be0*/  LDL.LU R11, [R1+0x25d8] ;  /* 0x0025d800010b7983 */ /* 0x000ee20000300800 */
[----:B------:R-:W-:-:S03]  /*32bf0*/  PRMT R19, R209, 0x5410, R210 ;  /* 0x00005410d1137816 */ /* 0x000fc600000000d2 */
[----:B------:R-:W3:Y:S01]  /*32c00*/  LDL.LU R10, [R1+0x25d4] ;  /* 0x0025d400010a7983 */ /* 0x000ee20000300800 */
[----:B------:R-:W-:-:S03]  /*32c10*/  PRMT R13, R8, 0x5410, R9 ;  /* 0x00005410080d7816 */ /* 0x000fc60000000009 */
[----:B------:R-:W3:Y:S04]  /*32c20*/  LDL.LU R9, [R1+0x25d0] ;  /* 0x0025d00001097983 */ /* 0x000ee80000300800 */
[----:B------:R-:W3:Y:S04]  /*32c30*/  LDL.LU R8, [R1+0x25cc] ;  /* 0x0025cc0001087983 */ /* 0x000ee80000300800 */
[----:B------:R-:W3:Y:S04]  /*32c40*/  LDL.LU R7, [R1+0x25c8] ;  /* 0x0025c80001077983 */ /* 0x000ee80000300800 */
[----:B------:R-:W3:Y:S04]  /*32c50*/  LDL.LU R6, [R1+0x25c4] ;  /* 0x0025c40001067983 */ /* 0x000ee80000300800 */
[----:B------:R-:W3:Y:S04]  /*32c60*/  LDL.LU R5, [R1+0x25c0] ;  /* 0x0025c00001057983 */ /* 0x000ee80000300800 */
[----:B--2---:R-:W-:Y:S04]  /*32c70*/  STS.128 [R168], R20 ;  /* 0x00000014a8007388 */ /* 0x004fe80000000c00 */
[----:B------:R0:W-:Y:S02]  /*32c80*/  STS.128 [R168+0x4000], R16 ;  /* 0x00400010a8007388 */ /* 0x0001e40000000c00 */
[----:B0-----:R-:W-:-:S02]  /*32c90*/  PRMT R16, R167, 0x5410, R193 ;  /* 0x00005410a7107816 */ /* 0x001fc400000000c1 */
[----:B------:R-:W2:Y:S01]  /*32ca0*/  LDL R167, [R1+0xd08] ;  /* 0x000d080001a77983 */ /* 0x000ea20000100800 */
[----:B------:R-:W-:-:S03]  /*32cb0*/  PRMT R21, R151, 0x5410, R188 ;  /* 0x0000541097157816 */ /* 0x000fc600000000bc */
[----:B------:R-:W4:Y:S01]  /*32cc0*/  LDL R151, [R1+0x2218] ;  /* 0x0022180001977983 */ /* 0x000f220000100800 */
        /* <DEDUP_REMOVED lines=12> */
[----:B------:R-:W-:Y:S01]  /*32d90*/  PRMT R23, R172, 0x5410, R173 ;  /* 0x00005410ac177816 */ /* 0x000fe200000000ad */
[----:B------:R0:W-:Y:S01]  /*32da0*/  STS.128 [R168+0x8000], R12 ;  /* 0x0080000ca8007388 */ /* 0x0001e20000000c00 */
[----:B------:R-:W-:Y:S02]  /*32db0*/  PRMT R17, R186, 0x5410, R187 ;  /* 0x00005410ba117816 */ /* 0x000fe400000000bb */
[----:B------:R-:W-:Y:S02]  /*32dc0*/  PRMT R18, R178, 0x5410, R179 ;  /* 0x00005410b2127816 */ /* 0x000fe400000000b3 */
[----:B------:R-:W-:Y:S01]  /*32dd0*/  PRMT R19, R170, 0x5410, R171 ;  /* 0x00005410aa137816 */ /* 0x000fe200000000ab */
[----:B------:R-:W-:Y:S01]  /*32de0*/  STS.128 [R168+0xc000], R220 ;  /* 0x00c000dca8007388 */ /* 0x000fe20000000c00 */
[----:B0-----:R-:W-:Y:S02]  /*32df0*/  PRMT R12, R191, 0x5410, R192 ;  /* 0x00005410bf0c7816 */ /* 0x001fe400000000c0 */
[----:B------:R-:W-:-:S02]  /*32e00*/  PRMT R13, R184, 0x5410, R185 ;  /* 0x00005410b80d7816 */ /* 0x000fc400000000b9 */
[----:B------:R-:W-:Y:S02]  /*32e10*/  PRMT R14, R176, 0x5410, R177 ;  /* 0x00005410b00e7816 */ /* 0x000fe400000000b1 */
[----:B------:R-:W-:Y:S01]  /*32e20*/  PRMT R15, R169, 0x5410, R3 ;  /* 0x00005410a90f7816 */ /* 0x000fe20000000003 */
[----:B--2---:R-:W-:Y:S04]  /*32e30*/  STS.128 [R167], R216 ;  /* 0x000000d8a7007388 */ /* 0x004fe80000000c00 */
[----:B------:R-:W-:Y:S04]  /*32e40*/  STS.128 [R167+0x4000], R20 ;  /* 0x00400014a7007388 */ /* 0x000fe80000000c00 */
[----:B------:R-:W-:Y:S04]  /*32e50*/  STS.128 [R167+0x8000], R16 ;  /* 0x00800010a7007388 */ /* 0x000fe80000000c00 */
[----:B------:R-:W-:Y:S04]  /*32e60*/  STS.128 [R167+0xc000], R12 ;  /* 0x00c0000ca7007388 */ /* 0x000fe80000000c00 */
[----:B----4-:R-:W-:Y:S04]  /*32e70*/  STS.U8 [R151+0x10000], R166 ;  /* 0x010000a697007388 */ /* 0x010fe80000000000 */
[----:B------:R-:W-:Y:S04]  /*32e80*/  STS.U8 [R151+0x10400], R165 ;  /* 0x010400a597007388 */ /* 0x000fe80000000000 */
        /* <DEDUP_REMOVED lines=14> */
[----:B---3--:R-:W-:Y:S04]  /*32f70*/  STS.U8 [R11+0x10080], R149 ;  /* 0x010080950b007388 */ /* 0x008fe80000000000 */
        /* <DEDUP_REMOVED lines=80> */
[----:B------:R0:W-:Y:S04]  /*33480*/  STS.U8 [R6+0x13700], R24 ;  /* 0x0137001806007388 */ /* 0x0001e80000000000 */
[----:B------:R-:W-:Y:S04]  /*33490*/  STS.U8 [R6+0x12b00], R27 ;  /* 0x012b001b06007388 */ /* 0x000fe80000000000 */
[----:B------:R1:W-:Y:S04]  /*334a0*/  STS.U8 [R6+0x12f00], R26 ;  /* 0x012f001a06007388 */ /* 0x0003e80000000000 */
[----:B------:R-:W-:Y:S04]  /*334b0*/  STS.U8 [R6+0x12300], R29 ;  /* 0x0123001d06007388 */ /* 0x000fe80000000000 */
[----:B------:R2:W-:Y:S04]  /*334c0*/  STS.U8 [R6+0x12700], R28 ;  /* 0x0127001c06007388 */ /* 0x0005e80000000000 */
[----:B------:R-:W-:Y:S04]  /*334d0*/  STS.U8 [R6+0x11b00], R31 ;  /* 0x011b001f06007388 */ /* 0x000fe80000000000 */
[----:B------:R3:W-:Y:S04]  /*334e0*/  STS.U8 [R6+0x11f00], R30 ;  /* 0x011f001e06007388 */ /* 0x0007e80000000000 */
[----:B------:R-:W-:Y:S04]  /*334f0*/  STS.U8 [R6+0x11300], R33 ;  /* 0x0113002106007388 */ /* 0x000fe80000000000 */
[----:B0-----:R-:W4:Y:S04]  /*33500*/  LDL.LU.64 R24, [R1+0x400] ;  /* 0x0004000001187983 */ /* 0x001f280000300a00 */
[----:B------:R0:W-:Y:S04]  /*33510*/  STS.U8 [R6+0x11700], R32 ;  /* 0x0117002006007388 */ /* 0x0001e80000000000 */
[----:B-1----:R-:W4:Y:S04]  /*33520*/  LDL.LU.64 R26, [R1+0x408] ;  /* 0x00040800011a7983 */ /* 0x002f280000300a00 */
[----:B------:R-:W-:Y:S04]  /*33530*/  STS.U8 [R6+0x10b00], R35 ;  /* 0x010b002306007388 */ /* 0x000fe80000000000 */
[----:B--2---:R-:W4:Y:S04]  /*33540*/  LDL.LU.64 R28, [R1+0x410] ;  /* 0x00041000011c7983 */ /* 0x004f280000300a00 */
[----:B------:R1:W-:Y:S04]  /*33550*/  STS.U8 [R6+0x10f00], R34 ;  /* 0x010f002206007388 */ /* 0x0003e80000000000 */
[----:B---3--:R-:W4:Y:S04]  /*33560*/  LDL.LU.64 R30, [R1+0x418] ;  /* 0x00041800011e7983 */ /* 0x008f280000300a00 */
[----:B------:R-:W-:Y:S04]  /*33570*/  STS.U8 [R6+0x10300], R37 ;  /* 0x0103002506007388 */ /* 0x000fe80000000000 */
[----:B------:R2:W-:Y:S04]  /*33580*/  STS.U8 [R6+0x10700], R36 ;  /* 0x0107002406007388 */ /* 0x0005e80000000000 */
[----:B0-----:R-:W4:Y:S04]  /*33590*/  LDL.LU.64 R32, [R1+0x420] ;  /* 0x0004200001207983 */ /* 0x001f280000300a00 */
[----:B-1----:R-:W4:Y:S04]  /*335a0*/  LDL.LU.64 R34, [R1+0x428] ;  /* 0x0004280001227983 */ /* 0x002f280000300a00 */
[----:B--2---:R-:W4:Y:S04]  /*335b0*/  LDL.LU.64 R36, [R1+0x430] ;  /* 0x0004300001247983 */ /* 0x004f280000300a00 */
[----:B------:R-:W4:Y:S04]  /*335c0*/  LDL.LU.64 R38, [R1+0x438] ;  /* 0x0004380001267983 */ /* 0x000f280000300a00 */
        /* <DEDUP_REMOVED lines=23> */
[----:B------:R-:W4:Y:S01]  /*33740*/  LDL.LU.64 R86, [R1+0x4f8] ;  /* 0x0004f80001567983 */ /* 0x000f220000300a00 */
[----:B------:R-:W0:Y:S03]  /*33750*/  S2R R12, SR_CgaCtaId ;  /* 0x00000000000c7919 */ /* 0x000e260000008800 */
        /* <DEDUP_REMOVED lines=17> */
[----:B------:R-:W-:Y:S01]  /*33870*/  STS.U8 [R5+0x13b80], R238 ;  /* 0x013b80ee05007388 */ /* 0x000fe20000000000 */
[----:B------:R1:W-:Y:S06]  /*33880*/  MEMBAR.ALL.CTA ;  /* 0x0000000000007992 */ /* 0x0003ec0000008000 */
[----:B-1----:R-:W1:Y:S01]  /*33890*/  FENCE.VIEW.ASYNC.S ;  /* 0x00000000000073c6 */ /* 0x002e620000000000 */
[----:B------:R-:W-:-:S04]  /*338a0*/  MOV R3, 0x400 ;  /* 0x0000040000037802 */ /* 0x000fc80000000f00 */
[----:B0-----:R-:W-:Y:S01]  /*338b0*/  LEA R3, R12, R3, 0x18 ;  /* 0x000000030c037211 */ /* 0x001fe200078ec0ff */
[----:B-1----:R-:W-:Y:S03]  /*338c0*/  BAR.SYNC.DEFER_BLOCKING 0x0 ;  /* 0x0000000000007b1d */ /* 0x002fe60000010000 */
[----:B------:R-:W-:-:S04]  /*338d0*/  SHF.R.U32.HI R3, RZ, 0x4, R3 ;  /* 0x00000004ff037819 */ /* 0x000fc80000011603 */
[----:B------:R-:W-:-:S04]  /*338e0*/  SGXT.U32 R3, R3, 0xe ;  /* 0x0000000e0303781a */ /* 0x000fc80000000000 */
[----:B------:R-:W-:Y:S01]  /*338f0*/  R2UR UR16, R3 ;  /* 0x00000000031072ca */ /* 0x000fe200000e0000 */
[----:B------:R-:W-:Y:S01]  /*33900*/  UMOV UR17, 0x40000040 ;  /* 0x4000004000117882 */ /* 0x000fe20000000000 */
[----:B----4-:R-:W-:-:S11]  /*33910*/  WARPGROUP.ARRIVE ;  /* 0x00000000000079c5 */ /* 0x010fd60000000000 */
[----:B------:R-:W-:Y:S03]  /*33920*/  QGMMA.64x128x32.F32.E4M3.E4M3 R24, gdesc[UR16], R24, gsb0 ;  /* 0x01e00000101879f3 */ /* 0x000fe60008000818 */
[----:B------:R-:W-:Y:S02]  /*33930*/  WARPGROUP.DEPBAR.LE gsb0, 0x0 ;  /* 0x00008000000079c5 */ /* 0x000fe40000010000 */
[----:B------:R-:W-:-:S07]  /*33940*/  WARPGROUP.ARRIVE ;  /* 0x00000000000079c5 */ /* 0x000fce0000000000 */
[----:B------:R-:W-:Y:S03]  /*33950*/  QGMMA.64x128x32.F32.E4M3.E4M3 R24, gdesc[UR4], R24, gsb0 ;  /* 0x01e00000041879f3 */ /* 0x000fe60008000818 */
[----:B------:R-:W-:Y:S02]  /*33960*/  WARPGROUP.DEPBAR.LE gsb0, 0x0 ;  /* 0x00008000000079c5 */ /* 0x000fe40000010000 */
[----:B------:R-:W-:-:S07]  /*33970*/  WARPGROUP.ARRIVE ;  /* 0x00000000000079c5 */ /* 0x000fce0000000000 */
[----:B------:R-:W-:Y:S01]  /*33980*/  QGMMA.64x128x32.F32.E4M3.E4M3 R24, gdesc[UR8], R24, gsb0 ;  /* 0x01e00000081879f3 */ /* 0x000fe20008000818 */
[----:B------:R-:W-:Y:S04]  /*33990*/  STL.64 [R1+0x25b8], R236 ;  /* 0x0025b8ec01007387 */ /* 0x000fe80000100a00 */
[----:B------:R-:W-:Y:S04]  /*339a0*/  STL.64 [R1+0x25b0], R234 ;  /* 0x0025b0ea01007387 */ /* 0x000fe80000100a00 */
[----:B------:R-:W-:Y:S04]  /*339b0*/  STL.64 [R1+0x25a8], R232 ;  /* 0x0025a8e801007387 */ /* 0x000fe80000100a00 */
[----:B------:R-:W-:Y:S04]  /*339c0*/  STL.64 [R1+0x25a0], R230 ;  /* 0x0025a0e601007387 */ /* 0x000fe80000100a00 */
[----:B------:R-:W-:Y:S04]  /*339d0*/  STL.64 [R1+0x2598], R228 ;  /* 0x002598e401007387 */ /* 0x000fe80000100a00 */
[----:B------:R-:W-:Y:S04]  /*339e0*/  STL.64 [R1+0x2590], R226 ;  /* 0x002590e201007387 */ /* 0x000fe80000100a00 */
[----:B------:R0:W-:Y:S04]  /*339f0*/  STL.64 [R1+0x2588], R224 ;  /* 0x002588e001007387 */ /* 0x0001e80000100a00 */
[----:B------:R-:W2:Y:S04]  /*33a00*/  LDL.LU.64 R184, [R1+0x300] ;  /* 0x0003000001b87983 */ /* 0x000ea80000300a00 */
[----:B------:R-:W2:Y:S04]  /*33a10*/  LDL.LU.64 R186, [R1+0x308] ;  /* 0x0003080001ba7983 */ /* 0x000ea80000300a00 */
[----:B------:R-:W2:Y:S01]  /*33a20*/  LDL.LU.64 R188, [R1+0x310] ;  /* 0x0003100001bc7983 */ /* 0x000ea20000300a00 */
[----:B------:R-:W-:-:S02]  /*33a30*/  WARPGROUP.DEPBAR.LE gsb0, 0x0 ;  /* 0x00008000000079c5 */ /* 0x000fc40000010000 */
[----:B------:R-:W-:-:S06]  /*33a40*/  WARPGROUP.ARRIVE ;  /* 0x00000000000079c5 */ /* 0x000fcc0000000000 */
[----:B------:R-:W-:Y:S03]  /*33a50*/  QGMMA.64x128x32.F32.E4M3.E4M3 R24, gdesc[UR12], R24, gsb0 ;  /* 0x01e000000c1879f3 */ /* 0x000fe60008000818 */
[----:B------:R-:W-:Y:S02]  /*33a60*/  WARPGROUP.DEPBAR.LE gsb0, 0x0 ;  /* 0x00008000000079c5 */ /* 0x000fe40000010000 */
[----:B------:R1:W-:Y:S04]  /*33a70*/  STL.64 [R1+0x400], R24 ;  /* 0x0004001801007387 */ /* 0x0003e80000100a00 */
        /* <DEDUP_REMOVED lines=31> */
[----:B------:R-:W2:Y:S04]  /*33c70*/  LDL.LU.64 R190, [R1+0x318] ;  /* 0x0003180001be7983 */ /* 0x000ea80000300a00 */
        /* <DEDUP_REMOVED lines=16> */
[----:B0-----:R-:W2:Y:S04]  /*33d80*/  LDL.LU.64 R224, [R1+0x3a0] ;  /* 0x0003a00001e07983 */ /* 0x001ea80000300a00 */
        /* <DEDUP_REMOVED lines=10> */
[----:B------:R-:W2:Y:S01]  /*33e30*/  LDL.LU.64 R246, [R1+0x3f8] ;  /* 0x0003f80001f67983 */ /* 0x000ea20000300a00 */
[----:B------:R-:W-:Y:S01]  /*33e40*/  UIADD3.64 UR52, UR4, 0x1fe, URZ ;  /* 0x000001fe04347897 */ /* 0x000fe2000fffe03f */
[----:B------:R-:W-:Y:S01]  /*33e50*/  UMOV UR54, UR18 ;  /* 0x0000001200367c82 */ /* 0x000fe20008000000 */
[----:B------:R-:W-:Y:S01]  /*33e60*/  UMOV UR55, UR19 ;  /* 0x0000001300377c82 */ /* 0x000fe20008000000 */
[----:B------:R-:W-:Y:S01]  /*33e70*/  UIADD3.64 UR48, UR4, 0x200, URZ ;  /* 0x0000020004307897 */ /* 0x000fe2000fffe03f */
[----:B------:R-:W-:Y:S01]  /*33e80*/  UMOV UR50, UR6 ;  /* 0x0000000600327c82 */ /* 0x000fe20008000000 */
[----:B------:R-:W-:Y:S01]  /*33e90*/  UMOV UR51, UR7 ;  /* 0x0000000700337c82 */ /* 0x000fe20008000000 */
[----:B-1----:R-:W2:Y:S04]  /*33ea0*/  LDL.LU.64 R24, [R1+0x200] ;  /* 0x0002000001187983 */ /* 0x002ea80000300a00 */
[----:B---3--:R-:W3:Y:S04]  /*33eb0*/  LDL.LU.64 R26, [R1+0x208] ;  /* 0x00020800011a7983 */ /* 0x008ee80000300a00 */
[----:B----4-:R-:W3:Y:S04]  /*33ec0*/  LDL.LU.64 R28, [R1+0x210] ;  /* 0x00021000011c7983 */ /* 0x010ee80000300a00 */
[----:B------:R-:W3:Y:S04]  /*33ed0*/  LDL.LU.64 R30, [R1+0x218] ;  /* 0x00021800011e7983 */ /* 0x000ee80000300a00 */
        /* <DEDUP_REMOVED lines=60> */
[----:B--2---:R-:W-:-:S06]  /*342a0*/  WARPGROUP.ARRIVE ;  /* 0x00000000000079c5 */ /* 0x004fcc0000000000 */
[----:B------:R-:W-:Y:S01]  /*342b0*/  QGMMA.64x128x32.F32.E4M3.E4M3 R184, gdesc[UR52], R184, gsb0 ;  /* 0x01e0000034b879f3 */ /* 0x000fe200080008b8 */
[----:B------:R-:W-:Y:S01]  /*342c0*/  UIADD3.64 UR52, UR4, 0x202, URZ ;  /* 0x0000020204347897 */ /* 0x000fe2000fffe03f */
[----:B------:R-:W-:Y:S01]  /*342d0*/  UMOV UR54, UR10 ;  /* 0x0000000a00367c82 */ /* 0x000fe20008000000 */
[----:B------:R-:W-:Y:S01]  /*342e0*/  UMOV UR55, UR11 ;  /* 0x0000000b00377c82 */ /* 0x000fe20008000000 */
[----:B------:R-:W-:Y:S02]  /*342f0*/  WARPGROUP.DEPBAR.LE gsb0, 0x0 ;  /* 0x00008000000079c5 */ /* 0x000fe40000010000 */
[----:B------:R-:W-:-:S06]  /*34300*/  WARPGROUP.ARRIVE ;  /* 0x00000000000079c5 */ /* 0x000fcc0000000000 */
        /* <DEDUP_REMOVED lines=17> */
[----:B---3--:R-:W-:-:S06]  /*34420*/  WARPGROUP.ARRIVE ;  /* 0x00000000000079c5 */ /* 0x008fcc0000000000 */
        /* <DEDUP_REMOVED lines=23> */
[----:B----4-:R-:W-:-:S06]  /*345a0*/  WARPGROUP.ARRIVE ;  /* 0x00000000000079c5 */ /* 0x010fcc0000000000 */
        /* <DEDUP_REMOVED lines=10> */
[----:B------:R-:W-:Y:S04]  /*34650*/  STL.64 [R1+0x300], R184 ;  /* 0x000300b801007387 */ /* 0x000fe80000100a00 */
[----:B------:R-:W-:Y:S04]  /*34660*/  STL.64 [R1+0x308], R186 ;  /* 0x000308ba01007387 */ /* 0x000fe80000100a00 */
[----:B------:R-:W-:Y:S04]  /*34670*/  STL.64 [R1+0x310], R188 ;  /* 0x000310bc01007387 */ /* 0x000fe80000100a00 */
[----:B------:R-:W-:Y:S01]  /*34680*/  STL.64 [R1+0x318], R190 ;  /* 0x000318be01007387 */ /* 0x000fe20000100a00 */
[----:B------:R-:W-:-:S02]  /*34690*/  WARPGROUP.DEPBAR.LE gsb0, 0x0 ;  /* 0x00008000000079c5 */ /* 0x000fc40000010000 */
[----:B------:R-:W-:-:S06]  /*346a0*/  WARPGROUP.ARRIVE ;  /* 0x00000000000079c5 */ /* 0x000fcc0000000000 */
[----:B------:R-:W-:Y:S01]  /*346b0*/  QGMMA.64x128x32.F32.E4M3.E4M3 R120, gdesc[UR52], R120, gsb0 ;  /* 0x01e00000347879f3 */ /* 0x000fe20008000878 */
        /* <DEDUP_REMOVED lines=22> */
[----:B------:R0:W-:Y:S04]  /*34820*/  STL.64 [R1+0x3d0], R236 ;  /* 0x0003d0ec01007387 */ /* 0x0001e80000100a00 */
[----:B------:R-:W-:Y:S04]  /*34830*/  STL.64 [R1+0x3d8], R238 ;  /* 0x0003d8ee01007387 */ /* 0x000fe80000100a00 */
[----:B------:R-:W-:Y:S04]  /*34840*/  STL.64 [R1+0x3e0], R240 ;  /* 0x0003e0f001007387 */ /* 0x000fe80000100a00 */
[----:B------:R-:W-:Y:S04]  /*34850*/  STL.64 [R1+0x3e8], R242 ;  /* 0x0003e8f201007387 */ /* 0x000fe80000100a00 */
[----:B------:R-:W-:Y:S04]  /*34860*/  STL.64 [R1+0x3f0], R244 ;  /* 0x0003f0f401007387 */ /* 0x000fe80000100a00 */
[----:B------:R-:W-:Y:S04]  /*34870*/  STL.64 [R1+0x3f8], R246 ;  /* 0x0003f8f601007387 */ /* 0x000fe80000100a00 */
[----:B0-----:R-:W2:Y:S04]  /*34880*/  LDL.LU.64 R236, [R1+0x25b8] ;  /* 0x0025b80001ec7983 */ /* 0x001ea80000300a00 */
[----:B------:R-:W3:Y:S04]  /*34890*/  LDL.LU.64 R234, [R1+0x25b0] ;  /* 0x0025b00001ea7983 */ /* 0x000ee80000300a00 */
[----:B------:R-:W4:Y:S04]  /*348a0*/  LDL.LU.64 R232, [R1+0x25a8] ;  /* 0x0025a80001e87983 */ /* 0x000f280000300a00 */
[----:B------:R-:W2:Y:S04]  /*348b0*/  LDL.LU.64 R230, [R1+0x25a0] ;  /* 0x0025a00001e67983 */ /* 0x000ea80000300a00 */
[----:B------:R-:W3:Y:S04]  /*348c0*/  LDL.LU.64 R228, [R1+0x2598] ;  /* 0x0025980001e47983 */ /* 0x000ee80000300a00 */
[----:B------:R-:W4:Y:S04]  /*348d0*/  LDL.LU.64 R226, [R1+0x2590] ;  /* 0x0025900001e27983 */ /* 0x000f280000300a00 */
[----:B------:R-:W2:Y:S04]  /*348e0*/  LDL.LU.64 R224, [R1+0x2588] ;  /* 0x0025880001e07983 */ /* 0x000ea80000300a00 */
        /* <DEDUP_REMOVED lines=35> */
[----:B0-----:R-:W3:Y:S04]  /*34b20*/  LDL.LU.64 R86, [R1+0x2580] ;  /* 0x0025800001567983 */ /* 0x001ee80000300a00 */
[----:B------:R-:W4:Y:S04]  /*34b30*/  LDL.LU.64 R84, [R1+0x2578] ;  /* 0x0025780001547983 */ /* 0x000f280000300a00 */
[----:B------:R-:W2:Y:S04]  /*34b40*/  LDL.LU.64 R82, [R1+0x2570] ;  /* 0x0025700001527983 */ /* 0x000ea80000300a00 */
        /* <DEDUP_REMOVED lines=31> */
[----:B------:R-:W4:Y:S01]  /*34d40*/  LDL.LU.64 R210, [R1+0x2470] ;  /* 0x0024700001d27983 */ /* 0x000f220000300a00 */
[----:B------:R-:W-:-:S02]  /*34d50*/  IMAD.MOV.U32 R12, RZ, RZ, R89 ;  /* 0x000000ffff0c7224 */ /* 0x000fc400078e0059 */
[----:B------:R-:W-:Y:S02]  /*34d60*/  IMAD.MOV.U32 R252, RZ, RZ, R88 ;  /* 0x000000fffffc7224 */ /* 0x000fe400078e0058 */
[----:B------:R-:W-:Y:S02]  /*34d70*/  IMAD.MOV.U32 R14, RZ, RZ, R91 ;  /* 0x000000ffff0e7224 */ /* 0x000fe400078e005b */
[----:B------:R-:W-:Y:S02]  /*34d80*/  IMAD.MOV.U32 R13, RZ, RZ, R90 ;  /* 0x000000ffff0d7224 */ /* 0x000fe400078e005a */
[----:B------:R-:W-:Y:S02]  /*34d90*/  IMAD.MOV.U32 R16, RZ, RZ, R93 ;  /* 0x000000ffff107224 */ /* 0x000fe400078e005d */
[----:B------:R-:W-:Y:S02]  /*34da0*/  IMAD.MOV.U32 R15, RZ, RZ, R92 ;  /* 0x000000ffff0f7224 */ /* 0x000fe400078e005c */
[----:B------:R-:W-:-:S02]  /*34db0*/  IMAD.MOV.U32 R18, RZ, RZ, R95 ;  /* 0x000000ffff127224 */ /* 0x000fc400078e005f */
[----:B------:R-:W-:Y:S02]  /*34dc0*/  IMAD.MOV.U32 R17, RZ, RZ, R94 ;  /* 0x000000ffff117224 */ /* 0x000fe400078e005e */
[----:B------:R-:W-:Y:S02]  /*34dd0*/  IMAD.MOV.U32 R222, RZ, RZ, R97 ;  /* 0x000000ffffde7224 */ /* 0x000fe400078e0061 */
[----:B------:R-:W-:Y:S02]  /*34de0*/  IMAD.MOV.U32 R19, RZ, RZ, R96 ;  /* 0x000000ffff137224 */ /* 0x000fe400078e0060 */
[----:B------:R-:W-:Y:S02]  /*34df0*/  IMAD.MOV.U32 R220, RZ, RZ, R99 ;  /* 0x000000ffffdc7224 */ /* 0x000fe400078e0063 */
[----:B------:R-:W-:Y:S02]  /*34e00*/  IMAD.MOV.U32 R248, RZ, RZ, R98 ;  /* 0x000000fffff87224 */ /* 0x000fe400078e0062 */
[----:B------:R-:W-:Y:S01]  /*34e10*/  IMAD.MOV.U32 R3, RZ, RZ, R101 ;  /* 0x000000ffff037224 */ /* 0x000fe200078e0065 */
[----:B------:R-:W-:-:S02]  /*34e20*/  WARPGROUP.DEPBAR.LE gsb0, 0x0 ;  /* 0x00008000000079c5 */ /* 0x000fc40000010000 */
        /* <DEDUP_REMOVED lines=45> */
[----:B0-----:R-:W4:Y:S04]  /*35100*/  LDL.LU.64 R182, [R1+0x2400] ;  /* 0x0024000001b67983 */ /* 0x001f280000300a00 */
        /* <DEDUP_REMOVED lines=15> */
[----:B------:R-:W2:Y:S04]  /*35200*/  LDL.LU.64 R88, [R1] ;  /* 0x0000000001587983 */ /* 0x000ea80000300a00 */
[----:B------:R-:W2:Y:S04]  /*35210*/  LDL.LU.64 R90, [R1+0x8] ;  /* 0x00000800015a7983 */ /* 0x000ea80000300a00 */
[----:B------:R-:W2:Y:S04]  /*35220*/  LDL.LU.64 R92, [R1+0x10] ;  /* 0x00001000015c7983 */ /* 0x000ea80000300a00 */
[----:B------:R-:W2:Y:S04]  /*35230*/  LDL.LU.64 R94, [R1+0x18] ;  /* 0x00001800015e7983 */ /* 0x000ea80000300a00 */
[----:B------:R-:W2:Y:S01]  /*35240*/  LDL.LU.64 R96, [R1+0x20] ;  /* 0x0000200001607983 */ /* 0x000ea20000300a00 */
[----:B------:R-:W-:-:S03]  /*35250*/  IMAD.MOV.U32 R219, RZ, RZ, R100 ;  /* 0x000000ffffdb7224 */ /* 0x000fc600078e0064 */
[----:B------:R-:W2:Y:S01]  /*35260*/  LDL.LU.64 R98, [R1+0x28] ;  /* 0x0000280001627983 */ /* 0x000ea20000300a00 */
[----:B------:R-:W-:Y:S02]  /*35270*/  IMAD.MOV.U32 R245, RZ, RZ, R103 ;  /* 0x000000fffff57224 */ /* 0x000fe400078e0067 */
[----:B------:R-:W-:Y:S01]  /*35280*/  IMAD.MOV.U32 R223, RZ, RZ, R102 ;  /* 0x000000ffffdf7224 */ /* 0x000fe200078e0066 */
[----:B------:R-:W2:Y:S01]  /*35290*/  LDL.LU.64 R100, [R1+0x30] ;  /* 0x0000300001647983 */ /* 0x000ea20000300a00 */
[----:B------:R-:W-:Y:S02]  /*352a0*/  IMAD.MOV.U32 R247, RZ, RZ, R105 ;  /* 0x000000fffff77224 */ /* 0x000fe400078e0069 */
[----:B------:R-:W-:Y:S01]  /*352b0*/  IMAD.MOV.U32 R246, RZ, RZ, R104 ;  /* 0x000000fffff67224 */ /* 0x000fe200078e0068 */
[----:B------:R-:W2:Y:S01]  /*352c0*/  LDL.LU.64 R102, [R1+0x38] ;  /* 0x0000380001667983 */ /* 0x000ea20000300a00 */
[----:B------:R-:W-:Y:S02]  /*352d0*/  IMAD.MOV.U32 R218, RZ, RZ, R107 ;  /* 0x000000ffffda7224 */ /* 0x000fe400078e006b */
[----:B------:R-:W-:Y:S01]  /*352e0*/  IMAD.MOV.U32 R221, RZ, RZ, R106 ;  /* 0x000000ffffdd7224 */ /* 0x000fe200078e006a */
[----:B------:R-:W2:Y:S01]  /*352f0*/  LDL.LU.64 R104, [R1+0x40] ;  /* 0x0000400001687983 */ /* 0x000ea20000300a00 */
[----:B------:R-:W-:-:S02]  /*35300*/  IMAD.MOV.U32 R216, RZ, RZ, R109 ;  /* 0x000000ffffd87224 */ /* 0x000fc400078e006d */
        /* <DEDUP_REMOVED lines=11> */
[----:B------:R-:W-:-:S03]  /*353c0*/  IMAD.MOV.U32 R249, RZ, RZ, R116 ;  /* 0x000000fffff97224 */ /* 0x000fc600078e0074 */
        /* <DEDUP_REMOVED lines=25> */
[----:B------:R-:W3:Y:S01]  /*35560*/  LDL.LU R244, [R1+0x2120] ;  /* 0x0021200001f47983 */ /* 0x000ee20000300800 */
        /* <DEDUP_REMOVED lines=21> */
[----:B------:R-:W-:Y:S01]  /*356c0*/  R2UR UR48, R83 ;  /* 0x00000000533072ca */ /* 0x000fe200000e0000 */
[----:B------:R-:W-:Y:S01]  /*356d0*/  UMOV UR58, UR6 ;  /* 0x00000006003a7c82 */ /* 0x000fe20008000000 */
[----:B------:R-:W-:Y:S01]  /*356e0*/  UMOV UR59, UR7 ;  /* 0x00000007003b7c82 */ /* 0x000fe20008000000 */
[----:B------:R-:W-:Y:S02]  /*356f0*/  WARPGROUP.DEPBAR.LE gsb0, 0x0 ;  /* 0x00008000000079c5 */ /* 0x000fe40000010000 */
[----:B----4-:R-:W-:-:S06]  /*35700*/  WARPGROUP.ARRIVE ;  /* 0x00000000000079c5 */ /* 0x010fcc0000000000 */
[----:B------:R-:W-:Y:S01]  /*35710*/  QGMMA.64x128x32.F32.E4M3.E4M3 R152, gdesc[UR52], R152, gsb0 ;  /* 0x01e00000349879f3 */ /* 0x000fe20008000898 */
[----:B------:R-:W-:Y:S04]  /*35720*/  STL.64 [R1], R88 ;  /* 0x0000005801007387 */ /* 0x000fe80000100a00 */
        /* <DEDUP_REMOVED lines=63> */
[----:B------:R-:W4:Y:S01]  /*35b20*/  LDL.LU R83, [R1+0x2284] ;  /* 0x0022840001537983 */ /* 0x000f220000300800 */
[----:B------:R-:W-:-:S03]  /*35b30*/  R2UR UR53, R84 ;  /* 0x00000000543572ca */ /* 0x000fc600000e0000 */
[----:B------:R-:W4:Y:S01]  /*35b40*/  LDL.LU R84, [R1+0x2280] ;  /* 0x0022800001547983 */ /* 0x000f220000300800 */
[----:B------:R-:W-:-:S03]  /*35b50*/  R2UR UR52, R85 ;  /* 0x00000000553472ca */ /* 0x000fc600000e0000 */
[----:B------:R-:W4:Y:S01]  /*35b60*/  LDL.LU R85, [R1+0x227c] ;  /* 0x00227c0001557983 */ /* 0x000f220000300800 */
[----:B------:R-:W-:Y:S02]  /*35b70*/  WARPGROUP.DEPBAR.LE gsb0, 0x0 ;  /* 0x00008000000079c5 */ /* 0x000fe40000010000 */
[----:B------:R-:W-:-:S06]  /*35b80*/  WARPGROUP.ARRIVE ;  /* 0x00000000000079c5 */ /* 0x000fcc0000000000 */
[----:B------:R-:W-:Y:S01]  /*35b90*/  QGMMA.64x128x32.F32.E4M3.E4M3 R152, gdesc[UR56], R152, gsb0 ;  /* 0x01e00000389879f3 */ /* 0x000fe20008000898 */
[----:B---3--:R-:W-:Y:S02]  /*35ba0*/  R2UR UR57, R86 ;  /* 0x00000000563972ca */ /* 0x008fe400000e0000 */
[----:B------:R-:W-:Y:S01]  /*35bb0*/  R2UR UR56, R87 ;  /* 0x00000000573872ca */ /* 0x000fe200000e0000 */
[----:B------:R-:W4:Y:S04]  /*35bc0*/  LDL.LU R86, [R1+0x2278] ;  /* 0x0022780001567983 */ /* 0x000f280000300800 */
[----:B------:R-:W4:Y:S04]  /*35bd0*/  LDL.LU R87, [R1+0x2274] ;  /* 0x0022740001577983 */ /* 0x000f280000300800 */
[----:B------:R-:W3:Y:S01]  /*35be0*/  LDL R238, [R1+0x2220] ;  /* 0x0022200001ee7983 */ /* 0x000ee20000100800 */
[----:B------:R-:W-:-:S05]  /*35bf0*/  VIADD R2, R2, 0x1 ;  /* 0x0000000102027836 */ /* 0x000fca0000000000 */
[----:B------:R0:W-:Y:S01]  /*35c00*/  STL [R1+0xd04], R2 ;  /* 0x000d040201007387 */ /* 0x0001e20000100800 */
[----:B---3--:R-:W-:Y:S02]  /*35c10*/  ISETP.NE.U32.AND P0, PT, R2, R238, PT ;  /* 0x000000ee0200720c */ /* 0x008fe40003f05070 */
[----:B0-----:R-:W0:Y:S02]  /*35c20*/  LDC R2, c[0x0][0x238] ;  /* 0x00008e00ff027b82 */ /* 0x001e240000000800 */
[----:B0-----:R-:W-:-:S05]  /*35c30*/  IMAD.SHL.U32 R2, R2, 0x80, RZ ;  /* 0x0000008002027824 */ /* 0x001fca00078e00ff */
[----:B------:R-:W-:-:S05]  /*35c40*/  IADD3 R225, P6, R2, R225, RZ ;  /* 0x000000e102e17210 */ /* 0x000fca0007fde0ff */
[----:B------:R0:W-:Y:S04]  /*35c50*/  STL [R1+0x1d08], R225 ;  /* 0x001d08e101007387 */ /* 0x0001e80000100800 */
[----:B0-----:R-:W3:Y:S01]  /*35c60*/  LDL.LU R225, [R1+0x2270] ;  /* 0x0022700001e17983 */ /* 0x001ee20000300800 */
[C---:B------:R-:W-:Y:S02]  /*35c70*/  IADD3 R0, P1, R2.reuse, R0, RZ ;  /* 0x0000000002007210 */ /* 0x040fe40007f3e0ff */
[----:B------:R-:W-:-:S03]  /*35c80*/  IADD3 R226, P2, R2, R226, RZ ;  /* 0x000000e202e27210 */ /* 0x000fc60007f5e0ff */
[----:B------:R0:W-:Y:S02]  /*35c90*/  STL [R1+0x1d00], R0 ;  /* 0x001d000001007387 */ /* 0x0001e40000100800 */
[----:B0-----:R-:W-:-:S05]  /*35ca0*/  SHF.R.S32.HI R0, RZ, 0x1f, R2 ;  /* 0x0000001fff007819 */ /* 0x001fca0000011402 */
[----:B---3--:R-:W-:Y:S01]  /*35cb0*/  IMAD.X R225, R0, 0x1, R225, P2 ;  /* 0x0000000100e17824 */ /* 0x008fe200010e06e1 */
[----:B------:R-:W-:-:S05]  /*35cc0*/  IADD3 R227, P2, R2, R227, RZ ;  /* 0x000000e302e37210 */ /* 0x000fca0007f5e0ff */
[----:B------:R0:W-:Y:S04]  /*35cd0*/  STL [R1+0x1cf8], R227 ;  /* 0x001cf8e301007387 */ /* 0x0001e80000100800 */
[----:B0-----:R-:W3:Y:S01]  /*35ce0*/  LDL.LU R227, [R1+0x226c] ;  /* 0x00226c0001e37983 */ /* 0x001ee20000300800 */
[----:B------:R-:W-:-:S05]  /*35cf0*/  IADD3 R228, P3, R2, R228, RZ ;  /* 0x000000e402e47210 */ /* 0x000fca0007f7e0ff */
[----:B---3--:R-:W-:Y:S01]  /*35d00*/  IMAD.X R227, R0, 0x1, R227, P3 ;  /* 0x0000000100e37824 */ /* 0x008fe200018e06e3 */
[----:B------:R-:W-:-:S05]  /*35d10*/  IADD3 R229, P3, R2, R229, RZ ;  /* 0x000000e502e57210 */ /* 0x000fca0007f7e0ff */
[----:B------:R0:W-:Y:S04]  /*35d20*/  STL [R1+0x1cf0], R229 ;  /* 0x001cf0e501007387 */ /* 0x0001e80000100800 */
[----:B0-----:R-:W3:Y:S01]  /*35d30*/  LDL.LU R229, [R1+0x2268] ;  /* 0x0022680001e57983 */ /* 0x001ee20000300800 */
[----:B------:R-:W-:Y:S02]  /*35d40*/  IADD3 R230, P4, R2, R230, RZ ;  /* 0x000000e602e67210 */ /* 0x000fe40007f9e0ff */
[----:B------:R-:W-:-:S03]  /*35d50*/  R2UR UR49, R244 ;  /* 0x00000000f43172ca */ /* 0x000fc600000e0000 */
[----:B---3--:R-:W-:Y:S01]  /*35d60*/  IMAD.X R229, R0, 0x1, R229, P4 ;  /* 0x0000000100e57824 */ /* 0x008fe200020e06e5 */
[----:B------:R-:W-:-:S05]  /*35d70*/  IADD3 R231, P4, R2, R231, RZ ;  /* 0x000000e702e77210 */ /* 0x000fca0007f9e0ff */
[----:B------:R0:W-:Y:S04]  /*35d80*/  STL [R1+0x1ce8], R231 ;  /* 0x001ce8e701007387 */ /* 0x0001e80000100800 */
[----:B0-----:R-:W3:Y:S04]  /*35d90*/  LDL.LU R231, [R1+0x2264] ;  /* 0x0022640001e77983 */ /* 0x001ee80000300800 */
[----:B------:R-:W2:Y:S04]  /*35da0*/  LDL.LU R243, [R1+0x1ce0] ;  /* 0x001ce00001f37983 */ /* 0x000ea80000300800 */
[----:B------:R-:W4:Y:S01]  /*35db0*/  LDL.LU R244, [R1+0x1d04] ;  /* 0x001d040001f47983 */ /* 0x000f220000300800 */
[----:B------:R-:W-:-:S05]  /*35dc0*/  IADD3 R232, P5, R2, R232, RZ ;  /* 0x000000e802e87210 */ /* 0x000fca0007fbe0ff */
[----:B---3--:R-:W-:Y:S01]  /*35dd0*/  IMAD.X R231, R0, 0x1, R231, P5 ;  /* 0x0000000100e77824 */ /* 0x008fe200028e06e7 */
[----:B--2---:R-:W-:Y:S01]  /*35de0*/  IADD3 R243, P5, R2, R243, RZ ;  /* 0x000000f302f37210 */ /* 0x004fe20007fbe0ff */
[----:B----4-:R-:W-:-:S04]  /*35df0*/  IMAD.X R244, R0, 0x1, R244, P6 ;  /* 0x0000000100f47824 */ /* 0x010fc800030e06f4 */
[----:B------:R0:W-:Y:S04]  /*35e00*/  STL [R1+0x1ce0], R243 ;  /* 0x001ce0f301007387 */ /* 0x0001e80000100800 */
[----:B0-----:R-:W2:Y:S04]  /*35e10*/  LDL.LU R243, [R1+0x1cd8] ;  /* 0x001cd80001f37983 */ /* 0x001ea80000300800 */
[----:B------:R0:W-:Y:S04]  /*35e20*/  STL [R1+0x1d04], R244 ;  /* 0x001d04f401007387 */ /* 0x0001e80000100800 */
[----:B0-----:R-:W3:Y:S01]  /*35e30*/  LDL.LU R244, [R1+0x1cfc] ;  /* 0x001cfc0001f47983 */ /* 0x001ee20000300800 */
[----:B--2---:R-:W-:-:S05]  /*35e40*/  IADD3 R243, P6, R2, R243, RZ ;  /* 0x000000f302f37210 */ /* 0x004fca0007fde0ff */
[----:B------:R0:W-:Y:S01]  /*35e50*/  STL [R1+0x1cd8], R243 ;  /* 0x001cd8f301007387 */ /* 0x0001e20000100800 */
[----:B---3--:R-:W-:-:S03]  /*35e60*/  IMAD.X R244, R0, 0x1, R244, P1 ;  /* 0x0000000100f47824 */ /* 0x008fc600008e06f4 */
        /* <DEDUP_REMOVED lines=2998> */
[----:B------:R-:W-:Y:S01]  /*419d0*/  STL [R1+0xd38], R243 ;  /* 0x000d38f301007387 */ /* 0x000fe20000100800 */
[----:B---3--:R-:W-:Y:S01]  /*419e0*/  IMAD.X R244, R0, 0x1, R244, P3 ;  /* 0x0000000100f47824 */ /* 0x008fe200018e06f4 */
[----:B------:R-:W-:-:S05]  /*419f0*/  IADD3 R233, P3, R2, R233, RZ ;  /* 0x000000e902e97210 */ /* 0x000fca0007f7e0ff */
[----:B------:R0:W-:Y:S04]  /*41a00*/  STL [R1+0xd30], R233 ;  /* 0x000d30e901007387 */ /* 0x0001e80000100800 */
[----:B0-----:R-:W2:Y:S04]  /*41a10*/  LDL.LU R233, [R1+0x2260] ;  /* 0x0022600001e97983 */ /* 0x001ea80000300800 */
[----:B------:R0:W-:Y:S01]  /*41a20*/  STL [R1+0xd5c], R244 ;  /* 0x000d5cf401007387 */ /* 0x0001e20000100800 */
[----:B--2---:R-:W-:-:S05]  /*41a30*/  IMAD.X R233, R0, 0x1, R233, P4 ;  /* 0x0000000100e97824 */ /* 0x004fca00020e06e9 */
[----:B------:R1:W-:Y:S04]  /*41a40*/  STL [R1+0xd54], R233 ;  /* 0x000d54e901007387 */ /* 0x0003e80000100800 */
[----:B------:R-:W2:Y:S04]  /*41a50*/  LDL.LU R243, [R1+0x2108] ;  /* 0x0021080001f37983 */ /* 0x000ea80000300800 */
[----:B0-----:R-:W3:Y:S01]  /*41a60*/  LDL.LU R244, [R1+0xd4c] ;  /* 0x000d4c0001f47983 */ /* 0x001ee20000300800 */
[----:B-1----:R-:W0:Y:S02]  /*41a70*/  LDC R233, c[0x0][0x23c] ;  /* 0x00008f00ffe97b82 */ /* 0x002e240000000800 */
[----:B0-----:R-:W-:-:S05]  /*41a80*/  IMAD.SHL.U32 R233, R233, 0x80, RZ ;  /* 0x00000080e9e97824 */ /* 0x001fca00078e00ff */
[----:B--2---:R-:W-:Y:S01]  /*41a90*/  IADD3 R243, P4, R233, R243, RZ ;  /* 0x000000f3e9f37210 */ /* 0x004fe20007f9e0ff */
[----:B---3--:R-:W-:-:S04]  /*41aa0*/  IMAD.X R244, R0, 0x1, R244, P5 ;  /* 0x0000000100f47824 */ /* 0x008fc800028e06f4 */
        /* <DEDUP_REMOVED lines=24> */
[----:B---3--:R-:W-:-:S05]  /*41c30*/  IMAD.X R244, R0, 0x1, R244, P3 ;  /* 0x0000000100f47824 */ /* 0x008fca00018e06f4 */
[----:B------:R0:W-:Y:S04]  /*41c40*/  STL [R1+0xd2c], R244 ;  /* 0x000d2cf401007387 */ /* 0x0001e80000100800 */
[----:B0-----:R-:W2:Y:S01]  /*41c50*/  LDL.LU R244, [R1+0x2104] ;  /* 0x0021040001f47983 */ /* 0x001ea20000300800 */
[----:B------:R-:W-:-:S05]  /*41c60*/  IADD3 R224, P3, R233, R224, RZ ;  /* 0x000000e0e9e07210 */ /* 0x000fca0007f7e0ff */
[----:B------:R0:W-:Y:S02]  /*41c70*/  STL [R1+0x20f4], R224 ;  /* 0x0020f4e001007387 */ /* 0x0001e40000100800 */
[----:B0-----:R-:W-:-:S05]  /*41c80*/  SHF.R.S32.HI R224, RZ, 0x1f, R233 ;  /* 0x0000001fffe07819 */ /* 0x001fca00000114e9 */
[----:B--2---:R-:W-:-:S05]  /*41c90*/  IMAD.X R244, R224, 0x1, R244, P4 ;  /* 0x00000001e0f47824 */ /* 0x004fca00020e06f4 */
[----:B------:R0:W-:Y:S04]  /*41ca0*/  STL [R1+0x2104], R244 ;  /* 0x002104f401007387 */ /* 0x0001e80000100800 */
[----:B------:R-:W2:Y:S04]  /*41cb0*/  LDL.LU R243, [R1+0x20f0] ;  /* 0x0020f00001f37983 */ /* 0x000ea80000300800 */
[----:B0-----:R-:W3:Y:S01]  /*41cc0*/  LDL.LU R244, [R1+0x20c0] ;  /* 0x0020c00001f47983 */ /* 0x001ee20000300800 */
[----:B--2---:R-:W-:-:S05]  /*41cd0*/  IADD3 R243, P4, R233, R243, RZ ;  /* 0x000000f3e9f37210 */ /* 0x004fca0007f9e0ff */
[----:B------:R0:W-:Y:S01]  /*41ce0*/  STL [R1+0x20f0], R243 ;  /* 0x0020f0f301007387 */ /* 0x0001e20000100800 */
[----:B---3--:R-:W-:-:S05]  /*41cf0*/  IMAD.X R244, R224, 0x1, R244, P5 ;  /* 0x00000001e0f47824 */ /* 0x008fca00028e06f4 */
[----:B------:R1:W-:Y:S04]  /*41d00*/  STL [R1+0x20c0], R244 ;  /* 0x0020c0f401007387 */ /* 0x0003e80000100800 */
[----:B0-----:R-:W2:Y:S04]  /*41d10*/  LDL.LU R243, [R1+0x20ec] ;  /* 0x0020ec0001f37983 */ /* 0x001ea80000300800 */
[----:B-1----:R-:W3:Y:S01]  /*41d20*/  LDL.LU R244, [R1+0x20d4] ;  /* 0x0020d40001f47983 */ /* 0x002ee20000300800 */
        /* <DEDUP_REMOVED lines=523> */
[----:B------:R-:W-:Y:S01]  /*43de0*/  STL [R1+0x1e18], R243 ;  /* 0x001e18f301007387 */ /* 0x000fe20000100800 */
[----:B---3--:R-:W-:Y:S01]  /*43df0*/  IMAD.X R244, R224, 0x1, R244, P3 ;  /* 0x00000001e0f47824 */ /* 0x008fe200018e06f4 */
[----:B------:R-:W-:-:S04]  /*43e00*/  IADD3 R234, P3, R233, R234, RZ ;  /* 0x000000eae9ea7210 */ /* 0x000fc80007f7e0ff */
[----:B------:R-:W-:Y:S04]  /*43e10*/  STL [R1+0x1e3c], R244 ;  /* 0x001e3cf401007387 */ /* 0x000fe80000100800 */
[----:B------:R0:W-:Y:S04]  /*43e20*/  STL [R1+0x1e10], R234 ;  /* 0x001e10ea01007387 */ /* 0x0001e80000100800 */
[----:B0-----:R-:W2:Y:S04]  /*43e30*/  LDL.LU R234, [R1+0x225c] ;  /* 0x00225c0001ea7983 */ /* 0x001ea80000300800 */
[----:B------:R-:W3:Y:S04]  /*43e40*/  LDL.LU R243, [R1+0x1e34] ;  /* 0x001e340001f37983 */ /* 0x000ee80000300800 */
[----:B------:R-:W4:Y:S01]  /*43e50*/  LDL.LU R244, [R1+0x1e08] ;  /* 0x001e080001f47983 */ /* 0x000f220000300800 */
[----:B---3--:R-:W-:Y:S01]  /*43e60*/  IMAD.X R243, R224, 0x1, R243, P4 ;  /* 0x00000001e0f37824 */ /* 0x008fe200020e06f3 */
[----:B----4-:R-:W-:-:S04]  /*43e70*/  IADD3 R244, P4, R233, R244, RZ ;  /* 0x000000f4e9f47210 */ /* 0x010fc80007f9e0ff */
[----:B------:R0:W-:Y:S04]  /*43e80*/  STL [R1+0x1e34], R243 ;  /* 0x001e34f301007387 */ /* 0x0001e80000100800 */
[----:B0-----:R-:W3:Y:S04]  /*43e90*/  LDL.LU R243, [R1+0x1e2c] ;  /* 0x001e2c0001f37983 */ /* 0x001ee80000300800 */
[----:B------:R0:W-:Y:S04]  /*43ea0*/  STL [R1+0x1e08], R244 ;  /* 0x001e08f401007387 */ /* 0x0001e80000100800 */
[----:B0-----:R-:W4:Y:S01]  /*43eb0*/  LDL.LU R244, [R1+0x1e00] ;  /* 0x001e000001f47983 */ /* 0x001f220000300800 */
[----:B---3--:R-:W-:-:S05]  /*43ec0*/  IMAD.X R243, R224, 0x1, R243, P5 ;  /* 0x00000001e0f37824 */ /* 0x008fca00028e06f3 */
[----:B------:R0:W-:Y:S01]  /*43ed0*/  STL [R1+0x1e2c], R243 ;  /* 0x001e2cf301007387 */ /* 0x0001e20000100800 */
[----:B----4-:R-:W-:-:S03]  /*43ee0*/  IADD3 R244, P5, R233, R244, RZ ;  /* 0x000000f4e9f47210 */ /* 0x010fc60007fbe0ff */
        /* <DEDUP_REMOVED lines=15> */
[C---:B------:R-:W-:Y:S02]  /*43fe0*/  IMAD.X R4, R224.reuse, 0x1, R4, P3 ;  /* 0x00000001e0047824 */ /* 0x040fe400018e0604 */
[----:B---3--:R-:W-:-:S05]  /*43ff0*/  IMAD.X R243, R224, 0x1, R243, P2 ;  /* 0x00000001e0f37824 */ /* 0x008fca00010e06f3 */
[----:B------:R-:W-:Y:S04]  /*44000*/  STL [R1+0x1e14], R243 ;  /* 0x001e14f301007387 */ /* 0x000fe80000100800 */
[----:B------:R0:W-:Y:S01]  /*44010*/  STL [R1+0x1e0c], R4 ;  /* 0x001e0c0401007387 */ /* 0x0001e20000100800 */
[----:B----4-:R-:W-:-:S03]  /*44020*/  IADD3 R244, P2, R233, R244, RZ ;  /* 0x000000f4e9f47210 */ /* 0x010fc60007f5e0ff */
[----:B0-----:R-:W3:Y:S04]  /*44030*/  LDL.LU R4, [R1+0x2258] ;  /* 0x0022580001047983 */ /* 0x001ee80000300800 */
[----:B------:R0:W-:Y:S04]  /*44040*/  STL [R1+0x1de8], R244 ;  /* 0x001de8f401007387 */ /* 0x0001e80000100800 */
[----:B------:R-:W4:Y:S04]  /*44050*/  LDL.LU R243, [R1+0x1de0] ;  /* 0x001de00001f37983 */ /* 0x000f280000300800 */
[----:B0-----:R-:W2:Y:S01]  /*44060*/  LDL.LU R244, [R1+0x1e04] ;  /* 0x001e040001f47983 */ /* 0x001ea20000300800 */
[----:B----4-:R-:W-:-:S05]  /*44070*/  IADD3 R243, P3, R233, R243, RZ ;  /* 0x000000f3e9f37210 */ /* 0x010fca0007f7e0ff */
[----:B------:R0:W-:Y:S01]  /*44080*/  STL [R1+0x1de0], R243 ;  /* 0x001de0f301007387 */ /* 0x0001e20000100800 */
[----:B--2---:R-:W-:-:S05]  /*44090*/  IMAD.X R244, R224, 0x1, R244, P4 ;  /* 0x00000001e0f47824 */ /* 0x004fca00020e06f4 */
[----:B------:R1:W-:Y:S04]  /*440a0*/  STL [R1+0x1e04], R244 ;  /* 0x001e04f401007387 */ /* 0x0003e80000100800 */
[----:B0-----:R-:W2:Y:S04]  /*440b0*/  LDL.LU R243, [R1+0x1dd8] ;  /* 0x001dd80001f37983 */ /* 0x001ea80000300800 */
[----:B-1----:R-:W4:Y:S01]  /*440c0*/  LDL.LU R244, [R1+0x1dfc] ;  /* 0x001dfc0001f47983 */ /* 0x002f220000300800 */
[----:B--2---:R-:W-:-:S05]  /*440d0*/  IADD3 R243, P4, R233, R243, RZ ;  /* 0x000000f3e9f37210 */ /* 0x004fca0007f9e0ff */
[----:B------:R-:W-:Y:S01]  /*440e0*/  STL [R1+0x1dd8], R243 ;  /* 0x001dd8f301007387 */ /* 0x000fe20000100800 */
[----:B----4-:R-:W-:Y:S01]  /*440f0*/  IMAD.X R244, R224, 0x1, R244, P5 ;  /* 0x00000001e0f47824 */ /* 0x010fe200028e06f4 */
[----:B------:R-:W-:-:S04]  /*44100*/  IADD3 R237, P5, R233, R237, RZ ;  /* 0x000000ede9ed7210 */ /* 0x000fc80007fbe0ff */
[----:B------:R-:W-:Y:S04]  /*44110*/  STL [R1+0x1dfc], R244 ;  /* 0x001dfcf401007387 */ /* 0x000fe80000100800 */
[----:B------:R0:W-:Y:S04]  /*44120*/  STL [R1+0x1dd0], R237 ;  /* 0x001dd0ed01007387 */ /* 0x0001e80000100800 */
[----:B0-----:R-:W2:Y:S04]  /*44130*/  LDL.LU R237, [R1+0x2254] ;  /* 0x0022540001ed7983 */ /* 0x001ea80000300800 */
[----:B------:R-:W4:Y:S04]  /*44140*/  LDL.LU R243, [R1+0x1df4] ;  /* 0x001df40001f37983 */ /* 0x000f280000300800 */
[----:B------:R-:W3:Y:S01]  /*44150*/  LDL.LU R244, [R1+0x1dc8] ;  /* 0x001dc80001f47983 */ /* 0x000ee20000300800 */
[----:B----4-:R-:W-:Y:S01]  /*44160*/  IMAD.X R243, R224, 0x1, R243, P6 ;  /* 0x00000001e0f37824 */ /* 0x010fe200030e06f3 */
[----:B---3--:R-:W-:-:S04]  /*44170*/  IADD3 R244, P6, R233, R244, RZ ;  /* 0x000000f4e9f47210 */ /* 0x008fc80007fde0ff */
        /* <DEDUP_REMOVED lines=17> */
[----:B------:R-:W-:Y:S01]  /*44290*/  STL [R1+0x1ddc], R243 ;  /* 0x001ddcf301007387 */ /* 0x000fe20000100800 */
[----:B----4-:R-:W-:-:S05]  /*442a0*/  IADD3 R244, P3, R233, R244, RZ ;  /* 0x000000f4e9f47210 */ /* 0x010fca0007f7e0ff */
[----:B------:R0:W-:Y:S04]  /*442b0*/  STL [R1+0x1db0], R244 ;  /* 0x001db0f401007387 */ /* 0x0001e80000100800 */
[----:B0-----:R-:W3:Y:S01]  /*442c0*/  LDL.LU R244, [R1+0x1da8] ;  /* 0x001da80001f47983 */ /* 0x001ee20000300800 */
[C---:B------:R-:W-:Y:S02]  /*442d0*/  IMAD.X R4, R224.reuse, 0x1, R4, P4 ;  /* 0x00000001e0047824 */ /* 0x040fe400020e0604 */
[----:B------:R-:W-:-:S03]  /*442e0*/  IMAD.X R235, R224, 0x1, R235, P5 ;  /* 0x00000001e0eb7824 */ /* 0x000fc600028e06eb */
[----:B------:R0:W-:Y:S04]  /*442f0*/  STL [R1+0x1dd4], R4 ;  /* 0x001dd40401007387 */ /* 0x0001e80000100800 */
[----:B0-----:R-:W4:Y:S01]  /*44300*/  LDL.LU R4, [R1+0x2250] ;  /* 0x0022500001047983 */ /* 0x001f220000300800 */
[----:B------:R-:W-:Y:S02]  /*44310*/  WARPGROUP.DEPBAR.LE gsb0, 0x0 ;  /* 0x00008000000079c5 */ /* 0x000fe40000010000 */
[----:B------:R-:W-:Y:S01]  /*44320*/  WARPGROUP.ARRIVE ;  /* 0x00000000000079c5 */ /* 0x000fe20000000000 */
[----:B------:R-:W-:Y:S01]  /*44330*/  UMOV UR22, UR10 ;  /* 0x0000000a00167c82 */ /* 0x000fe20008000000 */
[----:B------:R-:W-:-:S04]  /*44340*/  UMOV UR23, UR11 ;  /* 0x0000000b00177c82 */ /* 0x000fc80008000000 */
[----:B------:R-:W-:Y:S01]  /*44350*/  QGMMA.64x128x32.F32.E4M3.E4M3 R152, gdesc[UR20], R152, gsb0 ;  /* 0x01e00000149879f3 */ /* 0x000fe20008000898 */
[----:B------:R-:W-:Y:S01]  /*44360*/  UMOV UR26, UR14 ;  /* 0x0000000e001a7c82 */ /* 0x000fe20008000000 */
[----:B------:R-:W-:Y:S01]  /*44370*/  UMOV UR27, UR15 ;  /* 0x0000000f001b7c82 */ /* 0x000fe20008000000 */
[----:B---3--:R-:W-:-:S05]  /*44380*/  IADD3 R244, P4, R233, R244, RZ ;  /* 0x000000f4e9f47210 */ /* 0x008fca0007f9e0ff */
[----:B------:R-:W-:Y:S04]  /*44390*/  STL [R1+0x1da8], R244 ;  /* 0x001da8f401007387 */ /* 0x000fe80000100800 */
[----:B------:R0:W-:Y:S04]  /*443a0*/  STL [R1+0x1dcc], R235 ;  /* 0x001dcceb01007387 */ /* 0x0001e80000100800 */
[----:B0-----:R-:W3:Y:S04]  /*443b0*/  LDL.LU R235, [R1+0x224c] ;  /* 0x00224c0001eb7983 */ /* 0x001ee80000300800 */
[----:B------:R-:W4:Y:S01]  /*443c0*/  LDL.LU R244, [R1+0x1dc4] ;  /* 0x001dc40001f47983 */ /* 0x000f220000300800 */
[----:B------:R-:W-:-:S02]  /*443d0*/  WARPGROUP.DEPBAR.LE gsb0, 0x0 ;  /* 0x00008000000079c5 */ /* 0x000fc40000010000 */
[----:B------:R-:W-:-:S06]  /*443e0*/  WARPGROUP.ARRIVE ;  /* 0x00000000000079c5 */ /* 0x000fcc0000000000 */
[----:B------:R-:W-:Y:S01]  /*443f0*/  QGMMA.64x128x32.F32.E4M3.E4M3 R152, gdesc[UR24], R152, gsb0 ;  /* 0x01e00000189879f3 */ /* 0x000fe20008000898 */
[----:B--2---:R-:W-:-:S05]  /*44400*/  IADD3 R237, P5, R233, R237, RZ ;  /* 0x000000ede9ed7210 */ /* 0x004fca0007fbe0ff */
[----:B------:R0:W-:Y:S04]  /*44410*/  STL [R1+0x1da0], R237 ;  /* 0x001da0ed01007387 */ /* 0x0001e80000100800 */
[----:B0-----:R-:W2:Y:S01]  /*44420*/  LDL.LU R237, [R1+0x2248] ;  /* 0x0022480001ed7983 */ /* 0x001ea20000300800 */
[----:B------:R-:W-:Y:S01]  /*44430*/  UMOV UR30, UR18 ;  /* 0x00000012001e7c82 */ /* 0x000fe20008000000 */
[----:B------:R-:W-:Y:S01]  /*44440*/  UMOV UR31, UR19 ;  /* 0x00000013001f7c82 */ /* 0x000fe20008000000 */
[----:B------:R-:W-:Y:S02]  /*44450*/  WARPGROUP.DEPBAR.LE gsb0, 0x0 ;  /* 0x00008000000079c5 */ /* 0x000fe40000010000 */
[----:B------:R-:W-:-:S06]  /*44460*/  WARPGROUP.ARRIVE ;  /* 0x00000000000079c5 */ /* 0x000fcc0000000000 */
[----:B------:R-:W-:Y:S01]  /*44470*/  QGMMA.64x128x32.F32.E4M3.E4M3 R88, gdesc[UR28], R88, gsb0 ;  /* 0x01e000001c5879f3 */ /* 0x000fe20008000858 */
[----:B----4-:R-:W-:-:S05]  /*44480*/  IMAD.X R244, R224, 0x1, R244, P6 ;  /* 0x00000001e0f47824 */ /* 0x010fca00030e06f4 */
        /* <DEDUP_REMOVED lines=9> */
[----:B------:R-:W-:-:S05]  /*44520*/  IADD3 R234, P6, R233, R234, RZ ;  /* 0x000000eae9ea7210 */ /* 0x000fca0007fde0ff */
[----:B------:R0:W-:Y:S04]  /*44530*/  STL [R1+0x1d98], R234 ;  /* 0x001d98ea01007387 */ /* 0x0001e80000100800 */
[----:B0-----:R-:W3:Y:S01]  /*44540*/  LDL.LU R234, [R1+0x2244] ;  /* 0x0022440001ea7983 */ /* 0x001ee20000300800 */
[----:B------:R-:W-:Y:S02]  /*44550*/  WARPGROUP.DEPBAR.LE gsb0, 0x0 ;  /* 0x00008000000079c5 */ /* 0x000fe40000010000 */
[----:B------:R-:W-:-:S06]  /*44560*/  WARPGROUP.ARRIVE ;  /* 0x00000000000079c5 */ /* 0x000fcc0000000000 */
[----:B------:R-:W-:Y:S01]  /*44570*/  QGMMA.64x128x32.F32.E4M3.E4M3 R88, gdesc[UR36], R88, gsb0 ;  /* 0x01e00000245879f3 */ /* 0x000fe20008000858 */
[----:B------:R-:W-:Y:S01]  /*44580*/  UMOV UR42, UR14 ;  /* 0x0000000e002a7c82 */ /* 0x000fe20008000000 */
[----:B------:R-:W-:Y:S01]  /*44590*/  UMOV UR43, UR15 ;  /* 0x0000000f002b7c82 */ /* 0x000fe20008000000 */
[----:B----4-:R-:W-:Y:S01]  /*445a0*/  IMAD.X R244, R224, 0x1, R244, P1 ;  /* 0x00000001e0f47824 */ /* 0x010fe200008e06f4 */
[----:B------:R-:W-:-:S05]  /*445b0*/  IADD3 R236, P1, R233, R236, RZ ;  /* 0x000000ece9ec7210 */ /* 0x000fca0007f3e0ff */
[----:B------:R0:W-:Y:S04]  /*445c0*/  STL [R1+0x1d90], R236 ;  /* 0x001d90ec01007387 */ /* 0x0001e80000100800 */
[----:B0-----:R-:W4:Y:S01]  /*445d0*/  LDL.LU R236, [R1+0x2240] ;  /* 0x0022400001ec7983 */ /* 0x001f220000300800 */
[----:B------:R-:W-:Y:S02]  /*445e0*/  WARPGROUP.DEPBAR.LE gsb0, 0x0 ;  /* 0x00008000000079c5 */ /* 0x000fe40000010000 */
[----:B------:R-:W-:-:S06]  /*445f0*/  WARPGROUP.ARRIVE ;  /* 0x00000000000079c5 */ /* 0x000fcc0000000000 */
[----:B------:R-:W-:Y:S01]  /*44600*/  QGMMA.64x128x32.F32.E4M3.E4M3 R88, gdesc[UR40], R88, gsb0 ;  /* 0x01e00000285879f3 */ /* 0x000fe20008000858 */
[----:B------:R-:W-:Y:S01]  /*44610*/  UMOV UR46, UR18 ;  /* 0x00000012002e7c82 */ /* 0x000fe20008000000 */
[----:B------:R-:W-:Y:S01]  /*44620*/  UMOV UR47, UR19 ;  /* 0x00000013002f7c82 */ /* 0x000fe20008000000 */
[----:B------:R0:W-:Y:S04]  /*44630*/  STL [R1+0x1dbc], R244 ;  /* 0x001dbcf401007387 */ /* 0x0001e80000100800 */
[----:B0-----:R-:W3:Y:S01]  /*44640*/  LDL.LU R244, [R1+0x1d88] ;  /* 0x001d880001f47983 */ /* 0x001ee20000300800 */
[----:B------:R-:W-:Y:S01]  /*44650*/  UMOV UR50, UR6 ;  /* 0x0000000600327c82 */ /* 0x000fe20008000000 */
[----:B------:R-:W-:Y:S02]  /*44660*/  WARPGROUP.DEPBAR.LE gsb0, 0x0 ;  /* 0x00008000000079c5 */ /* 0x000fe40000010000 */
[----:B------:R-:W-:-:S06]  /*44670*/  WARPGROUP.ARRIVE ;  /* 0x00000000000079c5 */ /* 0x000fcc0000000000 */
[----:B------:R-:W-:Y:S01]  /*44680*/  QGMMA.64x128x32.F32.E4M3.E4M3 R24, gdesc[UR44], R24, gsb0 ;  /* 0x01e000002c1879f3 */ /* 0x000fe20008000818 */
[----:B------:R-:W-:Y:S01]  /*44690*/  UMOV UR51, UR7 ;  /* 0x0000000700337c82 */ /* 0x000fe20008000000 */
[----:B------:R-:W-:Y:S01]  /*446a0*/  UMOV UR54, UR10 ;  /* 0x0000000a00367c82 */ /* 0x000fe20008000000 */
[----:B------:R-:W-:Y:S01]  /*446b0*/  UMOV UR55, UR11 ;  /* 0x0000000b00377c82 */ /* 0x000fe20008000000 */
[----:B----4-:R-:W-:-:S05]  /*446c0*/  IMAD.X R236, R224, 0x1, R236, P2 ;  /* 0x00000001e0ec7824 */ /* 0x010fca00010e06ec */
[----:B------:R0:W-:Y:S04]  /*446d0*/  STL [R1+0x1db4], R236 ;  /* 0x001db4ec01007387 */ /* 0x0001e80000100800 */
[----:B0-----:R-:W4:Y:S01]  /*446e0*/  LDL.LU R236, [R1+0x223c] ;  /* 0x00223c0001ec7983 */ /* 0x001f220000300800 */
[----:B------:R-:W-:Y:S02]  /*446f0*/  WARPGROUP.DEPBAR.LE gsb0, 0x0 ;  /* 0x00008000000079c5 */ /* 0x000fe40000010000 */
[----:B------:R-:W-:-:S06]  /*44700*/  WARPGROUP.ARRIVE ;  /* 0x00000000000079c5 */ /* 0x000fcc0000000000 */
[----:B------:R-:W-:Y:S01]  /*44710*/  QGMMA.64x128x32.F32.E4M3.E4M3 R24, gdesc[UR48], R24, gsb0 ;  /* 0x01e00000301879f3 */ /* 0x000fe20008000818 */
[----:B------:R-:W-:Y:S01]  /*44720*/  UMOV UR58, UR14 ;  /* 0x0000000e003a7c82 */ /* 0x000fe20008000000 */
[----:B------:R-:W-:Y:S01]  /*44730*/  UMOV UR59, UR15 ;  /* 0x0000000f003b7c82 */ /* 0x000fe20008000000 */
[----:B------:R-:W-:Y:S02]  /*44740*/  WARPGROUP.DEPBAR.LE gsb0, 0x0 ;  /* 0x00008000000079c5 */ /* 0x000fe40000010000 */
[----:B------:R-:W-:-:S07]  /*44750*/  WARPGROUP.ARRIVE ;  /* 0x00000000000079c5 */ /* 0x000fce0000000000 */
[----:B------:R-:W-:Y:S01]  /*44760*/  QGMMA.64x128x32.F32.E4M3.E4M3 R24, gdesc[UR52], R24, gsb0 ;  /* 0x01e00000341879f3 */ /* 0x000fe20008000818 */
[C---:B--2---:R-:W-:Y:S01]  /*44770*/  IMAD.X R237, R224.reuse, 0x1, R237, P3 ;  /* 0x00000001e0ed7824 */ /* 0x044fe200018e06ed */
[C---:B---3--:R-:W-:Y:S01]  /*44780*/  IADD3 R244, P2, R233.reuse, R244, RZ ;  /* 0x000000f4e9f47210 */ /* 0x048fe20007f5e0ff */
[C---:B------:R-:W-:Y:S01]  /*44790*/  IMAD.X R235, R224.reuse, 0x1, R235, P4 ;  /* 0x00000001e0eb7824 */ /* 0x040fe200020e06eb */
[C---:B------:R-:W-:Y:S02]  /*447a0*/  IADD3 R234, P4, R233.reuse, R234, RZ ;  /* 0x000000eae9ea7210 */ /* 0x040fe40007f9e0ff */
[----:B------:R0:W-:Y:S01]  /*447b0*/  STL [R1+0x1dac], R237 ;  /* 0x001daced01007387 */ /* 0x0001e20000100800 */
[C---:B------:R-:W-:Y:S01]  /*447c0*/  IMAD.X R4, R224.reuse, 0x1, R4, P5 ;  /* 0x00000001e0047824 */ /* 0x040fe200028e0604 */
[C---:B------:R-:W-:Y:S01]  /*447d0*/  IADD3 R245, P5, R233.reuse, R245, RZ ;  /* 0x000000f5e9f57210 */ /* 0x040fe20007fbe0ff */
[C---:B------:R-:W-:Y:S01]  /*447e0*/  IMAD.X R246, R224.reuse, 0x1, R246, P6 ;  /* 0x00000001e0f67824 */ /* 0x040fe200030e06f6 */
[----:B0-----:R0:W5:Y:S04]  /*447f0*/  LDL.LU R237, [R1+0x2238] ;  /* 0x0022380001ed7983 */ /* 0x0011680000300800 */
[----:B------:R-:W-:Y:S01]  /*44800*/  STL [R1+0x1d88], R244 ;  /* 0x001d88f401007387 */ /* 0x000fe20000100800 */
[C---:B------:R-:W-:Y:S01]  /*44810*/  IADD3 R247, P6, R233.reuse, R247, RZ ;  /* 0x000000f7e9f77210 */ /* 0x040fe20007fde0ff */
[C---:B------:R-:W-:Y:S01]  /*44820*/  IMAD.X R248, R224.reuse, 0x1, R248, P1 ;  /* 0x00000001e0f87824 */ /* 0x040fe200008e06f8 */
        /* <DEDUP_REMOVED lines=16> */
[----:B------:R-:W-:Y:S01]  /*44930*/  IADD3 R220, P5, R233, R220, RZ ;  /* 0x000000dce9dc7210 */ /* 0x000fe20007fbe0ff */
[----:B------:R-:W-:-:S02]  /*44940*/  IMAD.X R221, R224, 0x1, R221, P6 ;  /* 0x00000001e0dd7824 */ /* 0x000fc400030e06dd */
[C---:B------:R-:W-:Y:S02]  /*44950*/  IMAD.X R222, R224.reuse, 0x1, R222, P1 ;  /* 0x00000001e0de7824 */ /* 0x040fe400008e06de */
[----:B------:R-:W-:Y:S01]  /*44960*/  IMAD.X R223, R224, 0x1, R223, P2 ;  /* 0x00000001e0df7824 */ /* 0x000fe200010e06df */
[----:B------:R-:W-:Y:S02]  /*44970*/  WARPGROUP.DEPBAR.LE gsb0, 0x0 ;  /* 0x00008000000079c5 */ /* 0x000fe40000010000 */
[----:B------:R-:W-:-:S06]  /*44980*/  WARPGROUP.ARRIVE ;  /* 0x00000000000079c5 */ /* 0x000fcc0000000000 */
[----:B------:R-:W-:Y:S01]  /*44990*/  QGMMA.64x128x32.F32.E4M3.E4M3 R24, gdesc[UR56], R24, gsb0 ;  /* 0x01e00000381879f3 */ /* 0x000fe20008000818 */
[----:B----4-:R-:W-:-:S05]  /*449a0*/  IADD3 R236, P3, R233, R236, RZ ;  /* 0x000000ece9ec7210 */ /* 0x010fca0007f7e0ff */
[----:B------:R1:W-:Y:S01]  /*449b0*/  STL [R1+0x1d80], R236 ;  /* 0x001d80ec01007387 */ /* 0x0003e20000100800 */
[----:B------:R-:W-:-:S03]  /*449c0*/  IMAD.X R252, R224, 0x1, R252, P3 ;  /* 0x00000001e0fc7824 */ /* 0x000fc600018e06fc */
[----:B-1----:R0:W5:Y:S04]  /*449d0*/  LDL.LU R236, [R1+0x2234] ;  /* 0x0022340001ec7983 */ /* 0x0021680000300800 */
[----:B------:R1:W-:Y:S01]  /*449e0*/  STL [R1+0x1da4], R235 ;  /* 0x001da4eb01007387 */ /* 0x0003e20000100800 */
[----:B------:R-:W-:-:S03]  /*449f0*/  IADD3 R12, P3, R233, R12, RZ ;  /* 0x0000000ce90c7210 */ /* 0x000fc60007f7e0ff */
[----:B-1----:R0:W5:Y:S04]  /*44a00*/  LDL.LU R235, [R1+0x2230] ;  /* 0x0022300001eb7983 */ /* 0x0021680000300800 */
[----:B------:R1:W-:Y:S04]  /*44a10*/  STL [R1+0x1d78], R234 ;  /* 0x001d78ea01007387 */ /* 0x0003e80000100800 */
[----:B-1----:R0:W5:Y:S04]  /*44a20*/  LDL.LU R234, [R1+0x222c] ;  /* 0x00222c0001ea7983 */ /* 0x0021680000300800 */
[----:B------:R1:W-:Y:S04]  /*44a30*/  STL [R1+0x1d9c], R4 ;  /* 0x001d9c0401007387 */ /* 0x0003e80000100800 */
[----:B-1----:R0:W5:Y:S04]  /*44a40*/  LDL.LU R4, [R1+0x2228] ;  /* 0x0022280001047983 */ /* 0x0021680000300800 */
        /* <DEDUP_REMOVED lines=14> */
[----:B------:R-:W-:Y:S01]  /*44b30*/  STL [R1+0x1d38], R18 ;  /* 0x001d381201007387 */ /* 0x000fe20000100800 */
[----:B------:R-:W-:-:S03]  /*44b40*/  IMAD.X R23, R224, 0x1, R23, P3 ;  /* 0x00000001e0177824 */ /* 0x000fc600018e0617 */
[----:B------:R-:W-:Y:S01]  /*44b50*/  STL [R1+0x1d5c], R19 ;  /* 0x001d5c1301007387 */ /* 0x000fe20000100800 */
[----:B------:R-:W-:-:S03]  /*44b60*/  IADD3 R216, P3, R233, R216, RZ ;  /* 0x000000d8e9d87210 */ /* 0x000fc60007f7e0ff */
[----:B------:R-:W-:Y:S04]  /*44b70*/  STL [R1+0x1d30], R20 ;  /* 0x001d301401007387 */ /* 0x000fe80000100800 */
[----:B------:R-:W-:Y:S04]  /*44b80*/  STL [R1+0x1d54], R21 ;  /* 0x001d541501007387 */ /* 0x000fe80000100800 */
[----:B------:R-:W-:Y:S04]  /*44b90*/  STL [R1+0x1d28], R22 ;  /* 0x001d281601007387 */ /* 0x000fe80000100800 */
[----:B------:R-:W-:Y:S04]  /*44ba0*/  STL [R1+0x1d4c], R23 ;  /* 0x001d4c1701007387 */ /* 0x000fe80000100800 */
[----:B------:R-:W-:Y:S04]  /*44bb0*/  STL [R1+0x1d20], R216 ;  /* 0x001d20d801007387 */ /* 0x000fe80000100800 */
[----:B------:R-:W-:Y:S01]  /*44bc0*/  STL [R1+0x1d44], R217 ;  /* 0x001d44d901007387 */ /* 0x000fe20000100800 */
[----:B------:R-:W-:-:S03]  /*44bd0*/  IMAD.X R3, R224, 0x1, R3, P3 ;  /* 0x00000001e0037824 */ /* 0x000fc600018e0603 */
[----:B------:R-:W-:Y:S04]  /*44be0*/  STL [R1+0x1d18], R218 ;  /* 0x001d18da01007387 */ /* 0x000fe80000100800 */
[----:B------:R-:W-:Y:S04]  /*44bf0*/  STL [R1+0x1d3c], R219 ;  /* 0x001d3cdb01007387 */ /* 0x000fe80000100800 */
[----:B------:R-:W-:Y:S04]  /*44c00*/  STL [R1+0x1d10], R220 ;  /* 0x001d10dc01007387 */ /* 0x000fe80000100800 */
[----:B------:R-:W-:Y:S04]  /*44c10*/  STL [R1+0x1d34], R221 ;  /* 0x001d34dd01007387 */ /* 0x000fe80000100800 */
[----:B------:R1:W-:Y:S04]  /*44c20*/  STL [R1+0x1d1c], R3 ;  /* 0x001d1c0301007387 */ /* 0x0003e80000100800 */
[----:B------:R-:W-:Y:S04]  /*44c30*/  STL [R1+0x1d2c], R222 ;  /* 0x001d2cde01007387 */ /* 0x000fe80000100800 */
[----:B------:R2:W-:Y:S01]  /*44c40*/  STL [R1+0x1d24], R223 ;  /* 0x001d24df01007387 */ /* 0x0005e20000100800 */
[----:B------:R-:W-:-:S03]  /*44c50*/  WARPGROUP.DEPBAR.LE gsb0, 0x0 ;  /* 0x00008000000079c5 */ /* 0x000fc60000010000 */
[----:B-1----:R-:W3:Y:S04]  /*44c60*/  LDL.LU R3, [R1+0x1d0c] ;  /* 0x001d0c0001037983 */ /* 0x002ee80000300800 */
[----:B--2---:R-:W2:Y:S01]  /*44c70*/  LDL.LU R223, [R1+0x1d14] ;  /* 0x001d140001df7983 */ /* 0x004ea20000300800 */
[C---:B---3--:R-:W-:Y:S02]  /*44c80*/  IMAD.X R3, R224.reuse, 0x1, R3, P5 ;  /* 0x00000001e0037824 */ /* 0x048fe400028e0603 */
[----:B--2---:R-:W-:-:S03]  /*44c90*/  IMAD.X R223, R224, 0x1, R223, P4 ;  /* 0x00000001e0df7824 */ /* 0x004fc600020e06df */
[----:B------:R0:W-:Y:S04]  /*44ca0*/  STL [R1+0x1d0c], R3 ;  /* 0x001d0c0301007387 */ /* 0x0001e80000100800 */
[----:B------:R0:W-:Y:S01]  /*44cb0*/  STL [R1+0x1d14], R223 ;  /* 0x001d14df01007387 */ /* 0x0001e20000100800 */
[----:B------:R-:W-:Y:S05]  /*44cc0*/  @P0 BRA `(.L_x_2) ;  /* 0xfffffd1c00500947 */ /* 0x000fea000383ffff */
.L_x_1:
[----:B------:R-:W2:Y:S04]  /*44cd0*/  LDL.LU R218, [R1+0x408] ;  /* 0x0004080001da7983 */ /* 0x000ea80000300800 */
[----:B------:R-:W2:Y:S04]  /*44ce0*/  LDL.LU R217, [R1+0x40c] ;  /* 0x00040c0001d97983 */ /* 0x000ea80000300800 */
[----:B------:R-:W3:Y:S04]  /*44cf0*/  LDL.LU R219, [R1+0x404] ;  /* 0x0004040001db7983 */ /* 0x000ee80000300800 */
[----:B------:R-:W3:Y:S04]  /*44d00*/  LDL.LU R220, [R1+0x400] ;  /* 0x0004000001dc7983 */ /* 0x000ee80000300800 */
[----:B------:R-:W1:Y:S04]  /*44d10*/  LDL.LU R216, [R1+0x410] ;  /* 0x0004100001d87983 */ /* 0x000e680000300800 */
[----:B------:R-:W1:Y:S04]  /*44d20*/  LDL.LU R23, [R1+0x414] ;  /* 0x0004140001177983 */ /* 0x000e680000300800 */
[----:B------:R-:W4:Y:S04]  /*44d30*/  LDL.LU R22, [R1+0x418] ;  /* 0x0004180001167983 */ /* 0x000f280000300800 */
        /* <DEDUP_REMOVED lines=10> */
[----:B0-----:R-:W4:Y:S04]  /*44de0*/  LDL.LU R3, [R1+0x444] ;  /* 0x0004440001037983 */ /* 0x001f280000300800 */
        /* <DEDUP_REMOVED lines=31> */
[----:B-----5:R-:W-:Y:S04]  /*44fe0*/  STL [R1+0x22ac], R234 ;  /* 0x0022acea01007387 */ /* 0x020fe80000100800 */
[----:B------:R3:W-:Y:S04]  /*44ff0*/  STL [R1+0x22a8], R4 ;  /* 0x0022a80401007387 */ /* 0x0007e80000100800 */
[----:B------:R-:W-:Y:S04]  /*45000*/  STL [R1+0x2230], R237 ;  /* 0x002230ed01007387 */ /* 0x000fe80000100800 */
[----:B------:R-:W-:Y:S04]  /*45010*/  STL [R1+0x222c], R236 ;  /* 0x00222cec01007387 */ /* 0x000fe80000100800 */
[----:B------:R-:W-:Y:S01]  /*45020*/  STL [R1+0x2228], R235 ;  /* 0x002228eb01007387 */ /* 0x000fe20000100800 */
[----:B--2---:R-:W-:-:S02]  /*45030*/  F2FP.SATFINITE.E4M3.F32.PACK_AB_MERGE_C R2, R217, R218, RZ ;  /* 0x000000dad902723e */ /* 0x004fc400048070ff */
[----:B---3--:R-:W-:-:S05]  /*45040*/  F2FP.SATFINITE.E4M3.F32.PACK_AB_MERGE_C R4, R219, R220, RZ ;  /* 0x000000dcdb04723e */ /* 0x008fca00048070ff */
[----:B------:R4:W-:Y:S01]  /*45050*/  STL [R1+0x504], R4 ;  /* 0x0005040401007387 */ /* 0x0009e20000100800 */
[----:B-1----:R-:W-:-:S03]  /*45060*/  F2FP.SATFINITE.E4M3.F32.PACK_AB_MERGE_C R0, R23, R216, RZ ;  /* 0x000000d81700723e */ /* 0x002fc600048070ff */
[----:B------:R0:W-:Y:S04]  /*45070*/  STL [R1+0x500], R2 ;  /* 0x0005000201007387 */ /* 0x0001e80000100800 */
[----:B------:R1:W-:Y:S01]  /*45080*/  STL [R1+0x508], R0 ;  /* 0x0005080001007387 */ /* 0x0003e20000100800 */
[----:B----4-:R-:W-:-:S05]  /*45090*/  F2FP.SATFINITE.E4M3.F32.PACK_AB_MERGE_C R4, R21, R22, RZ ;  /* 0x000000161504723e */ /* 0x010fca00048070ff */
[----:B------:R2:W-:Y:S01]  /*450a0*/  STL [R1+0x50c], R4 ;  /* 0x00050c0401007387 */ /* 0x0005e20000100800 */
[----:B0-----:R-:W-:-:S05]  /*450b0*/  F2FP.SATFINITE.E4M3.F32.PACK_AB_MERGE_C R2, R19, R20, RZ ;  /* 0x000000141302723e */ /* 0x001fca00048070ff */
[----:B------:R0:W-:Y:S01]  /*450c0*/  STL [R1+0x514], R2 ;  /* 0x0005140201007387 */ /* 0x0001e20000100800 */
[----:B-1----:R-:W-:-:S05]  /*450d0*/  F2FP.SATFINITE.E4M3.F32.PACK_AB_MERGE_C R0, R17, R18, RZ ;  /* 0x000000121100723e */ /* 0x002fca00048070ff */
[----:B------:R1:W-:Y:S01]  /*450e0*/  STL [R1+0x510], R0 ;  /* 0x0005100001007387 */ /* 0x0003e20000100800 */
[----:B--2---:R-:W-:-:S05]  /*450f0*/  F2FP.SATFINITE.E4M3.F32.PACK_AB_MERGE_C R4, R15, R16, RZ ;  /* 0x000000100f04723e */ /* 0x004fca00048070ff */
[----:B------:R-:W-:Y:S01]  /*45100*/  STL [R1+0x51c], R4 ;  /* 0x00051c0401007387 */ /* 0x000fe20000100800 */
[----:B0-----:R-:W-:-:S03]  /*45110*/  F2FP.SATFINITE.E4M3.F32.PACK_AB_MERGE_C R2, R13, R14, RZ ;  /* 0x0000000e0d02723e */ /* 0x001fc600048070ff */
[----:B------:R-:W2:Y:S04]  /*45120*/  LDL.LU R62, [R1+0x448] ;  /* 0x00044800013e7983 */ /* 0x000ea80000300800 */
[----:B------:R0:W-:Y:S01]  /*45130*/  STL [R1+0x518], R2 ;  /* 0x0005180201007387 */ /* 0x0001e20000100800 */
[----:B-1----:R-:W-:-:S03]  /*45140*/  F2FP.SATFINITE.E4M3.F32.PACK_AB_MERGE_C R0, R3, R12, RZ ;  /* 0x0000000c0300723e */ /* 0x002fc600048070ff */
[----:B------:R-:W2:Y:S04]  /*45150*/  LDL.LU R63, [R1+0x44c] ;  /* 0x00044c00013f7983 */ /* 0x000ea80000300800 */
[----:B------:R1:W-:Y:S04]  /*45160*/  STL [R1+0x534], R0 ;  /* 0x0005340001007387 */ /* 0x0003e80000100800 */
[----:B------:R-:W3:Y:S04]  /*45170*/  LDL.LU R60, [R1+0x450] ;  /* 0x00045000013c7983 */ /* 0x000ee80000300800 */
[----:B------:R-:W3:Y:S04]  /*45180*/  LDL.LU R61, [R1+0x454] ;  /* 0x00045400013d7983 */ /* 0x000ee80000300800 */
        /* <DEDUP_REMOVED lines=20> */
[----:B------:R-:W4:Y:S04]  /*452d0*/  LDL.LU R224, [R1+0x4a8] ;  /* 0x0004a80001e07983 */ /* 0x000f280000300800 */
[----:B-1----:R-:W4:Y:S04]  /*452e0*/  LDL.LU R0, [R1+0x4ac] ;  /* 0x0004ac0001007983 */ /* 0x002f280000300800 */
        /* <DEDUP_REMOVED lines=35> */
[----:B------:R-:W4:Y:S01]  /*45520*/  LDL.LU R3, [R1+0x33c] ;  /* 0x00033c0001037983 */ /* 0x000f220000300800 */
[----:B--2---:R-:W-:-:S05]  /*45530*/  F2FP.SATFINITE.E4M3.F32.PACK_AB_MERGE_C R62, R63, R62, RZ ;  /* 0x0000003e3f3e723e */ /* 0x004fca00048070ff */
[----:B------:R-:W-:Y:S01]  /*45540*/  STL [R1+0x530], R62 ;  /* 0x0005303e01007387 */ /* 0x000fe20000100800 */
[----:B---3--:R-:W-:-:S05]  /*45550*/  F2FP.SATFINITE.E4M3.F32.PACK_AB_MERGE_C R4, R61, R60, RZ ;  /* 0x0000003c3d04723e */ /* 0x008fca00048070ff */
[----:B------:R0:W-:Y:S01]  /*45560*/  STL [R1+0x52c], R4 ;  /* 0x00052c0401007387 */ /* 0x0001e20000100800 */
[----:B----4-:R-:W-:Y:S02]  /*45570*/  F2FP.SATFINITE.E4M3.F32.PACK_AB_MERGE_C R58, R59, R58, RZ ;  /* 0x0000003a3b3a723e */ /* 0x010fe400048070ff */
[----:B------:R-:W-:-:S03]  /*45580*/  F2FP.SATFINITE.E4M3.F32.PACK_AB_MERGE_C R56, R226, R56, RZ ;  /* 0x00000038e238723e */ /* 0x000fc600048070ff */
[----:B------:R1:W-:Y:S01]  /*45590*/  STL [R1+0x528], R58 ;  /* 0x0005283a01007387 */ /* 0x0003e20000100800 */
[----:B0-----:R-:W-:-:S03]  /*455a0*/  F2FP.SATFINITE.E4M3.F32.PACK_AB_MERGE_C R4, R230, R228, RZ ;  /* 0x000000e4e604723e */ /* 0x001fc600048070ff */
[----:B------:R0:W-:Y:S04]  /*455b0*/  STL [R1+0x524], R56 ;  /* 0x0005243801007387 */ /* 0x0001e80000100800 */
[----:B------:R2:W-:Y:S01]  /*455c0*/  STL [R1+0x520], R4 ;  /* 0x0005200401007387 */ /* 0x0005e20000100800 */
[----:B-1----:R-:W-:Y:S02]  /*455d0*/  F2FP.SATFINITE.E4M3.F32.PACK_AB_MERGE_C R58, R225, R232, RZ ;  /* 0x000000e8e13a723e */ /* 0x002fe400048070ff */
[----:B0-----:R-:W-:-:S03]  /*455e0*/  F2FP.SATFINITE.E4M3.F32.PACK_AB_MERGE_C R56, R229, R227, RZ ;  /* 0x000000e3e538723e */ /* 0x001fc600048070ff */
[----:B------:R-:W-:Y:S01]  /*455f0*/  STL [R1+0x464], R58 ;  /* 0x0004643a01007387 */ /* 0x000fe20000100800 */
[----:B--2---:R-:W-:-:S03]  /*45600*/  F2FP.SATFINITE.E4M3.F32.PACK_AB_MERGE_C R4, R11, R231, RZ ;  /* 0x000000e70b04723e */ /* 0x004fc600048070ff */
[----:B------:R-:W-:Y:S04]  /*45610*/  STL [R1+0x460], R56 ;  /* 0x0004603801007387 */ /* 0x000fe80000100800 */
[----:B------:R0:W-:Y:S01]  /*45620*/  STL [R1+0x454], R4 ;  /* 0x0004540401007387 */ /* 0x0001e20000100800 */
[----:B------:R-:W-:Y:S02]  /*45630*/  F2FP.SATFINITE.E4M3.F32.PACK_AB_MERGE_C R9, R9, R10, RZ ;  /* 0x0000000a0909723e */ /* 0x000fe400048070ff */
[----:B------:R-:W-:-:S03]  /*45640*/  F2FP.SATFINITE.E4M3.F32.PACK_AB_MERGE_C R7, R7, R8, RZ ;  /* 0x000000080707723e */ /* 0x000fc600048070ff */
[----:B------:R-:W-:Y:S01]  /*45650*/  STL [R1+0x458], R9 ;  /* 0x0004580901007387 */ /* 0x000fe20000100800 */
[----:B0-----:R-:W-:-:S03]  /*45660*/  F2FP.SATFINITE.E4M3.F32.PACK_AB_MERGE_C R4, R5, R6, RZ ;  /* 0x000000060504723e */ /* 0x001fc600048070ff */
[----:B------:R-:W-:Y:S04]  /*45670*/  STL [R1+0x44c], R7 ;  /* 0x00044c0701007387 */ /* 0x000fe80000100800 */
[----:B------:R0:W-:Y:S01]  /*45680*/  STL [R1+0x448], R4 ;  /* 0x0004480401007387 */ /* 0x0001e20000100800 */
[----:B------:R-:W-:-:S05]  /*45690*/  F2FP.SATFINITE.E4M3.F32.PACK_AB_MERGE_C R2, R2, R233, RZ ;  /* 0x000000e90202723e */ /* 0x000fca00048070ff */
[----:B------:R1:W-:Y:S01]  /*456a0*/  STL [R1+0x444], R2 ;  /* 0x0004440201007387 */ /* 0x0003e20000100800 */
[----:B------:R-:W-:-:S05]  /*456b0*/  F2FP.SATFINITE.E4M3.F32.PACK_AB_MERGE_C R0, R0, R224, RZ ;  /* 0x000000e00000723e */ /* 0x000fca00048070ff */
[----:B------:R2:W-:Y:S01]  /*456c0*/  STL [R1+0x440], R0 ;  /* 0x0004400001007387 */ /* 0x0005e20000100800 */
[----:B0-----:R-:W-:-:S05]  /*456d0*/  F2FP.SATFINITE.E4M3.F32.PACK_AB_MERGE_C R4, R251, R252, RZ ;  /* 0x000000fcfb04723e */ /* 0x001fca00048070ff */
[----:B------:R0:W-:Y:S01]  /*456e0*/  STL [R1+0x43c], R4 ;  /* 0x00043c0401007387 */ /* 0x0001e20000100800 */
[----:B-1----:R-:W-:-:S05]  /*456f0*/  F2FP.SATFINITE.E4M3.F32.PACK_AB_MERGE_C R2, R249, R250, RZ ;  /* 0x000000faf902723e */ /* 0x002fca00048070ff */
[----:B------:R1:W-:Y:S01]  /*45700*/  STL [R1+0x438], R2 ;  /* 0x0004380201007387 */ /* 0x0003e20000100800 */
[----:B--2---:R-:W-:-:S05]  /*45710*/  F2FP.SATFINITE.E4M3.F32.PACK_AB_MERGE_C R0, R247, R248, RZ ;  /* 0x000000f8f700723e */ /* 0x004fca00048070ff */
        /* <DEDUP_REMOVED lines=26> */
[----:B------:R-:W-:Y:S01]  /*458c0*/  STL [R1+0x404], R4 ;  /* 0x0004040401007387 */ /* 0x000fe20000100800 */
[----:B-1----:R-:W-:-:S03]  /*458d0*/  F2FP.SATFINITE.E4M3.F32.PACK_AB_MERGE_C R2, R13, R14, RZ ;  /* 0x0000000e0d02723e */ /* 0x002fc600048070ff */
[----:B------:R-:W3:Y:S04]  /*458e0*/  LDL.LU R58, [R1+0x340] ;  /* 0x00034000013a7983 */ /* 0x000ee80000300800 */
[----:B------:R0:W-:Y:S01]  /*458f0*/  STL [R1+0x45c], R2 ;  /* 0x00045c0201007387 */ /* 0x0001e20000100800 */
[----:B--2---:R-:W-:-:S03]  /*45900*/  F2FP.SATFINITE.E4M3.F32.PACK_AB_MERGE_C R0, R3, R12, RZ ;  /* 0x0000000c0300723e */ /* 0x004fc600048070ff */
[----:B------:R-:W3:Y:S04]  /*45910*/  LDL.LU R59, [R1+0x344] ;  /* 0x00034400013b7983 */ /* 0x000ee80000300800 */
[----:B------:R1:W-:Y:S04]  /*45920*/  STL [R1+0x400], R0 ;  /* 0x0004000001007387 */ /* 0x0003e80000100800 */
[----:B------:R-:W2:Y:S04]  /*45930*/  LDL.LU R56, [R1+0x348] ;  /* 0x0003480001387983 */ /* 0x000ea80000300800 */
[----:B------:R-:W2:Y:S04]  /*45940*/  LDL.LU R226, [R1+0x34c] ;  /* 0x00034c0001e27983 */ /* 0x000ea80000300800 */
        /* <DEDUP_REMOVED lines=54> */
[----:B---3--:R-:W-:-:S05]  /*45cb0*/  F2FP.SATFINITE.E4M3.F32.PACK_AB_MERGE_C R4, R59, R58, RZ ;  /* 0x0000003a3b04723e */ /* 0x008fca00048070ff */
[----:B------:R0:W-:Y:S01]  /*45cc0*/  STL [R1+0xf6c], R4 ;  /* 0x000f6c0401007387 */ /* 0x0001e20000100800 */
[----:B--2---:R-:W-:Y:S02]  /*45cd0*/  F2FP.SATFINITE.E4M3.F32.PACK_AB_MERGE_C R235, R226, R56, RZ ;  /* 0x00000038e2eb723e */ /* 0x004fe400048070ff */
[----:B----4-:R-:W-:Y:S02]  /*45ce0*/  F2FP.SATFINITE.E4M3.F32.PACK_AB_MERGE_C R58, R230, R228, RZ ;  /* 0x000000e4e63a723e */ /* 0x010fe400048070ff */
[----:B0-----:R-:W-:-:S03]  /*45cf0*/  F2FP.SATFINITE.E4M3.F32.PACK_AB_MERGE_C R4, R225, R232, RZ ;  /* 0x000000e8e104723e */ /* 0x001fc600048070ff */
        /* <DEDUP_REMOVED lines=8> */
[----:B------:R-:W-:Y:S02]  /*45d80*/  F2FP.SATFINITE.E4M3.F32.PACK_AB_MERGE_C R7, R7, R8, RZ ;  /* 0x000000080707723e */ /* 0x000fe400048070ff */
[----:B------:R-:W-:-:S03]  /*45d90*/  F2FP.SATFINITE.E4M3.F32.PACK_AB_MERGE_C R5, R5, R6, RZ ;  /* 0x000000060505723e */ /* 0x000fc600048070ff */
[----:B------:R-:W-:Y:S01]  /*45da0*/  STL [R1+0x368], R7 ;  /* 0x0003680701007387 */ /* 0x000fe20000100800 */
[----:B0-----:R-:W-:-:S03]  /*45db0*/  F2FP.SATFINITE.E4M3.F32.PACK_AB_MERGE_C R4, R2, R233, RZ ;  /* 0x000000e90204723e */ /* 0x001fc600048070ff */
[----:B------:R-:W-:Y:S01]  /*45dc0*/  STL [R1+0x348], R5 ;  /* 0x0003480501007387 */ /* 0x000fe20000100800 */
[----:B------:R-:W-:-:S03]  /*45dd0*/  F2FP.SATFINITE.E4M3.F32.PACK_AB_MERGE_C R2, R0, R224, RZ ;  /* 0x000000e00002723e */ /* 0x000fc600048070ff */
[----:B------:R0:W-:Y:S04]  /*45de0*/  STL [R1+0x374], R4 ;  /* 0x0003740401007387 */ /* 0x0001e80000100800 */
[----:B------:R1:W-:Y:S01]  /*45df0*/  STL [R1+0x344], R2 ;  /* 0x0003440201007387 */ /* 0x0003e20000100800 */
[----:B------:R-:W-:-:S05]  /*45e00*/  F2FP.SATFINITE.E4M3.F32.PACK_AB_MERGE_C R0, R251, R252, RZ ;  /* 0x000000fcfb00723e */ /* 0x000fca00048070ff */
[----:B------:R2:W-:Y:S01]  /*45e10*/  STL [R1+0x370], R0 ;  /* 0x0003700001007387 */ /* 0x0005e20000100800 */
[----:B0-----:R-:W-:Y:S02]  /*45e20*/  F2FP.SATFINITE.E4M3.F32.PACK_AB_MERGE_C R4, R249, R250, RZ ;  /* 0x000000faf904723e */ /* 0x001fe400048070ff */
[----:B-1----:R-:W-:-:S03]  /*45e30*/  F2FP.SATFINITE.E4M3.F32.PACK_AB_MERGE_C R2, R247, R248, RZ ;  /* 0x000000f8f702723e */ /* 0x002fc600048070ff */
[----:B------:R0:W-:Y:S04]  /*45e40*/  STL [R1+0x340], R4 ;  /* 0x0003400401007387 */ /* 0x0001e80000100800 */
[----:B------:R1:W-:Y:S01]  /*45e50*/  STL [R1+0x36c], R2 ;  /* 0x00036c0201007387 */ /* 0x0003e20000100800 */
[----:B--2---:R-:W-:-:S05]  /*45e60*/  F2FP.SATFINITE.E4M3.F32.PACK_AB_MERGE_C R0, R245, R246, RZ ;  /* 0x000000f6f500723e */ /* 0x004fca00048070ff */
        /* <DEDUP_REMOVED lines=10> */
[----:B------:R-:W-:Y:S01]  /*45f10*/  STL [R1+0x35c], R2 ;  /* 0x00035c0201007387 */ /* 0x000fe20000100800 */
[----:B--2---:R-:W-:Y:S02]  /*45f20*/  F2FP.SATFINITE.E4M3.F32.PACK_AB_MERGE_C R0, R219, R220, RZ ;  /* 0x000000dcdb00723e */ /* 0x004fe400048070ff */
[----:B------:R-:W-:-:S05]  /*45f30*/  F2FP.SATFINITE.E4M3.F32.PACK_AB_MERGE_C R234, R217, R218, RZ ;  /* 0x000000dad9ea723e */ /* 0x000fca00048070ff */
[----:B------:R-:W-:Y:S04]  /*45f40*/  STL [R1+0x22b0], R234 ;  /* 0x0022b0ea01007387 */ /* 0x000fe80000100800 */
[----:B------:R1:W-:Y:S01]  /*45f50*/  STL [R1+0x330], R0 ;  /* 0x0003300001007387 */ /* 0x0003e20000100800 */
[----:B0-----:R-:W-:Y:S02]  /*45f60*/  F2FP.SATFINITE.E4M3.F32.PACK_AB_MERGE_C R4, R21, R22, RZ ;  /* 0x000000161504723e */ /* 0x001fe400048070ff */
[----:B-1----:R-:W-:-:S03]  /*45f70*/  F2FP.SATFINITE.E4M3.F32.PACK_AB_MERGE_C R0, R23, R216, RZ ;  /* 0x000000d81700723e */ /* 0x002fc600048070ff */
[----:B------:R-:W-:Y:S01]  /*45f80*/  STL [R1+0x22b4], R4 ;  /* 0x0022b40401007387 */ /* 0x000fe20000100800 */
[----:B------:R-:W-:-:S03]  /*45f90*/  F2FP.SATFINITE.E4M3.F32.PACK_AB_MERGE_C R2, R19, R20, RZ ;  /* 0x000000141302723e */ /* 0x000fc600048070ff */
[----:B------:R0:W-:Y:S04]  /*45fa0*/  STL [R1+0x32c], R0 ;  /* 0x00032c0001007387 */ /* 0x0001e80000100800 */
[----:B------:R1:W-:Y:S01]  /*45fb0*/  STL [R1+0x328], R2 ;  /* 0x0003280201007387 */ /* 0x0003e20000100800 */
[----:B0-----:R-:W-:Y:S02]  /*45fc0*/  F2FP.SATFINITE.E4M3.F32.PACK_AB_MERGE_C R0, R17, R18, RZ ;  /* 0x000000121100723e */ /* 0x001fe400048070ff */
[----:B------:R-:W-:-:S03]  /*45fd0*/  F2FP.SATFINITE.E4M3.F32.PACK_AB_MERGE_C R4, R15, R16, RZ ;  /* 0x000000100f04723e */ /* 0x000fc600048070ff */
[----:B------:R0:W-:Y:S04]  /*45fe0*/  STL [R1+0x324], R0 ;  /* 0x0003240001007387 */ /* 0x0001e80000100800 */
[----:B------:R-:W-:Y:S01]  /*45ff0*/  STL [R1+0x320], R4 ;  /* 0x0003200401007387 */ /* 0x000fe20000100800 */
[----:B-1----:R-:W-:-:S03]  /*46000*/  F2FP.SATFINITE.E4M3.F32.PACK_AB_MERGE_C R2, R13, R14, RZ ;  /* 0x0000000e0d02723e */ /* 0x002fc600048070ff */
[----:B------:R-:W2:Y:S04]  /*46010*/  LDL.LU R56, [R1+0x228] ;  /* 0x0002280001387983 */ /* 0x000ea80000300800 */
[----:B------:R1:W-:Y:S01]  /*46020*/  STL [R1+0x31c], R2 ;  /* 0x00031c0201007387 */ /* 0x0003e20000100800 */
[----:B0-----:R-:W-:-:S03]  /*46030*/  F2FP.SATFINITE.E4M3.F32.PACK_AB_MERGE_C R0, R3, R12, RZ ;  /* 0x0000000c0300723e */ /* 0x001fc600048070ff */
        /* <DEDUP_REMOVED lines=17> */
[----:B-1----:R-:W4:Y:S04]  /*46150*/  LDL.LU R2, [R1+0x26c] ;  /* 0x00026c0001027983 */ /* 0x002f280000300800 */
[----:B------:R-:W4:Y:S04]  /*46160*/  LDL.LU R224, [R1+0x270] ;  /* 0x0002700001e07983 */ /* 0x000f280000300800 */
[----:B0-----:R-:W4:Y:S04]  /*46170*/  LDL.LU R0, [R1+0x274] ;  /* 0x0002740001007983 */ /* 0x001f280000300800 */
        /* <DEDUP_REMOVED lines=37> */
[----:B------:R0:W-:Y:S01]  /*463d0*/  STL [R1+0x314], R56 ;  /* 0x0003143801007387 */ /* 0x0001e20000100800 */
[----:B---3--:R-:W-:Y:S02]  /*463e0*/  F2FP.SATFINITE.E4M3.F32.PACK_AB_MERGE_C R58, R230, R228, RZ ;  /* 0x000000e4e63a723e */ /* 0x008fe400048070ff */
[----:B----4-:R-:W-:-:S03]  /*463f0*/  F2FP.SATFINITE.E4M3.F32.PACK_AB_MERGE_C R4, R225, R232, RZ ;  /* 0x000000e8e104723e */ /* 0x010fc600048070ff */
[----:B------:R-:W-:Y:S04]  /*46400*/  STL [R1+0x310], R58 ;  /* 0x0003103a01007387 */ /* 0x000fe80000100800 */
[----:B------:R1:W-:Y:S01]  /*46410*/  STL [R1+0x30c], R4 ;  /* 0x00030c0401007387 */ /* 0x0003e20000100800 */
[----:B0-----:R-:W-:-:S05]  /*46420*/  F2FP.SATFINITE.E4M3.F32.PACK_AB_MERGE_C R56, R229, R227, RZ ;  /* 0x000000e3e538723e */ /* 0x001fca00048070ff */
[----:B------:R-:W-:Y:S01]  /*46430*/  STL [R1+0x308], R56 ;  /* 0x0003083801007387 */ /* 0x000fe20000100800 */
[----:B------:R-:W-:Y:S02]  /*46440*/  F2FP.SATFINITE.E4M3.F32.PACK_AB_MERGE_C R11, R11, R231, RZ ;  /* 0x000000e70b0b723e */ /* 0x000fe400048070ff */
[----:B-1----:R-:W-:-:S05]  /*46450*/  F2FP.SATFINITE.E4M3.F32.PACK_AB_MERGE_C R4, R9, R10, RZ ;  /* 0x0000000a0904723e */ /* 0x002fca00048070ff */
[----:B------:R0:W-:Y:S01]  /*46460*/  STL [R1+0x22b8], R4 ;  /* 0x0022b80401007387 */ /* 0x0001e20000100800 */
[----:B------:R-:W-:-:S03]  /*46470*/  F2FP.SATFINITE.E4M3.F32.PACK_AB_MERGE_C R234, R7, R8, RZ ;  /* 0x0000000807ea723e */ /* 0x000fc600048070ff */
[----:B------:R-:W-:Y:S04]  /*46480*/  STL [R1+0x304], R11 ;  /* 0x0003040b01007387 */ /* 0x000fe80000100800 */
[----:B------:R1:W-:Y:S01]  /*46490*/  STL [R1+0x22bc], R234 ;  /* 0x0022bcea01007387 */ /* 0x0003e20000100800 */
[----:B0-----:R-:W-:Y:S02]  /*464a0*/  F2FP.SATFINITE.E4M3.F32.PACK_AB_MERGE_C R4, R5, R6, RZ ;  /* 0x000000060504723e */ /* 0x001fe400048070ff */
[----:B-1----:R-:W-:-:S05]  /*464b0*/  F2FP.SATFINITE.E4M3.F32.PACK_AB_MERGE_C R234, R2, R233, RZ ;  /* 0x000000e902ea723e */ /* 0x002fca00048070ff */
[----:B------:R-:W-:Y:S01]  /*464c0*/  STL [R1+0x22c0], R234 ;  /* 0x0022c0ea01007387 */ /* 0x000fe20000100800 */
[----:B------:R-:W-:-:S03]  /*464d0*/  F2FP.SATFINITE.E4M3.F32.PACK_AB_MERGE_C R0, R0, R224, RZ ;  /* 0x000000e00000723e */ /* 0x000fc600048070ff */
[----:B------:R0:W-:Y:S04]  /*464e0*/  STL [R1+0x254], R4 ;  /* 0x0002540401007387 */ /* 0x0001e80000100800 */
[----:B------:R1:W-:Y:S01]  /*464f0*/  STL [R1+0x24c], R0 ;  /* 0x00024c0001007387 */ /* 0x0003e20000100800 */
[----:B0-----:R-:W-:Y:S02]  /*46500*/  F2FP.SATFINITE.E4M3.F32.PACK_AB_MERGE_C R4, R251, R252, RZ ;  /* 0x000000fcfb04723e */ /* 0x001fe400048070ff */
[----:B------:R-:W-:-:S03]  /*46510*/  F2FP.SATFINITE.E4M3.F32.PACK_AB_MERGE_C R2, R249, R250, RZ ;  /* 0x000000faf902723e */ /* 0x000fc600048070ff */
[----:B------:R0:W-:Y:S04]  /*46520*/  STL [R1+0x248], R4 ;  /* 0x0002480401007387 */ /* 0x0001e80000100800 */
[----:B------:R2:W-:Y:S01]  /*46530*/  STL [R1+0x244], R2 ;  /* 0x0002440201007387 */ /* 0x0005e20000100800 */
[----:B-1----:R-:W-:-:S05]  /*46540*/  F2FP.SATFINITE.E4M3.F32.PACK_AB_MERGE_C R0, R247, R248, RZ ;  /* 0x000000f8f700723e */ /* 0x002fca00048070ff */
[----:B------:R1:W-:Y:S01]  /*46550*/  STL [R1+0x240], R0 ;  /* 0x0002400001007387 */ /* 0x0003e20000100800 */
[----:B0-----:R-:W-:-:S05]  /*46560*/  F2FP.SATFINITE.E4M3.F32.PACK_AB_MERGE_C R4, R245, R246, RZ ;  /* 0x000000f6f504723e */ /* 0x001fca00048070ff */
[----:B------:R0:W-:Y:S01]  /*46570*/  STL [R1+0x23c], R4 ;  /* 0x00023c0401007387 */ /* 0x0001e20000100800 */
[----:B--2---:R-:W-:-:S05]  /*46580*/  F2FP.SATFINITE.E4M3.F32.PACK_AB_MERGE_C R2, R243, R244, RZ ;  /* 0x000000f4f302723e */ /* 0x004fca00048070ff */
        /* <DEDUP_REMOVED lines=22> */
[----:B------:R-:W-:Y:S01]  /*466f0*/  STL [R1+0x20c], R4 ;  /* 0x00020c0401007387 */ /* 0x000fe20000100800 */
[----:B--2---:R-:W-:-:S03]  /*46700*/  F2FP.SATFINITE.E4M3.F32.PACK_AB_MERGE_C R2, R13, R14, RZ ;  /* 0x0000000e0d02723e */ /* 0x004fc600048070ff */
        /* <DEDUP_REMOVED lines=35> */
[----:B------:R-:W4:Y:S04]  /*46940*/  LDL.LU R224, [R1+0x188] ;  /* 0x0001880001e07983 */ /* 0x000f280000300800 */
        /* <DEDUP_REMOVED lines=31> */
[----:B---3--:R-:W-:Y:S02]  /*46b40*/  F2FP.SATFINITE.E4M3.F32.PACK_AB_MERGE_C R60, R61, R60, RZ ;  /* 0x0000003c3d3c723e */ /* 0x008fe400048070ff */
[----:B----4-:R-:W-:-:S03]  /*46b50*/  F2FP.SATFINITE.E4M3.F32.PACK_AB_MERGE_C R4, R59, R58, RZ ;  /* 0x0000003a3b04723e */ /* 0x010fc600048070ff */
[----:B------:R-:W-:Y:S01]  /*46b60*/  STL [R1+0x110], R60 ;  /* 0x0001103c01007387 */ /* 0x000fe20000100800 */
[----:B------:R-:W-:-:S03]  /*46b70*/  F2FP.SATFINITE.E4M3.F32.PACK_AB_MERGE_C R234, R226, R56, RZ ;  /* 0x00000038e2ea723e */ /* 0x000fc600048070ff */
[----:B------:R0:W-:Y:S02]  /*46b80*/  STL [R1+0x10c], R4 ;  /* 0x00010c0401007387 */ /* 0x0001e40000100800 */
[----:B0-----:R-:W-:Y:S02]  /*46b90*/  F2FP.SATFINITE.E4M3.F32.PACK_AB_MERGE_C R4, R225, R232, RZ ;  /* 0x000000e8e104723e */ /* 0x001fe400048070ff */
[----:B------:R-:W-:Y:S02]  /*46ba0*/  F2FP.SATFINITE.E4M3.F32.PACK_AB_MERGE_C R56, R231, R229, RZ ;  /* 0x000000e5e738723e */ /* 0x000fe400048070ff */
[----:B------:R-:W-:-:S03]  /*46bb0*/  F2FP.SATFINITE.E4M3.F32.PACK_AB_MERGE_C R10, R10, R11, RZ ;  /* 0x0000000b0a0a723e */ /* 0x000fc600048070ff */
[----:B------:R0:W-:Y:S04]  /*46bc0*/  STL [R1+0xf1c], R56 ;  /* 0x000f1c3801007387 */ /* 0x0001e80000100800 */
[----:B------:R1:W-:Y:S04]  /*46bd0*/  STL [R1+0xf0c], R10 ;  /* 0x000f0c0a01007387 */ /* 0x0003e80000100800 */
[----:B0-----:R-:W2:Y:S01]  /*46be0*/  LDL.LU R56, [R1] ;  /* 0x0000000001387983 */ /* 0x001ea20000300800 */
[----:B------:R-:W-:Y:S02]  /*46bf0*/  F2FP.SATFINITE.E4M3.F32.PACK_AB_MERGE_C R249, R249, R8, RZ ;  /* 0x00000008f9f9723e */ /* 0x000fe400048070ff */
[----:B------:R-:W-:-:S02]  /*46c00*/  F2FP.SATFINITE.E4M3.F32.PACK_AB_MERGE_C R250, R250, R9, RZ ;  /* 0x00000009fafa723e */ /* 0x000fc400048070ff */
[----:B------:R-:W-:Y:S02]  /*46c10*/  F2FP.SATFINITE.E4M3.F32.PACK_AB_MERGE_C R248, R248, R7, RZ ;  /* 0x00000007f8f8723e */ /* 0x000fe400048070ff */
[----:B------:R-:W-:Y:S02]  /*46c20*/  F2FP.SATFINITE.E4M3.F32.PACK_AB_MERGE_C R246, R246, R6, RZ ;  /* 0x00000006f6f6723e */ /* 0x000fe400048070ff */
[----:B------:R-:W-:Y:S02]  /*46c30*/  F2FP.SATFINITE.E4M3.F32.PACK_AB_MERGE_C R244, R244, R5, RZ ;  /* 0x00000005f4f4723e */ /* 0x000fe400048070ff */
[----:B------:R-:W-:Y:S02]  /*46c40*/  F2FP.SATFINITE.E4M3.F32.PACK_AB_MERGE_C R238, R238, R224, RZ ;  /* 0x000000e0eeee723e */ /* 0x000fe400048070ff */
        /* <DEDUP_REMOVED lines=11> */
[----:B------:R-:W2:Y:S04]  /*46d00*/  LDL.LU R12, [R1+0x4] ;  /* 0x00000400010c7983 */ /* 0x000ea80000300800 */
[----:B------:R-:W3:Y:S04]  /*46d10*/  LDL.LU R59, [R1+0x8] ;  /* 0x00000800013b7983 */ /* 0x000ee80000300800 */
[----:B-1----:R-:W3:Y:S04]  /*46d20*/  LDL.LU R10, [R1+0xc] ;  /* 0x00000c00010a7983 */ /* 0x002ee80000300800 */
        /* <DEDUP_REMOVED lines=31> */
[----:B------:R-:W-:-:S03]  /*46f20*/  F2FP.SATFINITE.E4M3.F32.PACK_AB_MERGE_C R226, R223, R239, RZ ;  /* 0x000000efdfe2723e */ /* 0x000fc600048070ff */
        /* <DEDUP_REMOVED lines=14> */
[----:B------:R-:W4:Y:S01]  /*47010*/  LDL.LU R231, [R1+0xbc] ;  /* 0x0000bc0001e77983 */ /* 0x000f220000300800 */
[----:B------:R-:W-:-:S03]  /*47020*/  F2FP.SATFINITE.E4M3.F32.PACK_AB_MERGE_C R236, R230, R228, RZ ;  /* 0x000000e4e6ec723e */ /* 0x000fc600048070ff */
        /* <DEDUP_REMOVED lines=19> */
[----:B--2---:R-:W-:-:S03]  /*47160*/  F2FP.SATFINITE.E4M3.F32.PACK_AB_MERGE_C R12, R12, R56, RZ ;  /* 0x000000380c0c723e */ /* 0x004fc600048070ff */
[----:B------:R-:W2:Y:S01]  /*47170*/  LDL.LU R56, [R1+0x233c] ;  /* 0x00233c0001387983 */ /* 0x000ea20000300800 */
[----:B---3--:R-:W-:-:S03]  /*47180*/  F2FP.SATFINITE.E4M3.F32.PACK_AB_MERGE_C R10, R10, R59, RZ ;  /* 0x0000003b0a0a723e */ /* 0x008fc600048070ff */
[----:B------:R-:W3:Y:S01]  /*47190*/  LDL.LU R59, [R1+0x2338] ;  /* 0x00233800013b7983 */ /* 0x000ee20000300800 */
[----:B----4-:R-:W-:-:S03]  /*471a0*/  F2FP.SATFINITE.E4M3.F32.PACK_AB_MERGE_C R8, R8, R58, RZ ;  /* 0x0000003a0808723e */ /* 0x010fc600048070ff */
[----:B------:R-:W3:Y:S01]  /*471b0*/  LDL.LU R58, [R1+0x2334] ;  /* 0x00233400013a7983 */ /* 0x000ee20000300800 */
[----:B------:R-:W-:-:S03]  /*471c0*/  F2FP.SATFINITE.E4M3.F32.PACK_AB_MERGE_C R6, R6, R61, RZ ;  /* 0x0000003d0606723e */ /* 0x000fc600048070ff */
[----:B------:R-:W4:Y:S01]  /*471d0*/  LDL.LU R61, [R1+0x2330] ;  /* 0x00233000013d7983 */ /* 0x000f220000300800 */
[----:B------:R-:W-:-:S03]  /*471e0*/  F2FP.SATFINITE.E4M3.F32.PACK_AB_MERGE_C R3, R3, R60, RZ ;  /* 0x0000003c0303723e */ /* 0x000fc600048070ff */
[----:B------:R-:W4:Y:S01]  /*471f0*/  LDL.LU R60, [R1+0x232c] ;  /* 0x00232c00013c7983 */ /* 0x000f220000300800 */
[----:B------:R-:W-:-:S03]  /*47200*/  F2FP.SATFINITE.E4M3.F32.PACK_AB_MERGE_C R0, R0, R63, RZ ;  /* 0x0000003f0000723e */ /* 0x000fc600048070ff */
[----:B------:R-:W2:Y:S01]  /*47210*/  LDL.LU R63, [R1+0x2328] ;  /* 0x00232800013f7983 */ /* 0x000ea20000300800 */
        /* <DEDUP_REMOVED lines=46> */
[----:B------:R-:W-:Y:S02]  /*47500*/  F2FP.SATFINITE.E4M3.F32.PACK_AB_MERGE_C R152, R153, R152, RZ ;  /* 0x000000989998723e */ /* 0x000fe400048070ff */
[----:B------:R-:W-:Y:S02]  /*47510*/  F2FP.SATFINITE.E4M3.F32.PACK_AB_MERGE_C R153, R171, R170, RZ ;  /* 0x000000aaab99723e */ /* 0x000fe400048070ff */
[----:B------:R-:W-:Y:S02]  /*47520*/  F2FP.SATFINITE.E4M3.F32.PACK_AB_MERGE_C R92, R93, R92, RZ ;  /* 0x0000005c5d5c723e */ /* 0x000fe400048070ff */
[----:B------:R-:W-:Y:S02]  /*47530*/  F2FP.SATFINITE.E4M3.F32.PACK_AB_MERGE_C R247, R247, R87, RZ ;  /* 0x00000057f7f7723e */ /* 0x000fe400048070ff */
[----:B------:R-:W-:Y:S01]  /*47540*/  F2FP.SATFINITE.E4M3.F32.PACK_AB_MERGE_C R90, R91, R90, RZ ;  /* 0x0000005a5b5a723e */ /* 0x000fe200048070ff */
[----:B------:R-:W2:Y:S01]  /*47550*/  LDL.LU R87, [R1+0x22c8] ;  /* 0x0022c80001577983 */ /* 0x000ea20000300800 */
[----:B------:R-:W-:-:S02]  /*47560*/  F2FP.SATFINITE.E4M3.F32.PACK_AB_MERGE_C R93, R105, R104, RZ ;  /* 0x00000068695d723e */ /* 0x000fc400048070ff */
[----:B------:R-:W-:Y:S02]  /*47570*/  F2FP.SATFINITE.E4M3.F32.PACK_AB_MERGE_C R88, R89, R88, RZ ;  /* 0x000000585958723e */ /* 0x000fe400048070ff */
[----:B------:R-:W-:Y:S02]  /*47580*/  F2FP.SATFINITE.E4M3.F32.PACK_AB_MERGE_C R2, R2, R86, RZ ;  /* 0x000000560202723e */ /* 0x000fe400048070ff */
[----:B------:R-:W-:Y:S01]  /*47590*/  F2FP.SATFINITE.E4M3.F32.PACK_AB_MERGE_C R91, R107, R106, RZ ;  /* 0x0000006a6b5b723e */ /* 0x000fe200048070ff */
[----:B------:R-:W2:Y:S01]  /*475a0*/  LDL.LU R86, [R1+0x22c4] ;  /* 0x0022c40001567983 */ /* 0x000ea20000300800 */
[----:B------:R-:W-:Y:S02]  /*475b0*/  F2FP.SATFINITE.E4M3.F32.PACK_AB_MERGE_C R251, R251, R237, RZ ;  /* 0x000000edfbfb723e */ /* 0x000fe400048070ff */
[----:B------:R-:W-:Y:S01]  /*475c0*/  F2FP.SATFINITE.E4M3.F32.PACK_AB_MERGE_C R237, R101, R100, RZ ;  /* 0x0000006465ed723e */ /* 0x000fe200048070ff */
[----:B------:R-:W-:Y:S01]  /*475d0*/  STL [R1+0xe9c], R153 ;  /* 0x000e9c9901007387 */ /* 0x000fe20000100800 */
[----:B------:R-:W-:-:S03]  /*475e0*/  F2FP.SATFINITE.E4M3.F32.PACK_AB_MERGE_C R89, R109, R108, RZ ;  /* 0x0000006c6d59723e */ /* 0x000fc600048070ff */
[----:B------:R-:W-:Y:S04]  /*475f0*/  STL [R1+0x2234], R237 ;  /* 0x002234ed01007387 */ /* 0x000fe80000100800 */
[----:B------:R0:W-:Y:S04]  /*47600*/  STL [R1+0xee0], R93 ;  /* 0x000ee05d01007387 */ /* 0x0001e80000100800 */
[----:B------:R1:W-:Y:S04]  /*47610*/  STL [R1+0xedc], R91 ;  /* 0x000edc5b01007387 */ /* 0x0003e80000100800 */
[----:B------:R1:W-:Y:S01]  /*47620*/  STL [R1+0xef0], R89 ;  /* 0x000ef05901007387 */ /* 0x0003e20000100800 */
[----:B0-----:R-:W-:-:S02]  /*47630*/  F2FP.SATFINITE.E4M3.F32.PACK_AB_MERGE_C R93, R111, R110, RZ ;  /* 0x0000006e6f5d723e */ /* 0x001fc400048070ff */
[----:B-1----:R-:W-:-:S03]  /*47640*/  F2FP.SATFINITE.E4M3.F32.PACK_AB_MERGE_C R91, R113, R112, RZ ;  /* 0x00000070715b723e */ /* 0x002fc600048070ff */
[----:B------:R0:W-:Y:S01]  /*47650*/  STL [R1+0xeec], R93 ;  /* 0x000eec5d01007387 */ /* 0x0001e20000100800 */
[----:B------:R-:W-:Y:S01]  /*47660*/  F2FP.SATFINITE.E4M3.F32.PACK_AB_MERGE_C R89, R115, R114, RZ ;  /* 0x000000727359723e */ /* 0x000fe200048070ff */
[----:B------:R-:W-:Y:S01]  /*47670*/  IMAD.MOV.U32 R153, RZ, RZ, R235 ;  /* 0x000000ffff997224 */ /* 0x000fe200078e00eb */
[----:B------:R-:W-:Y:S01]  /*47680*/  F2FP.SATFINITE.E4M3.F32.PACK_AB_MERGE_C R194, R195, R194, RZ ;  /* 0x000000c2c3c2723e */ /* 0x000fe200048070ff */
[----:B------:R-:W-:Y:S01]  /*47690*/  STL [R1+0xf00], R91 ;  /* 0x000f005b01007387 */ /* 0x000fe20000100800 */
[----:B------:R-:W-:Y:S02]  /*476a0*/  F2FP.SATFINITE.E4M3.F32.PACK_AB_MERGE_C R235, R123, R122, RZ ;  /* 0x0000007a7beb723e */ /* 0x000fe400048070ff */
[----:B------:R-:W-:Y:S01]  /*476b0*/  F2FP.SATFINITE.E4M3.F32.PACK_AB_MERGE_C R195, R133, R132, RZ ;  /* 0x0000008485c3723e */ /* 0x000fe200048070ff */
[----:B------:R1:W-:Y:S01]  /*476c0*/  STL [R1+0xefc], R89 ;  /* 0x000efc5901007387 */ /* 0x0003e20000100800 */
[----:B0-----:R-:W-:-:S03]  /*476d0*/  F2FP.SATFINITE.E4M3.F32.PACK_AB_MERGE_C R93, R135, R134, RZ ;  /* 0x00000086875d723e */ /* 0x001fc600048070ff */
[----:B------:R-:W-:Y:S01]  /*476e0*/  STL [R1+0x2238], R235 ;  /* 0x002238eb01007387 */ /* 0x000fe20000100800 */
[----:B-1----:R-:W-:-:S03]  /*476f0*/  F2FP.SATFINITE.E4M3.F32.PACK_AB_MERGE_C R89, R131, R130, RZ ;  /* 0x000000828359723e */ /* 0x002fc600048070ff */
[----:B------:R-:W-:Y:S01]  /*47700*/  STL [R1+0x2244], R195 ;  /* 0x002244c301007387 */ /* 0x000fe20000100800 */
[----:B------:R-:W-:-:S03]  /*47710*/  F2FP.SATFINITE.E4M3.F32.PACK_AB_MERGE_C R91, R137, R136, RZ ;  /* 0x00000088895b723e */ /* 0x000fc600048070ff */
[----:B------:R0:W-:Y:S04]  /*47720*/  STL [R1+0xe78], R89 ;  /* 0x000e785901007387 */ /* 0x0001e80000100800 */
[----:B------:R1:W-:Y:S01]  /*47730*/  STL [R1+0xf18], R93 ;  /* 0x000f185d01007387 */ /* 0x0003e20000100800 */
[----:B0-----:R-:W-:-:S03]  /*47740*/  F2FP.SATFINITE.E4M3.F32.PACK_AB_MERGE_C R89, R139, R138, RZ ;  /* 0x0000008a8b59723e */ /* 0x001fc600048070ff */
[----:B------:R0:W-:Y:S01]  /*47750*/  STL [R1+0xf2c], R91 ;  /* 0x000f2c5b01007387 */ /* 0x0001e20000100800 */
[----:B-1----:R-:W-:-:S03]  /*47760*/  F2FP.SATFINITE.E4M3.F32.PACK_AB_MERGE_C R93, R141, R140, RZ ;  /* 0x0000008c8d5d723e */ /* 0x002fc600048070ff */
[----:B------:R1:W-:Y:S01]  /*47770*/  STL [R1+0xf28], R89 ;  /* 0x000f285901007387 */ /* 0x0003e20000100800 */
[----:B0-----:R-:W-:-:S03]  /*47780*/  F2FP.SATFINITE.E4M3.F32.PACK_AB_MERGE_C R91, R143, R142, RZ ;  /* 0x0000008e8f5b723e */ /* 0x001fc600048070ff */
[----:B------:R0:W-:Y:S01]  /*47790*/  STL [R1+0xf34], R93 ;  /* 0x000f345d01007387 */ /* 0x0001e20000100800 */
[----:B-1----:R-:W-:-:S03]  /*477a0*/  F2FP.SATFINITE.E4M3.F32.PACK_AB_MERGE_C R89, R145, R144, RZ ;  /* 0x000000909159723e */ /* 0x002fc600048070ff */
[----:B------:R1:W-:Y:S01]  /*477b0*/  STL [R1+0xf30], R91 ;  /* 0x000f305b01007387 */ /* 0x0003e20000100800 */
[----:B------:R-:W-:-:S03]  /*477c0*/  F2FP.SATFINITE.E4M3.F32.PACK_AB_MERGE_C R237, R37, R36, RZ ;  /* 0x0000002425ed723e */ /* 0x000fc600048070ff */
[----:B------:R3:W-:Y:S01]  /*477d0*/  STL [R1+0xf3c], R89 ;  /* 0x000f3c5901007387 */ /* 0x0007e20000100800 */
[----:B0-----:R-:W-:Y:S02]  /*477e0*/  F2FP.SATFINITE.E4M3.F32.PACK_AB_MERGE_C R93, R147, R146, RZ ;  /* 0x00000092935d723e */ /* 0x001fe400048070ff */
[----:B-1----:R-:W-:-:S03]  /*477f0*/  F2FP.SATFINITE.E4M3.F32.PACK_AB_MERGE_C R91, R149, R148, RZ ;  /* 0x00000094955b723e */ /* 0x002fc600048070ff */
[----:B------:R-:W-:Y:S01]  /*47800*/  STL [R1+0xf38], R93 ;  /* 0x000f385d01007387 */ /* 0x000fe20000100800 */
[----:B------:R-:W-:Y:S02]  /*47810*/  F2FP.SATFINITE.E4M3.F32.PACK_AB_MERGE_C R26, R27, R26, RZ ;  /* 0x0000001a1b1a723e */ /* 0x000fe400048070ff */
[----:B---3--:R-:W-:Y:S02]  /*47820*/  F2FP.SATFINITE.E4M3.F32.PACK_AB_MERGE_C R89, R151, R150, RZ ;  /* 0x000000969759723e */ /* 0x008fe400048070ff */
[----:B------:R-:W-:Y:S01]  /*47830*/  F2FP.SATFINITE.E4M3.F32.PACK_AB_MERGE_C R195, R39, R38, RZ ;  /* 0x0000002627c3723e */ /* 0x000fe200048070ff */
[----:B------:R-:W-:Y:S01]  /*47840*/  STL [R1+0xf44], R91 ;  /* 0x000f445b01007387 */ /* 0x000fe20000100800 */
[----:B------:R-:W-:Y:S02]  /*47850*/  F2FP.SATFINITE.E4M3.F32.PACK_AB_MERGE_C R27, R41, R40, RZ ;  /* 0x00000028291b723e */ /* 0x000fe400048070ff */
[----:B------:R-:W-:Y:S01]  /*47860*/  F2FP.SATFINITE.E4M3.F32.PACK_AB_MERGE_C R24, R25, R24, RZ ;  /* 0x000000181918723e */ /* 0x000fe200048070ff */
[----:B------:R-:W-:Y:S01]  /*47870*/  STL [R1+0xf40], R89 ;  /* 0x000f405901007387 */ /* 0x000fe20000100800 */
[----:B------:R-:W-:-:S02]  /*47880*/  F2FP.SATFINITE.E4M3.F32.PACK_AB_MERGE_C R25, R43, R42, RZ ;  /* 0x0000002a2b19723e */ /* 0x000fc400048070ff */
[----:B------:R-:W-:Y:S01]  /*47890*/  F2FP.SATFINITE.E4M3.F32.PACK_AB_MERGE_C R28, R29, R28, RZ ;  /* 0x0000001c1d1c723e */ /* 0x000fe200048070ff */
[----:B------:R-:W-:Y:S01]  /*478a0*/  STL [R1+0x223c], R237 ;  /* 0x00223ced01007387 */ /* 0x000fe20000100800 */
[----:B------:R-:W-:-:S03]  /*478b0*/  F2FP.SATFINITE.E4M3.F32.PACK_AB_MERGE_C R29, R45, R44, RZ ;  /* 0x0000002c2d1d723e */ /* 0x000fc600048070ff */
[----:B------:R-:W-:Y:S04]  /*478c0*/  STL [R1+0x2248], R195 ;  /* 0x002248c301007387 */ /* 0x000fe80000100800 */
[----:B------:R0:W-:Y:S04]  /*478d0*/  STL [R1+0xea4], R27 ;  /* 0x000ea41b01007387 */ /* 0x0001e80000100800 */
[----:B------:R1:W-:Y:S01]  /*478e0*/  STL [R1+0xea0], R25 ;  /* 0x000ea01901007387 */ /* 0x0003e20000100800 */
[----:B0-----:R-:W-:-:S03]  /*478f0*/  F2FP.SATFINITE.E4M3.F32.PACK_AB_MERGE_C R27, R47, R46, RZ ;  /* 0x0000002e2f1b723e */ /* 0x001fc600048070ff */
[----:B------:R-:W-:Y:S01]  /*47900*/  STL [R1+0xeb4], R29 ;  /* 0x000eb41d01007387 */ /* 0x000fe20000100800 */
[----:B-1----:R-:W-:-:S03]  /*47910*/  F2FP.SATFINITE.E4M3.F32.PACK_AB_MERGE_C R25, R49, R48, RZ ;  /* 0x000000303119723e */ /* 0x002fc600048070ff */
[----:B------:R0:W-:Y:S01]  /*47920*/  STL [R1+0xeb0], R27 ;  /* 0x000eb01b01007387 */ /* 0x0001e20000100800 */
[----:B------:R-:W-:-:S03]  /*47930*/  F2FP.SATFINITE.E4M3.F32.PACK_AB_MERGE_C R182, R183, R182, RZ ;  /* 0x000000b6b7b6723e */ /* 0x000fc600048070ff */
[----:B------:R1:W-:Y:S01]  /*47940*/  STL [R1+0xec4], R25 ;  /* 0x000ec41901007387 */ /* 0x0003e20000100800 */
[----:B------:R-:W-:Y:S02]  /*47950*/  F2FP.SATFINITE.E4M3.F32.PACK_AB_MERGE_C R192, R193, R192, RZ ;  /* 0x000000c0c1c0723e */ /* 0x000fe400048070ff */
[----:B0-----:R-:W-:Y:S02]  /*47960*/  F2FP.SATFINITE.E4M3.F32.PACK_AB_MERGE_C R27, R51, R50, RZ ;  /* 0x00000032331b723e */ /* 0x001fe400048070ff */
[----:B------:R-:W-:Y:S01]  /*47970*/  F2FP.SATFINITE.E4M3.F32.PACK_AB_MERGE_C R29, R55, R54, RZ ;  /* 0x00000036371d723e */ /* 0x000fe200048070ff */
[----:B-1----:R-:W3:Y:S01]  /*47980*/  LDL.LU R25, [R1+0x2224] ;  /* 0x0022240001197983 */ /* 0x002ee20000300800 */
[----:B------:R-:W-:Y:S02]  /*47990*/  F2FP.SATFINITE.E4M3.F32.PACK_AB_MERGE_C R174, R175, R174, RZ ;  /* 0x000000aeafae723e */ /* 0x000fe400048070ff */
[----:B----4-:R-:W-:Y:S01]  /*479a0*/  F2FP.SATFINITE.E4M3.F32.PACK_AB_MERGE_C R193, R61, R60, RZ ;  /* 0x0000003c3dc1723e */ /* 0x010fe200048070ff */
[----:B------:R-:W4:Y:S01]  /*479b0*/  LDL.LU R183, [R1+0x41c] ;  /* 0x00041c0001b77983 */ /* 0x000f220000300800 */
[----:B------:R-:W-:-:S03]  /*479c0*/  F2FP.SATFINITE.E4M3.F32.PACK_AB_MERGE_C R164, R165, R164, RZ ;  /* 0x000000a4a5a4723e */ /* 0x000fc600048070ff */
[----:B------:R0:W-:Y:S04]  /*479d0*/  STL [R1+0xec0], R27 ;  /* 0x000ec01b01007387 */ /* 0x0001e80000100800 */
[----:B------:R-:W4:Y:S04]  /*479e0*/  LDL.LU R175, [R1+0x418] ;  /* 0x0004180001af7983 */ /* 0x000f280000300800 */
[----:B------:R-:W4:Y:S01]  /*479f0*/  LDL.LU R171, [R1+0x20c] ;  /* 0x00020c0001ab7983 */ /* 0x000f220000300800 */
[----:B0-----:R-:W-:-:S03]  /*47a00*/  F2FP.SATFINITE.E4M3.F32.PACK_AB_MERGE_C R27, R59, R58, RZ ;  /* 0x0000003a3b1b723e */ /* 0x001fc600048070ff */
[----:B------:R-:W4:Y:S04]  /*47a10*/  LDL.LU R165, [R1+0x208] ;  /* 0x0002080001a57983 */ /* 0x000f280000300800 */
[----:B------:R0:W-:Y:S01]  /*47a20*/  STL [R1+0xec8], R29 ;  /* 0x000ec81d01007387 */ /* 0x0001e20000100800 */
[----:B------:R-:W-:-:S03]  /*47a30*/  F2FP.SATFINITE.E4M3.F32.PACK_AB_MERGE_C R30, R31, R30, RZ ;  /* 0x0000001e1f1e723e */ /* 0x000fc600048070ff */
[----:B------:R-:W-:Y:S01]  /*47a40*/  STL [R1+0x2240], R193 ;  /* 0x002240c101007387 */ /* 0x000fe20000100800 */
[----:B--2---:R-:W-:-:S03]  /*47a50*/  F2FP.SATFINITE.E4M3.F32.PACK_AB_MERGE_C R31, R71, R70, RZ ;  /* 0x00000046471f723e */ /* 0x004fc600048070ff */
[----:B------:R1:W-:Y:S01]  /*47a60*/  STL [R1+0xed4], R27 ;  /* 0x000ed41b01007387 */ /* 0x0003e20000100800 */
[----:B0-----:R-:W-:-:S05]  /*47a70*/  F2FP.SATFINITE.E4M3.F32.PACK_AB_MERGE_C R29, R63, R62, RZ ;  /* 0x0000003e3f1d723e */ /* 0x001fca00048070ff */
[----:B------:R0:W-:Y:S01]  /*47a80*/  STL [R1+0xed8], R29 ;  /* 0x000ed81d01007387 */ /* 0x0001e20000100800 */
[----:B-1----:R-:W-:Y:S02]  /*47a90*/  F2FP.SATFINITE.E4M3.F32.PACK_AB_MERGE_C R27, R67, R66, RZ ;  /* 0x00000042431b723e */ /* 0x002fe400048070ff */
[----:B------:R-:W-:-:S03]  /*47aa0*/  F2FP.SATFINITE.E4M3.F32.PACK_AB_MERGE_C R162, R163, R162, RZ ;  /* 0x000000a2a3a2723e */ /* 0x000fc600048070ff */
[----:B------:R1:W-:Y:S01]  /*47ab0*/  STL [R1+0xee4], R27 ;  /* 0x000ee41b01007387 */ /* 0x0003e20000100800 */
[----:B0-----:R-:W-:-:S03]  /*47ac0*/  F2FP.SATFINITE.E4M3.F32.PACK_AB_MERGE_C R29, R73, R72, RZ ;  /* 0x00000048491d723e */ /* 0x001fc600048070ff */
[----:B------:R0:W-:Y:S04]  /*47ad0*/  STL [R1+0xee8], R31 ;  /* 0x000ee81f01007387 */ /* 0x0001e80000100800 */
[----:B------:R-:W2:Y:S01]  /*47ae0*/  LDL.LU R163, [R1+0x424] ;  /* 0x0004240001a37983 */ /* 0x000ea20000300800 */
[----:B-1----:R-:W-:-:S03]  /*47af0*/  F2FP.SATFINITE.E4M3.F32.PACK_AB_MERGE_C R27, R75, R74, RZ ;  /* 0x0000004a4b1b723e */ /* 0x002fc600048070ff */
[----:B------:R1:W-:Y:S01]  /*47b00*/  STL [R1+0xef8], R29 ;  /* 0x000ef81d01007387 */ /* 0x0003e20000100800 */
[----:B------:R-:W-:-:S03]  /*47b10*/  F2FP.SATFINITE.E4M3.F32.PACK_AB_MERGE_C R156, R157, R156, RZ ;  /* 0x0000009c9d9c723e */ /* 0x000fc600048070ff */
[----:B------:R1:W-:Y:S01]  /*47b20*/  STL [R1+0xef4], R27 ;  /* 0x000ef41b01007387 */ /* 0x0003e20000100800 */
[----:B0-----:R-:W-:-:S05]  /*47b30*/  F2FP.SATFINITE.E4M3.F32.PACK_AB_MERGE_C R31, R77, R76, RZ ;  /* 0x0000004c4d1f723e */ /* 0x001fca00048070ff */
[----:B------:R-:W-:Y:S04]  /*47b40*/  STL [R1+0xf08], R31 ;  /* 0x000f081f01007387 */ /* 0x000fe80000100800 */
[----:B------:R-:W2:Y:S01]  /*47b50*/  LDL.LU R157, [R1+0x420] ;  /* 0x00042000019d7983 */ /* 0x000ea20000300800 */
[----:B-1----:R-:W-:-:S05]  /*47b60*/  F2FP.SATFINITE.E4M3.F32.PACK_AB_MERGE_C R29, R79, R78, RZ ;  /* 0x0000004e4f1d723e */ /* 0x002fca00048070ff */
[----:B------:R0:W-:Y:S01]  /*47b70*/  STL [R1+0xf04], R29 ;  /* 0x000f041d01007387 */ /* 0x0001e20000100800 */
[----:B------:R-:W-:Y:S02]  /*47b80*/  F2FP.SATFINITE.E4M3.F32.PACK_AB_MERGE_C R178, R179, R178, RZ ;  /* 0x000000b2b3b2723e */ /* 0x000fe400048070ff */
[----:B------:R-:W-:-:S05]  /*47b90*/  F2FP.SATFINITE.E4M3.F32.PACK_AB_MERGE_C R27, R81, R80, RZ ;  /* 0x00000050511b723e */ /* 0x000fca00048070ff */
[----:B------:R1:W-:Y:S01]  /*47ba0*/  STL [R1+0xf14], R27 ;  /* 0x000f141b01007387 */ /* 0x0003e20000100800 */
[----:B------:R-:W-:-:S03]  /*47bb0*/  F2FP.SATFINITE.E4M3.F32.PACK_AB_MERGE_C R176, R177, R176, RZ ;  /* 0x000000b0b1b0723e */ /* 0x000fc600048070ff */
[----:B------:R-:W2:Y:S01]  /*47bc0*/  LDL.LU R179, [R1+0x330] ;  /* 0x0003300001b37983 */ /* 0x000ea20000300800 */
[----:B0-----:R-:W-:Y:S02]  /*47bd0*/  F2FP.SATFINITE.E4M3.F32.PACK_AB_MERGE_C R29, R83, R82, RZ ;  /* 0x00000052531d723e */ /* 0x001fe400048070ff */
[----:B------:R-:W-:-:S03]  /*47be0*/  F2FP.SATFINITE.E4M3.F32.PACK_AB_MERGE_C R158, R159, R158, RZ ;  /* 0x0000009e9f9e723e */ /* 0x000fc600048070ff */
[----:B------:R-:W-:Y:S01]  /*47bf0*/  STL [R1+0xf10], R29 ;  /* 0x000f101d01007387 */ /* 0x000fe20000100800 */
[----:B------:R-:W-:-:S03]  /*47c00*/  F2FP.SATFINITE.E4M3.F32.PACK_AB_MERGE_C R154, R155, R154, RZ ;  /* 0x0000009a9b9a723e */ /* 0x000fc600048070ff */
[----:B------:R-:W2:Y:S01]  /*47c10*/  LDL.LU R177, [R1+0x32c] ;  /* 0x00032c0001b17983 */ /* 0x000ea20000300800 */
[----:B-1----:R-:W-:-:S05]  /*47c20*/  F2FP.SATFINITE.E4M3.F32.PACK_AB_MERGE_C R27, R85, R84, RZ ;  /* 0x00000054551b723e */ /* 0x002fca00048070ff */
[----:B------:R0:W-:Y:S04]  /*47c30*/  STL [R1+0xf24], R27 ;  /* 0x000f241b01007387 */ /* 0x0001e80000100800 */
[----:B------:R-:W2:Y:S04]  /*47c40*/  LDL.LU R159, [R1+0x214] ;  /* 0x00021400019f7983 */ /* 0x000ea80000300800 */
[----:B------:R-:W2:Y:S01]  /*47c50*/  LDL.LU R155, [R1+0x210] ;  /* 0x00021000019b7983 */ /* 0x000ea20000300800 */
[----:B------:R-:W-:Y:S02]  /*47c60*/  F2FP.SATFINITE.E4M3.F32.PACK_AB_MERGE_C R166, R167, R166, RZ ;  /* 0x000000a6a7a6723e */ /* 0x000fe400048070ff */
[----:B------:R-:W1:Y:S01]  /*47c70*/  S2R R167, SR_TID.X ;  /* 0x0000000000a77919 */ /* 0x000e620000002100 */
[----:B------:R-:W1:Y:S01]  /*47c80*/  S2R R46, SR_CgaCtaId ;  /* 0x00000000002e7919 */ /* 0x000e620000008800 */
[----:B0-----:R-:W-:-:S02]  /*47c90*/  F2FP.SATFINITE.E4M3.F32.PACK_AB_MERGE_C R27, R87, R86, RZ ;  /* 0x00000056571b723e */ /* 0x001fc400048070ff */
[----:B------:R-:W-:Y:S02]  /*47ca0*/  F2FP.SATFINITE.E4M3.F32.PACK_AB_MERGE_C R34, R35, R34, RZ ;  /* 0x000000222322723e */ /* 0x000fe400048070ff */
[----:B------:R-:W-:Y:S01]  /*47cb0*/  F2FP.SATFINITE.E4M3.F32.PACK_AB_MERGE_C R32, R33, R32, RZ ;  /* 0x000000202120723e */ /* 0x000fe200048070ff */
[----:B------:R0:W-:Y:S01]  /*47cc0*/  STL [R1+0xf20], R27 ;  /* 0x000f201b01007387 */ /* 0x0001e20000100800 */
[----:B------:R-:W-:Y:S02]  /*47cd0*/  LOP3.LUT R33, R2, 0xffff, RZ, 0xc0, !PT ;  /* 0x0000ffff02217812 */ /* 0x000fe400078ec0ff */
[----:B------:R-:W-:Y:S02]  /*47ce0*/  LOP3.LUT R251, R251, 0xffff, RZ, 0xc0, !PT ;  /* 0x0000fffffbfb7812 */ /* 0x000fe400078ec0ff */
[----:B------:R-:W-:Y:S02]  /*47cf0*/  PRMT R36, R33, 0x3340, R36 ;  /* 0x0000334021247816 */ /* 0x000fe40000000024 */
[----:B------:R-:W-:-:S02]  /*47d00*/  PRMT R37, R251, 0x3340, R37 ;  /* 0x00003340fb257816 */ /* 0x000fc40000000025 */
[----:B------:R-:W-:Y:S01]  /*47d10*/  MOV R41, 0x400 ;  /* 0x0000040000297802 */ /* 0x000fe20000000f00 */
[C---:B-1----:R-:W-:Y:S01]  /*47d20*/  IMAD.SHL.U32 R40, R167.reuse, 0x40, RZ ;  /* 0x00000040a7287824 */ /* 0x042fe200078e00ff */
[----:B------:R-:W-:Y:S02]  /*47d30*/  LOP3.LUT R2, R167, 0x7f, RZ, 0xc0, !PT ;  /* 0x0000007fa7027812 */ /* 0x000fe400078ec0ff */
[----:B------:R-:W-:Y:S02]  /*47d40*/  LEA R41, R46, R41, 0x18 ;  /* 0x000000292e297211 */ /* 0x000fe400078ec0ff */
[----:B------:R-:W-:-:S03]  /*47d50*/  LOP3.LUT R40, R40, 0x400, RZ, 0xc0, !PT ;  /* 0x0000040028287812 */ /* 0x000fc600078ec0ff */
[----:B------:R-:W-:Y:S01]  /*47d60*/  IMAD R2, R2, 0x10, R41 ;  /* 0x0000001002027824 */ /* 0x000fe200078e0229 */
[----:B---3--:R-:W-:Y:S02]  /*47d70*/  LOP3.LUT R35, R25, 0xf0, RZ, 0xc0, !PT ;  /* 0x000000f019237812 */ /* 0x008fe400078ec0ff */
[----:B----4-:R-:W-:Y:S02]  /*47d80*/  LOP3.LUT R25, R183, 0xffff, RZ, 0xc0, !PT ;  /* 0x0000ffffb7197812 */ /* 0x010fe400078ec0ff */
[----:B0-----:R-:W-:Y:S02]  /*47d90*/  LOP3.LUT R27, R175, 0xffff, RZ, 0xc0, !PT ;  /* 0x0000ffffaf1b7812 */ /* 0x001fe400078ec0ff */
[----:B------:R-:W-:Y:S02]  /*47da0*/  LOP3.LUT R29, R171, 0xffff, RZ, 0xc0, !PT ;  /* 0x0000ffffab1d7812 */ /* 0x000fe400078ec0ff */
[----:B------:R-:W-:Y:S02]  /*47db0*/  LOP3.LUT R31, R165, 0xffff, RZ, 0xc0, !PT ;  /* 0x0000ffffa51f7812 */ /* 0x000fe400078ec0ff */
[----:B------:R-:W-:-:S02]  /*47dc0*/  PRMT R38, R25, 0x3340, R29 ;  /* 0x0000334019267816 */ /* 0x000fc4000000001d */
[----:B------:R-:W-:Y:S02]  /*47dd0*/  PRMT R39, R27, 0x3340, R31 ;  /* 0x000033401b277816 */ /* 0x000fe4000000001f */
[----:B------:R-:W-:Y:S02]  /*47de0*/  PRMT R38, R38, 0x5410, R36 ;  /* 0x0000541026267816 */ /* 0x000fe40000000024 */
[----:B------:R-:W-:-:S03]  /*47df0*/  PRMT R37, R39, 0x5410, R37 ;  /* 0x0000541027257816 */ /* 0x000fc60000000025 */
[----:B------:R-:W-:Y:S04]  /*47e00*/  STL [R1+0x1014], R38 ;  /* 0x0010142601007387 */ /* 0x000fe80000100800 */
[----:B------:R-:W3:Y:S04]  /*47e10*/  LDL.LU R175, [R1+0x434] ;  /* 0x0004340001af7983 */ /* 0x000ee80000300800 */
[----:B------:R0:W-:Y:S04]  /*47e20*/  STL [R1+0x1010], R37 ;  /* 0x0010102501007387 */ /* 0x0001e80000100800 */
[----:B------:R-:W4:Y:S01]  /*47e30*/  LDL.LU R171, [R1+0x42c] ;  /* 0x00042c0001ab7983 */ /* 0x000f220000300800 */
[----:B------:R-:W-:-:S02]  /*47e40*/  IADD3 R35, R40, R41, R35 ;  /* 0x0000002928237210 */ /* 0x000fc40007ffe023 */
[----:B--2---:R-:W-:Y:S02]  /*47e50*/  LOP3.LUT R36, R163, 0xffff, RZ, 0xc0, !PT ;  /* 0x0000ffffa3247812 */ /* 0x004fe400078ec0ff */
[----:B------:R-:W2:Y:S04]  /*47e60*/  LDL.LU R163, [R1+0x428] ;  /* 0x0004280001a37983 */ /* 0x000ea80000300800 */
[----:B------:R-:W2:Y:S01]  /*47e70*/  LDL.LU R165, [R1+0x334] ;  /* 0x0003340001a57983 */ /* 0x000ea20000300800 */
[----:B0-----:R-:W-:-:S03]  /*47e80*/  LOP3.LUT R37, R157, 0xffff, RZ, 0xc0, !PT ;  /* 0x0000ffff9d257812 */ /* 0x001fc600078ec0ff */
[----:B------:R-:W2:Y:S01]  /*47e90*/  LDL.LU R157, [R1+0x224] ;  /* 0x00022400019d7983 */ /* 0x000ea20000300800 */
[----:B------:R-:W-:-:S03]  /*47ea0*/  LOP3.LUT R40, R159, 0xffff, RZ, 0xc0, !PT ;  /* 0x0000ffff9f287812 */ /* 0x000fc600078ec0ff */
[----:B------:R-:W2:Y:S01]  /*47eb0*/  LDL.LU R159, [R1+0x21c] ;  /* 0x00021c00019f7983 */ /* 0x000ea20000300800 */
[----:B------:R-:W-:-:S03]  /*47ec0*/  LOP3.LUT R41, R155, 0xffff, RZ, 0xc0, !PT ;  /* 0x0000ffff9b297812 */ /* 0x000fc600078ec0ff */
[----:B------:R-:W2:Y:S01]  /*47ed0*/  LDL.LU R155, [R1+0x218] ;  /* 0x00021800019b7983 */ /* 0x000ea20000300800 */
[----:B------:R-:W-:Y:S02]  /*47ee0*/  F2FP.SATFINITE.E4M3.F32.PACK_AB_MERGE_C R212, R213, R212, RZ ;  /* 0x000000d4d5d4723e */ /* 0x000fe400048070ff */
[----:B------:R-:W-:Y:S02]  /*47ef0*/  F2FP.SATFINITE.E4M3.F32.PACK_AB_MERGE_C R208, R209, R208, RZ ;  /* 0x000000d0d1d0723e */ /* 0x000fe400048070ff */
[----:B------:R-:W-:Y:S02]  /*47f00*/  LOP3.LUT R39, R177, 0xffff, RZ, 0xc0, !PT ;  /* 0x0000ffffb1277812 */ /* 0x000fe400078ec0ff */
[----:B------:R-:W-:Y:S02]  /*47f10*/  LOP3.LUT R16, R16, 0xffff, RZ, 0xc0, !PT ;  /* 0x0000ffff10107812 */ /* 0x000fe400078ec0ff */
[----:B------:R-:W-:Y:S02]  /*47f20*/  LOP3.LUT R212, R212, 0xffff, RZ, 0xc0, !PT ;  /* 0x0000ffffd4d47812 */ /* 0x000fe400078ec0ff */
[----:B------:R-:W-:-:S02]  /*47f30*/  LOP3.LUT R245, R245, 0xffff, RZ, 0xc0, !PT ;  /* 0x0000fffff5f57812 */ /* 0x000fc400078ec0ff */
[----:B------:R-:W-:Y:S02]  /*47f40*/  LOP3.LUT R247, R247, 0xffff, RZ, 0xc0, !PT ;  /* 0x0000fffff7f77812 */ /* 0x000fe400078ec0ff */
[----:B------:R-:W-:Y:S02]  /*47f50*/  LOP3.LUT R38, R179, 0xffff, RZ, 0xc0, !PT ;  /* 0x0000ffffb3267812 */ /* 0x000fe400078ec0ff */
[----:B------:R-:W-:Y:S02]  /*47f60*/  LOP3.LUT R20, R20, 0xffff, RZ, 0xc0, !PT ;  /* 0x0000ffff14147812 */ /* 0x000fe400078ec0ff */
[----:B------:R-:W-:Y:S02]  /*47f70*/  LOP3.LUT R208, R208, 0xffff, RZ, 0xc0, !PT ;  /* 0x0000ffffd0d07812 */ /* 0x000fe400078ec0ff */
        /* <DEDUP_REMOVED lines=11> */
[----:B------:R-:W-:Y:S01]  /*48030*/  PRMT R44, R49, 0x5410, R45 ;  /* 0x00005410312c7816 */ /* 0x000fe2000000002d */
[----:B------:R-:W-:Y:S04]  /*48040*/  STL [R1+0x100c], R46 ;  /* 0x00100c2e01007387 */ /* 0x000fe80000100800 */
[----:B------:R3:W-:Y:S04]  /*48050*/  STL [R1+0x1008], R42 ;  /* 0x0010082a01007387 */ /* 0x0007e80000100800 */
[----:B------:R4:W-:Y:S04]  /*48060*/  STL [R1+0x1000], R43 ;  /* 0x0010002b01007387 */ /* 0x0009e80000100800 */
[----:B------:R2:W-:Y:S01]  /*48070*/  STL [R1+0x1004], R44 ;  /* 0x0010042c01007387 */ /* 0x0005e20000100800 */
[----:B------:R-:W-:-:S02]  /*48080*/  F2FP.SATFINITE.E4M3.F32.PACK_AB_MERGE_C R204, R205, R204, RZ ;  /* 0x000000cccdcc723e */ /* 0x000fc400048070ff */
[----:B------:R-:W-:Y:S02]  /*48090*/  LOP3.LUT R241, R241, 0xffff, RZ, 0xc0, !PT ;  /* 0x0000fffff1f17812 */ /* 0x000fe400078ec0ff */
[----:B------:R-:W-:Y:S02]  /*480a0*/  LOP3.LUT R243, R243, 0xffff, RZ, 0xc0, !PT ;  /* 0x0000fffff3f37812 */ /* 0x000fe400078ec0ff */
[----:B------:R-:W-:Y:S02]  /*480b0*/  F2FP.SATFINITE.E4M3.F32.PACK_AB_MERGE_C R170, R53, R52, RZ ;  /* 0x0000003435aa723e */ /* 0x000fe400048070ff */
[----:B------:R-:W-:Y:S02]  /*480c0*/  LOP3.LUT R216, R216, 0xffff, RZ, 0xc0, !PT ;  /* 0x0000ffffd8d87812 */ /* 0x000fe400078ec0ff */
[----:B------:R-:W-:Y:S02]  /*480d0*/  LOP3.LUT R204, R204, 0xffff, RZ, 0xc0, !PT ;  /* 0x0000ffffcccc7812 */ /* 0x000fe400078ec0ff */
[----:B------:R-:W-:-:S02]  /*480e0*/  PRMT R49, R241, 0x3340, R1 ;  /* 0x00003340f1317816 */ /* 0x000fc40000000001 */
[----:B------:R-:W-:Y:S02]  /*480f0*/  PRMT R50, R243, 0x3340, R50 ;  /* 0x00003340f3327816 */ /* 0x000fe40000000032 */
[----:B------:R-:W-:Y:S02]  /*48100*/  PRMT R51, R204, 0x3340, R51 ;  /* 0x00003340cc337816 */ /* 0x000fe40000000033 */
[----:B---3--:R-:W-:Y:S02]  /*48110*/  LOP3.LUT R42, R175, 0xffff, RZ, 0xc0, !PT ;  /* 0x0000ffffaf2a7812 */ /* 0x008fe400078ec0ff */
[----:B----4-:R-:W-:Y:S02]  /*48120*/  LOP3.LUT R43, R171, 0xffff, RZ, 0xc0, !PT ;  /* 0x0000ffffab2b7812 */ /* 0x010fe400078ec0ff */
[----:B--2---:R-:W-:Y:S02]  /*48130*/  LOP3.LUT R44, R163, 0xffff, RZ, 0xc0, !PT ;  /* 0x0000ffffa32c7812 */ /* 0x004fe400078ec0ff */
[----:B------:R-:W2:Y:S04]  /*48140*/  LDL.LU R163, [R1+0x43c] ;  /* 0x00043c0001a37983 */ /* 0x000ea80000300800 */
[----:B------:R-:W3:Y:S04]  /*48150*/  LDL.LU R183, [R1+0x438] ;  /* 0x0004380001b77983 */ /* 0x000ee80000300800 */
[----:B------:R-:W4:Y:S04]  /*48160*/  LDL.LU R179, [R1+0x430] ;  /* 0x0004300001b37983 */ /* 0x000f280000300800 */
[----:B------:R-:W4:Y:S01]  /*48170*/  LDL.LU R177, [R1+0x338] ;  /* 0x0003380001b17983 */ /* 0x000f220000300800 */
[----:B------:R-:W-:-:S03]  /*48180*/  LOP3.LUT R45, R165, 0xffff, RZ, 0xc0, !PT ;  /* 0x0000ffffa52d7812 */ /* 0x000fc600078ec0ff */
[----:B------:R-:W4:Y:S01]  /*48190*/  LDL.LU R175, [R1+0x22c] ;  /* 0x00022c0001af7983 */ /* 0x000f220000300800 */
[----:B------:R-:W-:Y:S02]  /*481a0*/  PRMT R55, R45, 0x3340, R216 ;  /* 0x000033402d377816 */ /* 0x000fe400000000d8 */
[----:B------:R-:W-:Y:S02]  /*481b0*/  LOP3.LUT R46, R157, 0xffff, RZ, 0xc0, !PT ;  /* 0x0000ffff9d2e7812 */ /* 0x000fe400078ec0ff */
[----:B------:R-:W4:Y:S01]  /*481c0*/  LDL.LU R157, [R1+0x228] ;  /* 0x00022800019d7983 */ /* 0x000f220000300800 */
[----:B------:R-:W-:-:S03]  /*481d0*/  LOP3.LUT R47, R159, 0xffff, RZ, 0xc0, !PT ;  /* 0x0000ffff9f2f7812 */ /* 0x000fc600078ec0ff */
[----:B------:R-:W4:Y:S01]  /*481e0*/  LDL.LU R159, [R1+0x220] ;  /* 0x00022000019f7983 */ /* 0x000f220000300800 */
[----:B------:R-:W-:Y:S02]  /*481f0*/  LOP3.LUT R48, R155, 0xffff, RZ, 0xc0, !PT ;  /* 0x0000ffff9b307812 */ /* 0x000fe400078ec0ff */
[----:B------:R-:W-:Y:S02]  /*48200*/  PRMT R53, R43, 0x3340, R47 ;  /* 0x000033402b357816 */ /* 0x000fe4000000002f */
[----:B------:R-:W-:Y:S02]  /*48210*/  PRMT R54, R44, 0x3340, R48 ;  /* 0x000033402c367816 */ /* 0x000fe40000000030 */
[----:B------:R-:W-:Y:S02]  /*48220*/  PRMT R49, R53, 0x5410, R49 ;  /* 0x0000541035317816 */ /* 0x000fe40000000031 */
[----:B------:R-:W-:Y:S02]  /*48230*/  PRMT R53, R54, 0x5410, R50 ;  /* 0x0000541036357816 */ /* 0x000fe40000000032 */
[----:B------:R-:W-:Y:S01]  /*48240*/  PRMT R50, R55, 0x5410, R51 ;  /* 0x0000541037327816 */ /* 0x000fe20000000033 */
[----:B------:R0:W-:Y:S04]  /*48250*/  STL [R1+0xffc], R49 ;  /* 0x000ffc3101007387 */ /* 0x0001e80000100800 */
[----:B------:R-:W-:Y:S04]  /*48260*/  STL [R1+0xff8], R53 ;  /* 0x000ff83501007387 */ /* 0x000fe80000100800 */
[----:B------:R-:W4:Y:S04]  /*48270*/  LDL.LU R171, [R1+0x444] ;  /* 0x0004440001ab7983 */ /* 0x000f280000300800 */
[----:B------:R-:W-:Y:S04]  /*48280*/  STL [R1+0xff4], R50 ;  /* 0x000ff43201007387 */ /* 0x000fe80000100800 */
[----:B------:R-:W4:Y:S01]  /*48290*/  LDL.LU R155, [R1+0x440] ;  /* 0x00044000019b7983 */ /* 0x000f220000300800 */
[----:B------:R-:W-:-:S02]  /*482a0*/  LOP3.LUT R233, R233, 0xffff, RZ, 0xc0, !PT ;  /* 0x0000ffffe9e97812 */ /* 0x000fc400078ec0ff */
[----:B------:R-:W-:Y:S02]  /*482b0*/  F2FP.SATFINITE.E4M3.F32.PACK_AB_MERGE_C R180, R181, R180, RZ ;  /* 0x000000b4b5b4723e */ /* 0x000fe400048070ff */
[----:B------:R-:W-:Y:S02]  /*482c0*/  F2FP.SATFINITE.E4M3.F32.PACK_AB_MERGE_C R181, R57, R56, RZ ;  /* 0x0000003839b5723e */ /* 0x000fe400048070ff */
[----:B------:R-:W-:Y:S02]  /*482d0*/  PRMT R52, R233, 0x3340, R52 ;  /* 0x00003340e9347816 */ /* 0x000fe40000000034 */
[----:B------:R-:W-:-:S04]  /*482e0*/  PRMT R56, R42, 0x3340, R46 ;  /* 0x000033402a387816 */ /* 0x000fc8000000002e */
[----:B0-----:R-:W-:Y:S02]  /*482f0*/  PRMT R49, R56, 0x5410, R52 ;  /* 0x0000541038317816 */ /* 0x001fe40000000034 */
[----:B------:R-:W-:-:S03]  /*48300*/  F2FP.SATFINITE.E4M3.F32.PACK_AB_MERGE_C R200, R201, R200, RZ ;  /* 0x000000c8c9c8723e */ /* 0x000fc600048070ff */
[----:B------:R2:W-:Y:S01]  /*48310*/  STL [R1+0xff0], R49 ;  /* 0x000ff03101007387 */ /* 0x0005e20000100800 */
[----:B------:R-:W-:-:S03]  /*48320*/  LOP3.LUT R239, R239, 0xffff, RZ, 0xc0, !PT ;  /* 0x0000ffffefef7812 */ /* 0x000fc600078ec0ff */
[----:B------:R-:W4:Y:S01]  /*48330*/  LDL.LU R165, [R1+0x340] ;  /* 0x0003400001a57983 */ /* 0x000f220000300800 */
        /* <DEDUP_REMOVED lines=8> */
[----:B--2---:R-:W-:Y:S02]  /*483c0*/  LOP3.LUT R49, R163, 0xffff, RZ, 0xc0, !PT ;  /* 0x0000ffffa3317812 */ /* 0x004fe400078ec0ff */
[----:B------:R-:W2:Y:S01]  /*483d0*/  LDL.LU R163, [R1+0x33c] ;  /* 0x00033c0001a37983 */ /* 0x000ea20000300800 */
[----:B---3--:R-:W-:Y:S02]  /*483e0*/  LOP3.LUT R50, R183, 0xffff, RZ, 0xc0, !PT ;  /* 0x0000ffffb7327812 */ /* 0x008fe400078ec0ff */
[----:B----4-:R-:W-:Y:S02]  /*483f0*/  LOP3.LUT R51, R179, 0xffff, RZ, 0xc0, !PT ;  /* 0x0000ffffb3337812 */ /* 0x010fe400078ec0ff */
[----:B------:R-:W-:-:S02]  /*48400*/  LOP3.LUT R52, R177, 0xffff, RZ, 0xc0, !PT ;  /* 0x0000ffffb1347812 */ /* 0x000fc400078ec0ff */
[----:B------:R-:W-:Y:S02]  /*48410*/  LOP3.LUT R53, R175, 0xffff, RZ, 0xc0, !PT ;  /* 0x0000ffffaf357812 */ /* 0x000fe400078ec0ff */
[----:B------:R-:W-:Y:S02]  /*48420*/  PRMT R61, R52, 0x3340, R220 ;  /* 0x00003340343d7816 */ /* 0x000fe400000000dc */
[----:B------:R-:W-:Y:S02]  /*48430*/  PRMT R62, R49, 0x3340, R53 ;  /* 0x00003340313e7816 */ /* 0x000fe40000000035 */
[----:B------:R-:W-:Y:S02]  /*48440*/  LOP3.LUT R54, R157, 0xffff, RZ, 0xc0, !PT ;  /* 0x0000ffff9d367812 */ /* 0x000fe400078ec0ff */
[----:B------:R-:W3:Y:S02]  /*48450*/  LDL.LU R157, [R1+0x234] ;  /* 0x00023400019d7983 */ /* 0x000ee40000300800 */
[----:B------:R-:W-:-:S02]  /*48460*/  PRMT R63, R50, 0x3340, R54 ;  /* 0x00003340323f7816 */ /* 0x000fc40000000036 */
[----:B------:R-:W4:Y:S01]  /*48470*/  LDL.LU R177, [R1+0x230] ;  /* 0x0002300001b17983 */ /* 0x000f220000300800 */
[----:B------:R-:W-:-:S04]  /*48480*/  LOP3.LUT R55, R159, 0xffff, RZ, 0xc0, !PT ;  /* 0x0000ffff9f377812 */ /* 0x000fc800078ec0ff */
[----:B------:R-:W-:Y:S02]  /*48490*/  PRMT R60, R51, 0x3340, R55 ;  /* 0x00003340333c7816 */ /* 0x000fe40000000037 */
[----:B------:R-:W-:Y:S02]  /*484a0*/  PRMT R159, R62, 0x5410, R58 ;  /* 0x000054103e9f7816 */ /* 0x000fe4000000003a */
[----:B------:R-:W-:Y:S02]  /*484b0*/  PRMT R60, R60, 0x5410, R56 ;  /* 0x000054103c3c7816 */ /* 0x000fe40000000038 */
[----:B------:R-:W-:Y:S02]  /*484c0*/  PRMT R56, R61, 0x5410, R57 ;  /* 0x000054103d387816 */ /* 0x000fe40000000039 */
[----:B------:R-:W-:Y:S01]  /*484d0*/  PRMT R58, R63, 0x5410, R59 ;  /* 0x000054103f3a7816 */ /* 0x000fe2000000003b */
[----:B------:R-:W-:Y:S04]  /*484e0*/  STL [R1+0xfec], R60 ;  /* 0x000fec3c01007387 */ /* 0x000fe80000100800 */
[----:B------:R0:W-:Y:S04]  /*484f0*/  STL [R1+0xfe8], R56 ;  /* 0x000fe83801007387 */ /* 0x0001e80000100800 */
[----:B------:R1:W-:Y:S01]  /*48500*/  STL [R1+0xfe4], R58 ;  /* 0x000fe43a01007387 */ /* 0x0003e20000100800 */
[----:B------:R-:W-:-:S03]  /*48510*/  LOP3.LUT R57, R155, 0xffff, RZ, 0xc0, !PT ;  /* 0x0000ffff9b397812 */ /* 0x000fc600078ec0ff */
[----:B------:R-:W4:Y:S01]  /*48520*/  LDL.LU R155, [R1+0x504] ;  /* 0x00050400019b7983 */ /* 0x000f220000300800 */
[----:B0-----:R-:W-:-:S03]  /*48530*/  LOP3.LUT R56, R171, 0xffff, RZ, 0xc0, !PT ;  /* 0x0000ffffab387812 */ /* 0x001fc600078ec0ff */
[----:B------:R-:W4:Y:S04]  /*48540*/  LDL.LU R183, [R1+0x500] ;  /* 0x0005000001b77983 */ /* 0x000f280000300800 */
[----:B------:R-:W4:Y:S04]  /*48550*/  LDL.LU R175, [R1+0x414] ;  /* 0x0004140001af7983 */ /* 0x000f280000300800 */
[----:B------:R-:W4:Y:S01]  /*48560*/  LDL.LU R171, [R1+0x410] ;  /* 0x0004100001ab7983 */ /* 0x000f220000300800 */
[----:B------:R-:W-:Y:S02]  /*48570*/  F2FP.SATFINITE.E4M3.F32.PACK_AB_MERGE_C R196, R197, R196, RZ ;  /* 0x000000c4c5c4723e */ /* 0x000fe400048070ff */
[----:B-1----:R-:W-:-:S02]  /*48580*/  LOP3.LUT R58, R165, 0xffff, RZ, 0xc0, !PT ;  /* 0x0000ffffa53a7812 */ /* 0x002fc400078ec0ff */
[----:B------:R-:W4:Y:S01]  /*48590*/  LDL.LU R165, [R1+0x328] ;  /* 0x0003280001a57983 */ /* 0x000f220000300800 */
[----:B------:R-:W-:Y:S02]  /*485a0*/  LOP3.LUT R224, R224, 0xffff, RZ, 0xc0, !PT ;  /* 0x0000ffffe0e07812 */ /* 0x000fe400078ec0ff */
[----:B------:R-:W-:-:S04]  /*485b0*/  LOP3.LUT R196, R196, 0xffff, RZ, 0xc0, !PT ;  /* 0x0000ffffc4c47812 */ /* 0x000fc800078ec0ff */
[----:B------:R-:W-:Y:S02]  /*485c0*/  PRMT R62, R196, 0x3340, R1 ;  /* 0x00003340c43e7816 */ /* 0x000fe40000000001 */
[----:B--2---:R-:W-:Y:S02]  /*485d0*/  LOP3.LUT R59, R163, 0xffff, RZ, 0xc0, !PT ;  /* 0x0000ffffa33b7812 */ /* 0x004fe400078ec0ff */
[----:B------:R-:W2:Y:S02]  /*485e0*/  LDL.LU R163, [R1+0x324] ;  /* 0x0003240001a37983 */ /* 0x000ea40000300800 */
[----:B------:R-:W-:-:S04]  /*485f0*/  PRMT R66, R59, 0x3340, R224 ;  /* 0x000033403b427816 */ /* 0x000fc800000000e0 */
[----:B------:R-:W-:Y:S02]  /*48600*/  PRMT R237, R66, 0x5410, R62 ;  /* 0x0000541042ed7816 */ /* 0x000fe4000000003e */
[----:B---3--:R-:W-:Y:S02]  /*48610*/  LOP3.LUT R60, R157, 0xffff, RZ, 0xc0, !PT ;  /* 0x0000ffff9d3c7812 */ /* 0x008fe400078ec0ff */
[----:B------:R-:W3:Y:S04]  /*48620*/  LDL.LU R157, [R1+0x204] ;  /* 0x00020400019d7983 */ /* 0x000ee80000300800 */
[----:B------:R-:W3:Y:S01]  /*48630*/  LDL.LU R179, [R1+0x200] ;  /* 0x0002000001b37983 */ /* 0x000ee20000300800 */
[----:B----4-:R-:W-:-:S03]  /*48640*/  LOP3.LUT R61, R177, 0xffff, RZ, 0xc0, !PT ;  /* 0x0000ffffb13d7812 */ /* 0x010fc600078ec0ff */
[----:B------:R-:W4:Y:S01]  /*48650*/  LDL.LU R177, [R1+0x508] ;  /* 0x0005080001b17983 */ /* 0x000f220000300800 */
[----:B------:R-:W-:-:S03]  /*48660*/  LOP3.LUT R62, R155, 0xffff, RZ, 0xc0, !PT ;  /* 0x0000ffff9b3e7812 */ /* 0x000fc600078ec0ff */
[----:B------:R-:W4:Y:S01]  /*48670*/  LDL.LU R155, [R1+0x44c] ;  /* 0x00044c00019b7983 */ /* 0x000f220000300800 */
[----:B------:R-:W-:Y:S02]  /*48680*/  LOP3.LUT R225, R225, 0xffff, RZ, 0xc0, !PT ;  /* 0x0000ffffe1e17812 */ /* 0x000fe400078ec0ff */
[----:B------:R-:W-:Y:S02]  /*48690*/  PRMT R67, R56, 0x3340, R60 ;  /* 0x0000334038437816 */ /* 0x000fe4000000003c */
[----:B------:R-:W-:Y:S02]  /*486a0*/  PRMT R63, R225, 0x3340, R1 ;  /* 0x00003340e13f7816 */ /* 0x000fe40000000001 */
[----:B------:R-:W-:Y:S02]  /*486b0*/  LOP3.LUT R227, R227, 0xffff, RZ, 0xc0, !PT ;  /* 0x0000ffffe3e37812 */ /* 0x000fe400078ec0ff */
[----:B------:R-:W-:Y:S02]  /*486c0*/  LOP3.LUT R228, R228, 0xffff, RZ, 0xc0, !PT ;  /* 0x0000ffffe4e47812 */ /* 0x000fe400078ec0ff */
[----:B------:R-:W-:-:S02]  /*486d0*/  LOP3.LUT R192, R192, 0xffff, RZ, 0xc0, !PT ;  /* 0x0000ffffc0c07812 */ /* 0x000fc400078ec0ff */
[----:B------:R-:W-:Y:S02]  /*486e0*/  F2FP.SATFINITE.E4M3.F32.PACK_AB_MERGE_C R188, R189, R188, RZ ;  /* 0x000000bcbdbc723e */ /* 0x000fe400048070ff */
[----:B------:R-:W-:Y:S02]  /*486f0*/  F2FP.SATFINITE.E4M3.F32.PACK_AB_MERGE_C R190, R191, R190, RZ ;  /* 0x000000bebfbe723e */ /* 0x000fe400048070ff */
[----:B------:R-:W-:Y:S02]  /*48700*/  F2FP.SATFINITE.E4M3.F32.PACK_AB_MERGE_C R198, R199, R198, RZ ;  /* 0x000000c6c7c6723e */ /* 0x000fe400048070ff */
[----:B------:R-:W-:Y:S02]  /*48710*/  F2FP.SATFINITE.E4M3.F32.PACK_AB_MERGE_C R191, R65, R64, RZ ;  /* 0x0000004041bf723e */ /* 0x000fe400048070ff */
[----:B------:R-:W-:Y:S02]  /*48720*/  F2FP.SATFINITE.E4M3.F32.PACK_AB_MERGE_C R189, R69, R68, RZ ;  /* 0x0000004445bd723e */ /* 0x000fe400048070ff */
[----:B------:R-:W-:-:S02]  /*48730*/  PRMT R199, R67, 0x5410, R63 ;  /* 0x0000541043c77816 */ /* 0x000fc4000000003f */
[----:B------:R-:W-:Y:S02]  /*48740*/  PRMT R64, R227, 0x3340, R1 ;  /* 0x00003340e3407816 */ /* 0x000fe40000000001 */
[----:B------:R-:W-:Y:S02]  /*48750*/  PRMT R68, R57, 0x3340, R61 ;  /* 0x0000334039447816 */ /* 0x000fe4000000003d */
[----:B------:R-:W-:Y:S02]  /*48760*/  PRMT R65, R192, 0x3340, R1 ;  /* 0x00003340c0417816 */ /* 0x000fe40000000001 */
[----:B------:R-:W-:Y:S02]  /*48770*/  PRMT R69, R58, 0x3340, R228 ;  /* 0x000033403a457816 */ /* 0x000fe400000000e4 */
[----:B------:R-:W-:Y:S02]  /*48780*/  F2FP.SATFINITE.E4M3.F32.PACK_AB_MERGE_C R206, R207, R206, RZ ;  /* 0x000000cecfce723e */ /* 0x000fe400048070ff */
[----:B------:R-:W-:-:S02]  /*48790*/  PRMT R207, R68, 0x5410, R64 ;  /* 0x0000541044cf7816 */ /* 0x000fc40000000040 */
[----:B------:R-:W-:Y:S02]  /*487a0*/  PRMT R209, R69, 0x5410, R65 ;  /* 0x0000541045d17816 */ /* 0x000fe40000000041 */
[----:B------:R-:W-:Y:S02]  /*487b0*/  LOP3.LUT R64, R175, 0xffff, RZ, 0xc0, !PT ;  /* 0x0000ffffaf407812 */ /* 0x000fe400078ec0ff */
[----:B------:R-:W-:Y:S02]  /*487c0*/  LOP3.LUT R65, R171, 0xffff, RZ, 0xc0, !PT ;  /* 0x0000ffffab417812 */ /* 0x000fe400078ec0ff */
[----:B------:R-:W-:Y:S02]  /*487d0*/  LOP3.LUT R66, R165, 0xffff, RZ, 0xc0, !PT ;  /* 0x0000ffffa5427812 */ /* 0x000fe400078ec0ff */
[----:B------:R-:W-:Y:S02]  /*487e0*/  LOP3.LUT R152, R152, 0xffff, RZ, 0xc0, !PT ;  /* 0x0000ffff98987812 */ /* 0x000fe400078ec0ff */
[----:B------:R-:W-:-:S02]  /*487f0*/  LOP3.LUT R154, R154, 0xffff, RZ, 0xc0, !PT ;  /* 0x0000ffff9a9a7812 */ /* 0x000fc400078ec0ff */
[--C-:B------:R-:W-:Y:S02]  /*48800*/  PRMT R71, R152, 0x3340, R1.reuse ;  /* 0x0000334098477816 */ /* 0x100fe40000000001 */
[----:B------:R-:W-:Y:S02]  /*48810*/  PRMT R72, R154, 0x3340, R1 ;  /* 0x000033409a487816 */ /* 0x000fe40000000001 */
[----:B------:R-:W-:Y:S02]  /*48820*/  F2FP.SATFINITE.E4M3.F32.PACK_AB_MERGE_C R186, R187, R186, RZ ;  /* 0x000000babbba723e */ /* 0x000fe400048070ff */
[----:B------:R-:W-:Y:S02]  /*48830*/  LOP3.LUT R63, R183, 0xffff, RZ, 0xc0, !PT ;  /* 0x0000ffffb73f7812 */ /* 0x000fe400078ec0ff */
[----:B--2---:R-:W-:Y:S02]  /*48840*/  LOP3.LUT R67, R163, 0xffff, RZ, 0xc0, !PT ;  /* 0x0000ffffa3437812 */ /* 0x004fe400078ec0ff */
[----:B------:R-:W2:Y:S04]  /*48850*/  LDL.LU R163, [R1+0x448] ;  /* 0x0004480001a37983 */ /* 0x000ea80000300800 */
[----:B------:R-:W2:Y:S04]  /*48860*/  LDL.LU R175, [R1+0x344] ;  /* 0x0003440001af7983 */ /* 0x000ea80000300800 */
[----:B------:R-:W2:Y:S04]  /*48870*/  LDL.LU R171, [R1+0x320] ;  /* 0x0003200001ab7983 */ /* 0x000ea80000300800 */
[----:B------:R-:W2:Y:S01]  /*48880*/  LDL.LU R165, [R1+0x23c] ;  /* 0x00023c0001a57983 */ /* 0x000ea20000300800 */
[----:B---3--:R-:W-:-:S03]  /*48890*/  LOP3.LUT R68, R157, 0xffff, RZ, 0xc0, !PT ;  /* 0x0000ffff9d447812 */ /* 0x008fc600078ec0ff */
[----:B------:R-:W3:Y:S01]  /*488a0*/  LDL.LU R157, [R1+0x238] ;  /* 0x00023800019d7983 */ /* 0x000ee20000300800 */
[----:B------:R-:W-:Y:S02]  /*488b0*/  LOP3.LUT R69, R179, 0xffff, RZ, 0xc0, !PT ;  /* 0x0000ffffb3457812 */ /* 0x000fe400078ec0ff */
[----:B------:R-:W-:Y:S01]  /*488c0*/  PRMT R74, R64, 0x3340, R68 ;  /* 0x00003340404a7816 */ /* 0x000fe20000000044 */
[----:B------:R-:W3:Y:S01]  /*488d0*/  LDL.LU R197, [R1+0x50c] ;  /* 0x00050c0001c57983 */ /* 0x000ee20000300800 */
[----:B------:R-:W-:Y:S02]  /*488e0*/  PRMT R75, R65, 0x3340, R69 ;  /* 0x00003340414b7816 */ /* 0x000fe40000000045 */
[----:B------:R-:W-:Y:S01]  /*488f0*/  PRMT R71, R74, 0x5410, R71 ;  /* 0x000054104a477816 */ /* 0x000fe20000000047 */
[----:B------:R-:W3:Y:S01]  /*48900*/  LDL.LU R187, [R1+0x454] ;  /* 0x0004540001bb7983 */ /* 0x000ee20000300800 */
[----:B------:R-:W-:Y:S02]  /*48910*/  PRMT R72, R75, 0x5410, R72 ;  /* 0x000054104b487816 */ /* 0x000fe40000000048 */
[----:B----4-:R-:W-:Y:S01]  /*48920*/  LOP3.LUT R74, R177, 0xffff, RZ, 0xc0, !PT ;  /* 0x0000ffffb14a7812 */ /* 0x010fe200078ec0ff */
[----:B------:R-:W4:Y:S04]  /*48930*/  LDL.LU R183, [R1+0x40c] ;  /* 0x00040c0001b77983 */ /* 0x000f280000300800 */
[----:B------:R-:W4:Y:S01]  /*48940*/  LDL.LU R177, [R1+0x408] ;  /* 0x0004080001b17983 */ /* 0x000f220000300800 */
[----:B------:R-:W-:-:S03]  /*48950*/  LOP3.LUT R75, R155, 0xffff, RZ, 0xc0, !PT ;  /* 0x0000ffff9b4b7812 */ /* 0x000fc600078ec0ff */
[----:B------:R-:W4:Y:S01]  /*48960*/  LDL.LU R155, [R1+0x31c] ;  /* 0x00031c00019b7983 */ /* 0x000f220000300800 */
[----:B------:R-:W-:Y:S02]  /*48970*/  LOP3.LUT R10, R10, 0xffff, RZ, 0xc0, !PT ;  /* 0x0000ffff0a0a7812 */ /* 0x000fe400078ec0ff */
[----:B------:R-:W-:Y:S02]  /*48980*/  PRMT R77, R63, 0x3340, R67 ;  /* 0x000033403f4d7816 */ /* 0x000fe40000000043 */
[----:B------:R-:W-:-:S04]  /*48990*/  PRMT R70, R10, 0x3340, R1 ;  /* 0x000033400a467816 */ /* 0x000fc80000000001 */
[----:B------:R-:W-:Y:S02]  /*489a0*/  PRMT R70, R77, 0x5410, R70 ;  /* 0x000054104d467816 */ /* 0x000fe40000000046 */
[----:B------:R-:W-:Y:S02]  /*489b0*/  LOP3.LUT R12, R12, 0xffff, RZ, 0xc0, !PT ;  /* 0x0000ffff0c0c7812 */ /* 0x000fe400078ec0ff */
[----:B------:R-:W-:Y:S02]  /*489c0*/  PRMT R76, R62, 0x3340, R66 ;  /* 0x000033403e4c7816 */ /* 0x000fe40000000042 */
[----:B------:R-:W-:Y:S02]  /*489d0*/  PRMT R73, R12, 0x3340, R1 ;  /* 0x000033400c497816 */ /* 0x000fe40000000001 */
[----:B------:R-:W-:Y:S02]  /*489e0*/  LOP3.LUT R223, R223, 0xffff, RZ, 0xc0, !PT ;  /* 0x0000ffffdfdf7812 */ /* 0x000fe400078ec0ff */
[----:B------:R-:W-:-:S02]  /*489f0*/  PRMT R73, R76, 0x5410, R73 ;  /* 0x000054104c497816 */ /* 0x000fc40000000049 */
[----:B------:R-:W-:Y:S02]  /*48a00*/  PRMT R76, R223, 0x3340, R1 ;  /* 0x00003340df4c7816 */ /* 0x000fe40000000001 */
[----:B--2---:R-:W-:Y:S02]  /*48a10*/  LOP3.LUT R77, R163, 0xffff, RZ, 0xc0, !PT ;  /* 0x0000ffffa34d7812 */ /* 0x004fe400078ec0ff */
[----:B------:R-:W2:Y:S01]  /*48a20*/  LDL.LU R163, [R1+0x244] ;  /* 0x0002440001a37983 */ /* 0x000ea20000300800 */
[----:B------:R-:W-:Y:S02]  /*48a30*/  LOP3.LUT R78, R175, 0xffff, RZ, 0xc0, !PT ;  /* 0x0000ffffaf4e7812 */ /* 0x000fe400078ec0ff */
[----:B------:R-:W-:Y:S02]  /*48a40*/  LOP3.LUT R80, R165, 0xffff, RZ, 0xc0, !PT ;  /* 0x0000ffffa5507812 */ /* 0x000fe400078ec0ff */
[----:B------:R-:W2:Y:S01]  /*48a50*/  LDL.LU R165, [R1+0x110] ;  /* 0x0001100001a57983 */ /* 0x000ea20000300800 */
[----:B---3--:R-:W-:-:S03]  /*48a60*/  LOP3.LUT R81, R157, 0xffff, RZ, 0xc0, !PT ;  /* 0x0000ffff9d517812 */ /* 0x008fc600078ec0ff */
[----:B------:R-:W3:Y:S01]  /*48a70*/  LDL.LU R157, [R1+0x10c] ;  /* 0x00010c00019d7983 */ /* 0x000ee20000300800 */
[----:B------:R-:W-:-:S04]  /*48a80*/  PRMT R86, R77, 0x3340, R81 ;  /* 0x000033404d567816 */ /* 0x000fc80000000051 */
[----:B------:R-:W-:Y:S02]  /*48a90*/  PRMT R175, R86, 0x5410, R76 ;  /* 0x0000541056af7816 */ /* 0x000fe4000000004c */
[----:B----4-:R-:W-:Y:S02]  /*48aa0*/  LOP3.LUT R86, R155, 0xffff, RZ, 0xc0, !PT ;  /* 0x0000ffff9b567812 */ /* 0x010fe400078ec0ff */
[----:B------:R-:W4:Y:S01]  /*48ab0*/  LDL.LU R155, [R1+0x514] ;  /* 0x00051400019b7983 */ /* 0x000f220000300800 */
[----:B------:R-:W-:Y:S02]  /*48ac0*/  LOP3.LUT R232, R232, 0xffff, RZ, 0xc0, !PT ;  /* 0x0000ffffe8e87812 */ /* 0x000fe400078ec0ff */
[----:B------:R-:W-:Y:S01]  /*48ad0*/  LOP3.LUT R188, R188, 0xffff, RZ, 0xc0, !PT ;  /* 0x0000ffffbcbc7812 */ /* 0x000fe200078ec0ff */
[----:B------:R-:W4:Y:S01]  /*48ae0*/  LDL.LU R104, [R1+0x510] ;  /* 0x0005100001687983 */ /* 0x000f220000300800 */
[----:B------:R-:W-:Y:S02]  /*48af0*/  PRMT R87, R78, 0x3340, R232 ;  /* 0x000033404e577816 */ /* 0x000fe400000000e8 */
[----:B------:R-:W-:Y:S01]  /*48b00*/  PRMT R83, R188, 0x3340, R1 ;  /* 0x00003340bc537816 */ /* 0x000fe20000000001 */
[----:B------:R-:W4:Y:S01]  /*48b10*/  LDL.LU R213, [R1+0x458] ;  /* 0x0004580001d57983 */ /* 0x000f220000300800 */
[----:B------:R-:W-:-:S02]  /*48b20*/  F2FP.SATFINITE.E4M3.F32.PACK_AB_MERGE_C R210, R211, R210, RZ ;  /* 0x000000d2d3d2723e */ /* 0x000fc400048070ff */
[----:B------:R-:W-:Y:S01]  /*48b30*/  LOP3.LUT R79, R171, 0xffff, RZ, 0xc0, !PT ;  /* 0x0000ffffab4f7812 */ /* 0x000fe200078ec0ff */
[----:B------:R-:W4:Y:S01]  /*48b40*/  LDL.LU R211, [R1+0x348] ;  /* 0x0003480001d37983 */ /* 0x000f220000300800 */
[----:B------:R-:W-:Y:S02]  /*48b50*/  LOP3.LUT R221, R221, 0xffff, RZ, 0xc0, !PT ;  /* 0x0000ffffdddd7812 */ /* 0x000fe400078ec0ff */
[----:B------:R-:W-:Y:S02]  /*48b60*/  LOP3.LUT R82, R8, 0xffff, RZ, 0xc0, !PT ;  /* 0x0000ffff08527812 */ /* 0x000fe400078ec0ff */
[----:B------:R-:W-:Y:S02]  /*48b70*/  PRMT R179, R87, 0x5410, R83 ;  /* 0x0000541057b37816 */ /* 0x000fe40000000053 */
[--C-:B------:R-:W-:Y:S02]  /*48b80*/  PRMT R8, R221, 0x3340, R1.reuse ;  /* 0x00003340dd087816 */ /* 0x100fe40000000001 */
[----:B------:R-:W-:-:S02]  /*48b90*/  PRMT R84, R82, 0x3340, R1 ;  /* 0x0000334052547816 */ /* 0x000fc40000000001 */
[----:B------:R-:W-:Y:S02]  /*48ba0*/  PRMT R85, R75, 0x3340, R80 ;  /* 0x000033404b557816 */ /* 0x000fe40000000050 */
[----:B------:R-:W-:Y:S02]  /*48bb0*/  PRMT R89, R74, 0x3340, R79 ;  /* 0x000033404a597816 */ /* 0x000fe4000000004f */
[----:B------:R-:W-:Y:S02]  /*48bc0*/  F2FP.SATFINITE.E4M3.F32.PACK_AB_MERGE_C R96, R97, R96, RZ ;  /* 0x000000606160723e */ /* 0x000fe400048070ff */
[----:B------:R-:W-:Y:S02]  /*48bd0*/  PRMT R171, R85, 0x5410, R8 ;  /* 0x0000541055ab7816 */ /* 0x000fe40000000008 */
[----:B------:R-:W-:Y:S02]  /*48be0*/  PRMT R76, R89, 0x5410, R84 ;  /* 0x00005410594c7816 */ /* 0x000fe40000000054 */
[----:B------:R-:W-:-:S02]  /*48bf0*/  LOP3.LUT R84, R183, 0xffff, RZ, 0xc0, !PT ;  /* 0x0000ffffb7547812 */ /* 0x000fc400078ec0ff */
[----:B------:R-:W-:Y:S02]  /*48c00*/  LOP3.LUT R85, R177, 0xffff, RZ, 0xc0, !PT ;  /* 0x0000ffffb1557812 */ /* 0x000fe400078ec0ff */
[----:B------:R-:W-:Y:S02]  /*48c10*/  LOP3.LUT R158, R158, 0xffff, RZ, 0xc0, !PT ;  /* 0x0000ffff9e9e7812 */ /* 0x000fe400078ec0ff */
[----:B------:R-:W-:Y:S02]  /*48c20*/  F2FP.SATFINITE.E4M3.F32.PACK_AB_MERGE_C R94, R95, R94, RZ ;  /* 0x0000005e5f5e723e */ /* 0x000fe400048070ff */
[----:B------:R-:W-:Y:S02]  /*48c30*/  LOP3.LUT R8, R197, 0xffff, RZ, 0xc0, !PT ;  /* 0x0000ffffc5087812 */ /* 0x000fe400078ec0ff */
[----:B------:R-:W-:Y:S02]  /*48c40*/  PRMT R93, R158, 0x3340, R1 ;  /* 0x000033409e5d7816 */ /* 0x000fe40000000001 */
[----:B--2---:R-:W-:-:S02]  /*48c50*/  LOP3.LUT R87, R163, 0xffff, RZ, 0xc0, !PT ;  /* 0x0000ffffa3577812 */ /* 0x004fc400078ec0ff */
[----:B------:R-:W2:Y:S04]  /*48c60*/  LDL.LU R163, [R1+0x318] ;  /* 0x0003180001a37983 */ /* 0x000ea80000300800 */
[----:B------:R-:W2:Y:S04]  /*48c70*/  LDL.LU R183, [R1+0x314] ;  /* 0x0003140001b77983 */ /* 0x000ea80000300800 */
[----:B------:R-:W2:Y:S01]  /*48c80*/  LDL.LU R177, [R1+0x240] ;  /* 0x0002400001b17983 */ /* 0x000ea20000300800 */
[----:B------:R-:W-:-:S03]  /*48c90*/  LOP3.LUT R95, R165, 0xffff, RZ, 0xc0, !PT ;  /* 0x0000ffffa55f7812 */ /* 0x000fc600078ec0ff */
[----:B------:R-:W2:Y:S04]  /*48ca0*/  LDL.LU R201, [R1+0x464] ;  /* 0x0004640001c97983 */ /* 0x000ea80000300800 */
[----:B------:R-:W2:Y:S04]  /*48cb0*/  LDL.LU R197, [R1+0x460] ;  /* 0x0004600001c57983 */ /* 0x000ea80000300800 */
        /* <DEDUP_REMOVED lines=8> */
[----:B------:R-:W-:Y:S02]  /*48d40*/  F2FP.SATFINITE.E4M3.F32.PACK_AB_MERGE_C R205, R103, R102, RZ ;  /* 0x0000006667cd723e */ /* 0x000fe400048070ff */
[----:B------:R-:W-:Y:S02]  /*48d50*/  PRMT R91, R156, 0x3340, R1 ;  /* 0x000033409c5b7816 */ /* 0x000fe40000000001 */
[----:B------:R-:W-:-:S02]  /*48d60*/  PRMT R102, R84, 0x3340, R95 ;  /* 0x0000334054667816 */ /* 0x000fc4000000005f */
[----:B------:R-:W-:Y:S02]  /*48d70*/  LOP3.LUT R83, R187, 0xffff, RZ, 0xc0, !PT ;  /* 0x0000ffffbb537812 */ /* 0x000fe400078ec0ff */
[----:B------:R-:W-:Y:S02]  /*48d80*/  LOP3.LUT R217, R217, 0xffff, RZ, 0xc0, !PT ;  /* 0x0000ffffd9d97812 */ /* 0x000fe400078ec0ff */
[----:B------:R-:W-:Y:S02]  /*48d90*/  F2FP.SATFINITE.E4M3.F32.PACK_AB_MERGE_C R184, R185, R184, RZ ;  /* 0x000000b8b9b8723e */ /* 0x000fe400048070ff */
[----:B------:R-:W-:Y:S02]  /*48da0*/  F2FP.SATFINITE.E4M3.F32.PACK_AB_MERGE_C R98, R99, R98, RZ ;  /* 0x000000626362723e */ /* 0x000fe400048070ff */
[----:B------:R-:W-:Y:S02]  /*48db0*/  PRMT R91, R102, 0x5410, R91 ;  /* 0x00005410665b7816 */ /* 0x000fe4000000005b */
[----:B------:R-:W-:-:S02]  /*48dc0*/  PRMT R99, R217, 0x3340, R1 ;  /* 0x00003340d9637816 */ /* 0x000fc40000000001 */
[----:B------:R-:W-:Y:S02]  /*48dd0*/  PRMT R100, R83, 0x3340, R87 ;  /* 0x0000334053647816 */ /* 0x000fe40000000057 */
[----:B------:R-:W-:Y:S02]  /*48de0*/  LOP3.LUT R102, R104, 0xffff, RZ, 0xc0, !PT ;  /* 0x0000ffff68667812 */ /* 0x000fe400078ec0ff */
[----:B------:R-:W-:Y:S02]  /*48df0*/  LOP3.LUT R104, R211, 0xffff, RZ, 0xc0, !PT ;  /* 0x0000ffffd3687812 */ /* 0x000fe400078ec0ff */
[----:B------:R-:W-:Y:S02]  /*48e00*/  LOP3.LUT R240, R240, 0xffff, RZ, 0xc0, !PT ;  /* 0x0000fffff0f07812 */ /* 0x000fe400078ec0ff */
[----:B------:R-:W-:Y:S02]  /*48e10*/  LOP3.LUT R184, R184, 0xffff, RZ, 0xc0, !PT ;  /* 0x0000ffffb8b87812 */ /* 0x000fe400078ec0ff */
[----:B------:R-:W-:-:S02]  /*48e20*/  PRMT R187, R100, 0x5410, R99 ;  /* 0x0000541064bb7816 */ /* 0x000fc40000000063 */
[----:B------:R-:W-:Y:S02]  /*48e30*/  LOP3.LUT R3, R3, 0xffff, RZ, 0xc0, !PT ;  /* 0x0000ffff03037812 */ /* 0x000fe400078ec0ff */
[--C-:B------:R-:W-:Y:S02]  /*48e40*/  PRMT R99, R184, 0x3340, R1.reuse ;  /* 0x00003340b8637816 */ /* 0x100fe40000000001 */
[----:B------:R-:W-:Y:S02]  /*48e50*/  PRMT R112, R104, 0x3340, R240 ;  /* 0x0000334068707816 */ /* 0x000fe400000000f0 */
[----:B------:R-:W-:Y:S02]  /*48e60*/  PRMT R109, R3, 0x3340, R1 ;  /* 0x00003340036d7816 */ /* 0x000fe40000000001 */
[----:B------:R-:W-:Y:S02]  /*48e70*/  F2FP.SATFINITE.E4M3.F32.PACK_AB_MERGE_C R160, R161, R160, RZ ;  /* 0x000000a0a1a0723e */ /* 0x000fe400048070ff */
[----:B------:R-:W-:-:S02]  /*48e80*/  F2FP.SATFINITE.E4M3.F32.PACK_AB_MERGE_C R161, R169, R168, RZ ;  /* 0x000000a8a9a1723e */ /* 0x000fc400048070ff */
[----:B------:R-:W-:Y:S02]  /*48e90*/  F2FP.SATFINITE.E4M3.F32.PACK_AB_MERGE_C R169, R125, R124, RZ ;  /* 0x0000007c7da9723e */ /* 0x000fe400048070ff */
[----:B--2---:R-:W-:Y:S02]  /*48ea0*/  LOP3.LUT R105, R163, 0xffff, RZ, 0xc0, !PT ;  /* 0x0000ffffa3697812 */ /* 0x004fe400078ec0ff */
[----:B------:R-:W2:Y:S02]  /*48eb0*/  LDL.LU R163, [R1+0x248] ;  /* 0x0002480001a37983 */ /* 0x000ea40000300800 */
[----:B------:R-:W-:Y:S02]  /*48ec0*/  PRMT R113, R101, 0x3340, R105 ;  /* 0x0000334065717816 */ /* 0x000fe40000000069 */
[----:B------:R-:W-:Y:S02]  /*48ed0*/  LOP3.LUT R107, R177, 0xffff, RZ, 0xc0, !PT ;  /* 0x0000ffffb16b7812 */ /* 0x000fe400078ec0ff */
[----:B------:R-:W-:-:S02]  /*48ee0*/  PRMT R177, R112, 0x5410, R99 ;  /* 0x0000541070b17816 */ /* 0x000fc40000000063 */
[----:B------:R-:W-:Y:S02]  /*48ef0*/  PRMT R99, R113, 0x5410, R109 ;  /* 0x0000541071637816 */ /* 0x000fe4000000006d */
[----:B------:R-:W-:Y:S02]  /*48f00*/  LOP3.LUT R109, R201, 0xffff, RZ, 0xc0, !PT ;  /* 0x0000ffffc96d7812 */ /* 0x000fe400078ec0ff */
[----:B---3--:R-:W-:Y:S02]  /*48f10*/  LOP3.LUT R112, R157, 0xffff, RZ, 0xc0, !PT ;  /* 0x0000ffff9d707812 */ /* 0x008fe400078ec0ff */
[----:B------:R-:W3:Y:S04]  /*48f20*/  LDL.LU R157, [R1+0x51c] ;  /* 0x00051c00019d7983 */ /* 0x000ee80000300800 */
[----:B------:R-:W3:Y:S04]  /*48f30*/  LDL.LU R124, [R1+0x518] ;  /* 0x00051800017c7983 */ /* 0x000ee80000300800 */
[----:B------:R-:W3:Y:S04]  /*48f40*/  LDL.LU R235, [R1+0x400] ;  /* 0x0004000001eb7983 */ /* 0x000ee80000300800 */
[----:B------:R-:W3:Y:S01]  /*48f50*/  LDL.LU R201, [R1+0x34c] ;  /* 0x00034c0001c97983 */ /* 0x000ee20000300800 */
[----:B----4-:R-:W-:-:S03]  /*48f60*/  LOP3.LUT R113, R155, 0xffff, RZ, 0xc0, !PT ;  /* 0x0000ffff9b717812 */ /* 0x010fc600078ec0ff */
[----:B------:R-:W4:Y:S01]  /*48f70*/  LDL.LU R155, [R1+0x310] ;  /* 0x00031000019b7983 */ /* 0x000f220000300800 */
[----:B------:R-:W-:Y:S02]  /*48f80*/  LOP3.LUT R6, R6, 0xffff, RZ, 0xc0, !PT ;  /* 0x0000ffff06067812 */ /* 0x000fe400078ec0ff */
[----:B------:R-:W-:Y:S02]  /*48f90*/  PRMT R103, R8, 0x3340, R86 ;  /* 0x0000334008677816 */ /* 0x000fe40000000056 */
[----:B------:R-:W-:Y:S02]  /*48fa0*/  PRMT R89, R6, 0x3340, R1 ;  /* 0x0000334006597816 */ /* 0x000fe40000000001 */
[----:B------:R-:W-:Y:S02]  /*48fb0*/  LOP3.LUT R106, R183, 0xffff, RZ, 0xc0, !PT ;  /* 0x0000ffffb76a7812 */ /* 0x000fe400078ec0ff */
[----:B------:R-:W-:Y:S02]  /*48fc0*/  LOP3.LUT R108, R0, 0xffff, RZ, 0xc0, !PT ;  /* 0x0000ffff006c7812 */ /* 0x000fe400078ec0ff */
[----:B------:R-:W-:-:S02]  /*48fd0*/  PRMT R89, R103, 0x5410, R89 ;  /* 0x0000541067597816 */ /* 0x000fc40000000059 */
[----:B------:R-:W-:Y:S02]  /*48fe0*/  PRMT R100, R108, 0x3340, R1 ;  /* 0x000033406c647816 */ /* 0x000fe40000000001 */
[----:B------:R-:W-:Y:S02]  /*48ff0*/  PRMT R110, R102, 0x3340, R106 ;  /* 0x00003340666e7816 */ /* 0x000fe4000000006a */
[----:B------:R-:W-:Y:S02]  /*49000*/  LOP3.LUT R103, R213, 0xffff, RZ, 0xc0, !PT ;  /* 0x0000ffffd5677812 */ /* 0x000fe400078ec0ff */
[----:B------:R-:W-:Y:S02]  /*49010*/  LOP3.LUT R219, R219, 0xffff, RZ, 0xc0, !PT ;  /* 0x0000ffffdbdb7812 */ /* 0x000fe400078ec0ff */
[----:B------:R-:W-:Y:S02]  /*49020*/  F2FP.SATFINITE.E4M3.F32.PACK_AB_MERGE_C R172, R173, R172, RZ ;  /* 0x000000acadac723e */ /* 0x000fe400048070ff */
[----:B------:R-:W-:-:S02]  /*49030*/  LOP3.LUT R115, R234, 0xffff, RZ, 0xc0, !PT ;  /* 0x0000ffffea737812 */ /* 0x000fc400078ec0ff */
[----:B------:R-:W-:Y:S02]  /*49040*/  F2FP.SATFINITE.E4M3.F32.PACK_AB_MERGE_C R173, R119, R118, RZ ;  /* 0x0000007677ad723e */ /* 0x000fe400048070ff */
[----:B------:R-:W-:Y:S02]  /*49050*/  PRMT R100, R110, 0x5410, R100 ;  /* 0x000054106e647816 */ /* 0x000fe40000000064 */
[----:B------:R-:W-:Y:S02]  /*49060*/  PRMT R0, R219, 0x3340, R1 ;  /* 0x00003340db007816 */ /* 0x000fe40000000001 */
[----:B------:R-:W-:Y:S02]  /*49070*/  PRMT R111, R103, 0x3340, R107 ;  /* 0x00003340676f7816 */ /* 0x000fe4000000006b */
[----:B------:R-:W-:Y:S02]  /*49080*/  LOP3.LUT R110, R197, 0xffff, RZ, 0xc0, !PT ;  /* 0x0000ffffc56e7812 */ /* 0x000fe400078ec0ff */
[----:B------:R-:W-:-:S02]  /*49090*/  LOP3.LUT R118, R23, 0xffff, RZ, 0xc0, !PT ;  /* 0x0000ffff17767812 */ /* 0x000fc400078ec0ff */
[----:B------:R-:W-:Y:S02]  /*490a0*/  F2FP.SATFINITE.E4M3.F32.PACK_AB_MERGE_C R214, R215, R214, RZ ;  /* 0x000000d6d7d6723e */ /* 0x000fe400048070ff */
[----:B------:R-:W-:Y:S02]  /*490b0*/  F2FP.SATFINITE.E4M3.F32.PACK_AB_MERGE_C R215, R117, R116, RZ ;  /* 0x0000007475d7723e */ /* 0x000fe400048070ff */
[----:B------:R-:W-:Y:S02]  /*490c0*/  F2FP.SATFINITE.E4M3.F32.PACK_AB_MERGE_C R185, R121, R120, RZ ;  /* 0x0000007879b9723e */ /* 0x000fe400048070ff */
[----:B------:R-:W-:Y:S02]  /*490d0*/  PRMT R183, R111, 0x5410, R0 ;  /* 0x000054106fb77816 */ /* 0x000fe40000000000 */
[----:B------:R-:W-:Y:S02]  /*490e0*/  LOP3.LUT R117, R21, 0xffff, RZ, 0xc0, !PT ;  /* 0x0000ffff15757812 */ /* 0x000fe400078ec0ff */
[----:B------:R-:W-:-:S02]  /*490f0*/  PRMT R119, R118, 0x3340, R1 ;  /* 0x0000334076777816 */ /* 0x000fc40000000001 */
[----:B------:R-:W-:Y:S02]  /*49100*/  LOP3.LUT R111, R165, 0xffff, RZ, 0xc0, !PT ;  /* 0x0000ffffa56f7812 */ /* 0x000fe400078ec0ff */
[----:B------:R-:W-:Y:S02]  /*49110*/  LOP3.LUT R160, R160, 0xffff, RZ, 0xc0, !PT ;  /* 0x0000ffffa0a07812 */ /* 0x000fe400078ec0ff */
[----:B------:R-:W-:Y:S02]  /*49120*/  LOP3.LUT R116, R236, 0xffff, RZ, 0xc0, !PT ;  /* 0x0000ffffec747812 */ /* 0x000fe400078ec0ff */
[----:B------:R-:W-:Y:S02]  /*49130*/  PRMT R0, R117, 0x3340, R1 ;  /* 0x0000334075007816 */ /* 0x000fe40000000001 */
[----:B------:R-:W-:Y:S02]  /*49140*/  PRMT R120, R109, 0x3340, R113 ;  /* 0x000033406d787816 */ /* 0x000fe40000000071 */
[----:B------:R-:W-:-:S02]  /*49150*/  PRMT R21, R160, 0x3340, R1 ;  /* 0x00003340a0157816 */ /* 0x000fc40000000001 */
[----:B------:R-:W-:Y:S02]  /*49160*/  PRMT R123, R111, 0x3340, R115 ;  /* 0x000033406f7b7816 */ /* 0x000fe40000000073 */
[----:B------:R-:W-:Y:S02]  /*49170*/  PRMT R197, R120, 0x5410, R0 ;  /* 0x0000541078c57816 */ /* 0x000fe40000000000 */
[----:B------:R-:W-:Y:S02]  /*49180*/  PRMT R21, R123, 0x5410, R21 ;  /* 0x000054107b157816 */ /* 0x000fe40000000015 */
[----:B--2---:R-:W-:Y:S02]  /*49190*/  LOP3.LUT R114, R163, 0xffff, RZ, 0xc0, !PT ;  /* 0x0000ffffa3727812 */ /* 0x004fe400078ec0ff */
[----:B------:R-:W2:Y:S04]  /*491a0*/  LDL.LU R163, [R1+0x30c] ;  /* 0x00030c0001a37983 */ /* 0x000ea80000300800 */
[----:B------:R-:W2:Y:S04]  /*491b0*/  LDL.LU R234, [R1+0x22c0] ;  /* 0x0022c00001ea7983 */ /* 0x000ea80000300800 */
[----:B------:R-:W2:Y:S01]  /*491c0*/  LDL.LU R213, [R1+0x524] ;  /* 0x0005240001d57983 */ /* 0x000ea20000300800 */
[----:B------:R-:W-:-:S03]  /*491d0*/  PRMT R121, R110, 0x3340, R114 ;  /* 0x000033406e797816 */ /* 0x000fc60000000072 */
[----:B------:R-:W2:Y:S01]  /*491e0*/  LDL.LU R211, [R1+0x520] ;  /* 0x0005200001d37983 */ /* 0x000ea20000300800 */
[----:B------:R-:W-:-:S03]  /*491f0*/  PRMT R236, R121, 0x5410, R119 ;  /* 0x0000541079ec7816 */ /* 0x000fc60000000077 */
[----:B------:R-:W2:Y:S04]  /*49200*/  LDL.LU R165, [R1+0x45c] ;  /* 0x00045c0001a57983 */ /* 0x000ea80000300800 */
[----:B------:R-:W-:Y:S01]  /*49210*/  STL.64 [R1+0x2250], R236 ;  /* 0x002250ec01007387 */ /* 0x000fe20000100a00 */
[----:B---3--:R-:W-:-:S03]  /*49220*/  LOP3.LUT R120, R157, 0xffff, RZ, 0xc0, !PT ;  /* 0x0000ffff9d787812 */ /* 0x008fc600078ec0ff */
[----:B------:R-:W3:Y:S01]  /*49230*/  LDL.LU R157, [R1+0x354] ;  /* 0x00035400019d7983 */ /* 0x000ee20000300800 */
[----:B----4-:R-:W-:-:S03]  /*49240*/  LOP3.LUT R123, R155, 0xffff, RZ, 0xc0, !PT ;  /* 0x0000ffff9b7b7812 */ /* 0x010fc600078ec0ff */
[----:B------:R-:W4:Y:S01]  /*49250*/  LDL.LU R155, [R1+0x254] ;  /* 0x00025400019b7983 */ /* 0x000f220000300800 */
[----:B------:R-:W-:Y:S02]  /*49260*/  LOP3.LUT R162, R162, 0xffff, RZ, 0xc0, !PT ;  /* 0x0000ffffa2a27812 */ /* 0x000fe400078ec0ff */
[----:B------:R-:W-:Y:S01]  /*49270*/  PRMT R122, R112, 0x3340, R116 ;  /* 0x00003340707a7816 */ /* 0x000fe20000000074 */
[----:B------:R-:W4:Y:S01]  /*49280*/  LDL.LU R142, [R1+0x534] ;  /* 0x00053400018e7983 */ /* 0x000f220000300800 */
[----:B------:R-:W-:Y:S02]  /*49290*/  PRMT R23, R162, 0x3340, R1 ;  /* 0x00003340a2177816 */ /* 0x000fe40000000001 */
[----:B------:R-:W-:Y:S02]  /*492a0*/  LOP3.LUT R121, R235, 0xffff, RZ, 0xc0, !PT ;  /* 0x0000ffffeb797812 */ /* 0x000fe400078ec0ff */
[----:B------:R-:W-:Y:S02]  /*492b0*/  LOP3.LUT R252, R252, 0xffff, RZ, 0xc0, !PT ;  /* 0x0000fffffcfc7812 */ /* 0x000fe400078ec0ff */
[----:B------:R-:W-:-:S02]  /*492c0*/  LOP3.LUT R166, R166, 0xffff, RZ, 0xc0, !PT ;  /* 0x0000ffffa6a67812 */ /* 0x000fc400078ec0ff */
[----:B------:R-:W-:Y:S02]  /*492d0*/  F2FP.SATFINITE.E4M3.F32.PACK_AB_MERGE_C R168, R127, R126, RZ ;  /* 0x0000007e7fa8723e */ /* 0x000fe400048070ff */
[----:B------:R-:W-:Y:S02]  /*492e0*/  PRMT R23, R122, 0x5410, R23 ;  /* 0x000054107a177816 */ /* 0x000fe40000000017 */
[----:B------:R-:W-:Y:S02]  /*492f0*/  LOP3.LUT R122, R201, 0xffff, RZ, 0xc0, !PT ;  /* 0x0000ffffc97a7812 */ /* 0x000fe400078ec0ff */
[----:B------:R-:W-:Y:S02]  /*49300*/  LOP3.LUT R244, R244, 0xffff, RZ, 0xc0, !PT ;  /* 0x0000fffff4f47812 */ /* 0x000fe400078ec0ff */
[----:B------:R-:W-:Y:S02]  /*49310*/  LOP3.LUT R180, R180, 0xffff, RZ, 0xc0, !PT ;  /* 0x0000ffffb4b47812 */ /* 0x000fe400078ec0ff */
[----:B------:R-:W-:-:S02]  /*49320*/  PRMT R127, R166, 0x3340, R1 ;  /* 0x00003340a67f7816 */ /* 0x000fc40000000001 */
[----:B------:R-:W-:Y:S02]  /*49330*/  PRMT R131, R121, 0x3340, R252 ;  /* 0x0000334079837816 */ /* 0x000fe400000000fc */
[----:B------:R-:W-:Y:S02]  /*49340*/  LOP3.LUT R5, R5, 0xffff, RZ, 0xc0, !PT ;  /* 0x0000ffff05057812 */ /* 0x000fe400078ec0ff */
[----:B------:R-:W-:Y:S02]  /*49350*/  F2FP.SATFINITE.E4M3.F32.PACK_AB_MERGE_C R202, R203, R202, RZ ;  /* 0x000000cacbca723e */ /* 0x000fe400048070ff */
[----:B------:R-:W-:Y:S02]  /*49360*/  F2FP.SATFINITE.E4M3.F32.PACK_AB_MERGE_C R203, R129, R128, RZ ;  /* 0x0000008081cb723e */ /* 0x000fe400048070ff */
[----:B------:R-:W-:Y:S02]  /*49370*/  PRMT R0, R180, 0x3340, R1 ;  /* 0x00003340b4007816 */ /* 0x000fe40000000001 */
[----:B------:R-:W-:-:S02]  /*49380*/  PRMT R128, R122, 0x3340, R244 ;  /* 0x000033407a807816 */ /* 0x000fc400000000f4 */
[----:B------:R-:W-:Y:S02]  /*49390*/  PRMT R193, R131, 0x5410, R127 ;  /* 0x0000541083c17816 */ /* 0x000fe4000000007f */
[----:B------:R-:W-:Y:S02]  /*493a0*/  PRMT R126, R5, 0x3340, R1 ;  /* 0x00003340057e7816 */ /* 0x000fe40000000001 */
[----:B------:R-:W-:Y:S02]  /*493b0*/  PRMT R130, R120, 0x3340, R123 ;  /* 0x0000334078827816 */ /* 0x000fe4000000007b */
[----:B------:R-:W-:Y:S02]  /*493c0*/  PRMT R201, R128, 0x5410, R0 ;  /* 0x0000541080c97816 */ /* 0x000fe40000000000 */
[----:B------:R-:W-:Y:S02]  /*493d0*/  PRMT R235, R130, 0x5410, R126 ;  /* 0x0000541082eb7816 */ /* 0x000fe4000000007e */
[----:B------:R-:W-:-:S02]  /*493e0*/  LOP3.LUT R119, R124, 0xffff, RZ, 0xc0, !PT ;  /* 0x0000ffff7c777812 */ /* 0x000fc400078ec0ff */
[----:B------:R-:W-:Y:S02]  /*493f0*/  LOP3.LUT R7, R7, 0xffff, RZ, 0xc0, !PT ;  /* 0x0000ffff07077812 */ /* 0x000fe400078ec0ff */
[----:B------:R-:W-:Y:S02]  /*49400*/  LOP3.LUT R131, R4, 0xffff, RZ, 0xc0, !PT ;  /* 0x0000ffff04837812 */ /* 0x000fe400078ec0ff */
[--C-:B------:R-:W-:Y:S02]  /*49410*/  PRMT R125, R7, 0x3340, R1.reuse ;  /* 0x00003340077d7816 */ /* 0x100fe40000000001 */
[----:B------:R-:W-:Y:S02]  /*49420*/  LOP3.LUT R164, R164, 0xffff, RZ, 0xc0, !PT ;  /* 0x0000ffffa4a47812 */ /* 0x000fe400078ec0ff */
[----:B------:R-:W-:Y:S02]  /*49430*/  LOP3.LUT R17, R17, 0xffff, RZ, 0xc0, !PT ;  /* 0x0000ffff11117812 */ /* 0x000fe400078ec0ff */
[----:B------:R-:W-:-:S02]  /*49440*/  PRMT R0, R164, 0x3340, R1 ;  /* 0x00003340a4007816 */ /* 0x000fc40000000001 */
[----:B------:R-:W-:Y:S02]  /*49450*/  PRMT R132, R17, 0x3340, R1 ;  /* 0x0000334011847816 */ /* 0x000fe40000000001 */
[----:B--2---:R-:W-:Y:S02]  /*49460*/  LOP3.LUT R124, R163, 0xffff, RZ, 0xc0, !PT ;  /* 0x0000ffffa37c7812 */ /* 0x004fe400078ec0ff */
[----:B------:R-:W-:Y:S02]  /*49470*/  LOP3.LUT R127, R213, 0xffff, RZ, 0xc0, !PT ;  /* 0x0000ffffd57f7812 */ /* 0x000fe400078ec0ff */
[----:B------:R-:W2:Y:S01]  /*49480*/  LDL.LU R213, [R1+0x530] ;  /* 0x0005300001d57983 */ /* 0x000ea20000300800 */
[----:B------:R-:W-:-:S03]  /*49490*/  LOP3.LUT R130, R234, 0xffff, RZ, 0xc0, !PT ;  /* 0x0000ffffea827812 */ /* 0x000fc600078ec0ff */
[----:B------:R-:W2:Y:S01]  /*494a0*/  LDL.LU R141, [R1+0x52c] ;  /* 0x00052c00018d7983 */ /* 0x000ea20000300800 */
[----:B------:R-:W-:-:S03]  /*494b0*/  LOP3.LUT R128, R211, 0xffff, RZ, 0xc0, !PT ;  /* 0x0000ffffd3807812 */ /* 0x000fc600078ec0ff */
[----:B------:R-:W2:Y:S04]  /*494c0*/  LDL.LU R140, [R1+0x528] ;  /* 0x00052800018c7983 */ /* 0x000ea80000300800 */
[----:B------:R-:W2:Y:S04]  /*494d0*/  LDL.LU R139, [R1+0x308] ;  /* 0x00030800018b7983 */ /* 0x000ea80000300800 */
[----:B------:R-:W2:Y:S04]  /*494e0*/  LDL.LU R211, [R1+0x304] ;  /* 0x0003040001d37983 */ /* 0x000ea80000300800 */
[----:B------:R-:W2:Y:S01]  /*494f0*/  LDL.LU R234, [R1+0x22bc] ;  /* 0x0022bc0001ea7983 */ /* 0x000ea20000300800 */
[----:B------:R-:W-:-:S03]  /*49500*/  PRMT R129, R119, 0x3340, R124 ;  /* 0x0000334077817816 */ /* 0x000fc6000000007c */
[----:B------:R-:W2:Y:S01]  /*49510*/  LDL.LU R4, [R1+0x22b8] ;  /* 0x0022b80001047983 */ /* 0x000ea20000300800 */
[----:B------:R-:W-:Y:S02]  /*49520*/  PRMT R163, R129, 0x5410, R125 ;  /* 0x0000541081a37816 */ /* 0x000fe4000000007d */
[----:B------:R-:W-:-:S04]  /*49530*/  LOP3.LUT R126, R165, 0xffff, RZ, 0xc0, !PT ;  /* 0x0000ffffa57e7812 */ /* 0x000fc800078ec0ff */
[----:B------:R-:W-:-:S04]  /*49540*/  PRMT R135, R126, 0x3340, R131 ;  /* 0x000033407e877816 */ /* 0x000fc80000000083 */
[----:B------:R-:W-:Y:S02]  /*49550*/  PRMT R151, R135, 0x5410, R0 ;  /* 0x0000541087977816 */ /* 0x000fe40000000000 */
[----:B---3--:R-:W-:Y:S02]  /*49560*/  LOP3.LUT R125, R157, 0xffff, RZ, 0xc0, !PT ;  /* 0x0000ffff9d7d7812 */ /* 0x008fe400078ec0ff */
[----:B------:R-:W3:Y:S01]  /*49570*/  LDL.LU R157, [R1+0x470] ;  /* 0x00047000019d7983 */ /* 0x000ee20000300800 */
[----:B------:R-:W-:Y:S01]  /*49580*/  IMAD.MOV.U32 R165, RZ, RZ, R153 ;  /* 0x000000ffffa57224 */ /* 0x000fe200078e0099 */
[----:B----4-:R-:W-:Y:S02]  /*49590*/  LOP3.LUT R129, R155, 0xffff, RZ, 0xc0, !PT ;  /* 0x0000ffff9b817812 */ /* 0x010fe400078ec0ff */
[----:B------:R-:W4:Y:S02]  /*495a0*/  LDL.LU R155, [R1+0x46c] ;  /* 0x00046c00019b7983 */ /* 0x000f240000300800 */
[----:B------:R-:W-:-:S04]  /*495b0*/  PRMT R136, R127, 0x3340, R129 ;  /* 0x000033407f887816 */ /* 0x000fc80000000081 */
[----:B------:R-:W-:-:S05]  /*495c0*/  PRMT R0, R136, 0x5410, R132 ;  /* 0x0000541088007816 */ /* 0x000fca0000000084 */
[----:B------:R0:W-:Y:S04]  /*495d0*/  STL [R1+0xfb4], R0 ;  /* 0x000fb40001007387 */ /* 0x0001e80000100800 */
[----:B------:R-:W4:Y:S01]  /*495e0*/  LDL.LU R153, [R1+0x468] ;  /* 0x0004680001997983 */ /* 0x000f220000300800 */
[----:B------:R-:W-:Y:S02]  /*495f0*/  LOP3.LUT R19, R19, 0xffff, RZ, 0xc0, !PT ;  /* 0x0000ffff13137812 */ /* 0x000fe400078ec0ff */
[----:B------:R-:W-:Y:S02]  /*49600*/  LOP3.LUT R248, R248, 0xffff, RZ, 0xc0, !PT ;  /* 0x0000fffff8f87812 */ /* 0x000fe400078ec0ff */
[----:B------:R-:W-:Y:S02]  /*49610*/  LOP3.LUT R176, R176, 0xffff, RZ, 0xc0, !PT ;  /* 0x0000ffffb0b07812 */ /* 0x000fe400078ec0ff */
[----:B------:R-:W-:-:S02]  /*49620*/  PRMT R133, R19, 0x3340, R1 ;  /* 0x0000334013857816 */ /* 0x000fc40000000001 */
[----:B------:R-:W-:Y:S02]  /*49630*/  PRMT R137, R128, 0x3340, R130 ;  /* 0x0000334080897816 */ /* 0x000fe40000000082 */
[----:B------:R-:W-:Y:S02]  /*49640*/  PRMT R134, R176, 0x3340, R1 ;  /* 0x00003340b0867816 */ /* 0x000fe40000000001 */
[----:B------:R-:W-:Y:S02]  /*49650*/  PRMT R138, R125, 0x3340, R248 ;  /* 0x000033407d8a7816 */ /* 0x000fe400000000f8 */
[----:B------:R-:W-:Y:S02]  /*49660*/  PRMT R133, R137, 0x5410, R133 ;  /* 0x0000541089857816 */ /* 0x000fe40000000085 */
[----:B0-----:R-:W-:Y:S02]  /*49670*/  PRMT R0, R138, 0x5410, R134 ;  /* 0x000054108a007816 */ /* 0x001fe40000000086 */
[----:B------:R-:W-:Y:S01]  /*49680*/  LOP3.LUT R13, R13, 0xffff, RZ, 0xc0, !PT ;  /* 0x0000ffff0d0d7812 */ /* 0x000fe200078ec0ff */
[----:B------:R-:W-:Y:S01]  /*49690*/  STL [R1+0xfb0], R133 ;  /* 0x000fb08501007387 */ /* 0x000fe20000100800 */
[----:B------:R-:W-:-:S03]  /*496a0*/  LOP3.LUT R15, R15, 0xffff, RZ, 0xc0, !PT ;  /* 0x0000ffff0f0f7812 */ /* 0x000fc600078ec0ff */
[----:B------:R0:W-:Y:S01]  /*496b0*/  STL [R1+0xfac], R0 ;  /* 0x000fac0001007387 */ /* 0x0001e20000100800 */
[----:B------:R-:W-:Y:S02]  /*496c0*/  LOP3.LUT R11, R11, 0xffff, RZ, 0xc0, !PT ;  /* 0x0000ffff0b0b7812 */ /* 0x000fe400078ec0ff */
[----:B------:R-:W-:Y:S02]  /*496d0*/  LOP3.LUT R132, R142, 0xffff, RZ, 0xc0, !PT ;  /* 0x0000ffff8e847812 */ /* 0x000fe400078ec0ff */
[----:B------:R-:W-:Y:S02]  /*496e0*/  LOP3.LUT R9, R9, 0xffff, RZ, 0xc0, !PT ;  /* 0x0000ffff09097812 */ /* 0x000fe400078ec0ff */
[--C-:B0-----:R-:W-:Y:S02]  /*496f0*/  PRMT R0, R13, 0x3340, R1.reuse ;  /* 0x000033400d007816 */ /* 0x101fe40000000001 */
[----:B------:R-:W-:Y:S02]  /*49700*/  PRMT R142, R9, 0x3340, R1 ;  /* 0x00003340098e7816 */ /* 0x000fe40000000001 */
[----:B--2---:R-:W-:-:S02]  /*49710*/  LOP3.LUT R134, R141, 0xffff, RZ, 0xc0, !PT ;  /* 0x0000ffff8d867812 */ /* 0x004fc400078ec0ff */
[----:B------:R-:W-:Y:S02]  /*49720*/  LOP3.LUT R135, R213, 0xffff, RZ, 0xc0, !PT ;  /* 0x0000ffffd5877812 */ /* 0x000fe400078ec0ff */
[----:B------:R-:W-:Y:S01]  /*49730*/  LOP3.LUT R133, R140, 0xffff, RZ, 0xc0, !PT ;  /* 0x0000ffff8c857812 */ /* 0x000fe200078ec0ff */
[----:B------:R-:W2:Y:S01]  /*49740*/  LDL.LU R213, [R1+0x368] ;  /* 0x0003680001d57983 */ /* 0x000ea20000300800 */
[----:B------:R-:W-:Y:S02]  /*49750*/  LOP3.LUT R136, R139, 0xffff, RZ, 0xc0, !PT ;  /* 0x0000ffff8b887812 */ /* 0x000fe400078ec0ff */
[----:B------:R-:W-:Y:S02]  /*49760*/  LOP3.LUT R137, R211, 0xffff, RZ, 0xc0, !PT ;  /* 0x0000ffffd3897812 */ /* 0x000fe400078ec0ff */
[----:B------:R-:W-:Y:S02]  /*49770*/  LOP3.LUT R139, R234, 0xffff, RZ, 0xc0, !PT ;  /* 0x0000ffffea8b7812 */ /* 0x000fe400078ec0ff */
[----:B------:R-:W-:-:S02]  /*49780*/  LOP3.LUT R138, R4, 0xffff, RZ, 0xc0, !PT ;  /* 0x0000ffff048a7812 */ /* 0x000fc400078ec0ff */
[----:B------:R-:W-:Y:S01]  /*49790*/  PRMT R140, R15, 0x3340, R1 ;  /* 0x000033400f8c7816 */ /* 0x000fe20000000001 */
[----:B------:R-:W2:Y:S01]  /*497a0*/  LDL.LU R4, [R1+0x22b4] ;  /* 0x0022b40001047983 */ /* 0x000ea20000300800 */
[----:B------:R-:W-:Y:S02]  /*497b0*/  PRMT R143, R134, 0x3340, R138 ;  /* 0x00003340868f7816 */ /* 0x000fe4000000008a */
[----:B------:R-:W-:Y:S01]  /*497c0*/  PRMT R144, R133, 0x3340, R139 ;  /* 0x0000334085907816 */ /* 0x000fe2000000008b */
[----:B------:R-:W2:Y:S01]  /*497d0*/  LDL.LU R234, [R1+0x22b0] ;  /* 0x0022b00001ea7983 */ /* 0x000ea20000300800 */
[----:B------:R-:W-:Y:S02]  /*497e0*/  PRMT R0, R143, 0x5410, R0 ;  /* 0x000054108f007816 */ /* 0x000fe40000000000 */
[----:B------:R-:W-:Y:S02]  /*497f0*/  PRMT R141, R11, 0x3340, R1 ;  /* 0x000033400b8d7816 */ /* 0x000fe40000000001 */
[----:B------:R-:W-:-:S02]  /*49800*/  PRMT R145, R135, 0x3340, R137 ;  /* 0x0000334087917816 */ /* 0x000fc40000000089 */
[----:B------:R-:W-:Y:S01]  /*49810*/  PRMT R146, R132, 0x3340, R136 ;  /* 0x0000334084927816 */ /* 0x000fe20000000088 */
[----:B------:R0:W-:Y:S01]  /*49820*/  STL [R1+0xf68], R0 ;  /* 0x000f680001007387 */ /* 0x0001e20000100800 */
[----:B------:R-:W-:Y:S02]  /*49830*/  PRMT R143, R144, 0x5410, R140 ;  /* 0x00005410908f7816 */ /* 0x000fe4000000008c */
[----:B------:R-:W-:-:S03]  /*49840*/  PRMT R140, R145, 0x5410, R141 ;  /* 0x00005410918c7816 */ /* 0x000fc6000000008d */
[----:B------:R-:W-:Y:S01]  /*49850*/  STL [R1+0xf64], R143 ;  /* 0x000f648f01007387 */ /* 0x000fe20000100800 */
[----:B0-----:R-:W-:-:S03]  /*49860*/  PRMT R0, R146, 0x5410, R142 ;  /* 0x0000541092007816 */ /* 0x001fc6000000008e */
[----:B------:R4:W-:Y:S01]  /*49870*/  STL [R1+0xf50], R140 ;  /* 0x000f508c01007387 */ /* 0x0009e20000100800 */
[----:B---3--:R-:W-:-:S03]  /*49880*/  LOP3.LUT R141, R157, 0xffff, RZ, 0xc0, !PT ;  /* 0x0000ffff9d8d7812 */ /* 0x008fc600078ec0ff */
[----:B------:R0:W-:Y:S04]  /*49890*/  STL [R1+0xf48], R0 ;  /* 0x000f480001007387 */ /* 0x0001e80000100800 */
[----:B------:R-:W3:Y:S04]  /*498a0*/  LDL.LU R211, [R1+0x374] ;  /* 0x0003740001d37983 */ /* 0x000ee80000300800 */
[----:B------:R-:W3:Y:S01]  /*498b0*/  LDL.LU R157, [R1+0x370] ;  /* 0x00037000019d7983 */ /* 0x000ee20000300800 */
[----:B----4-:R-:W-:-:S03]  /*498c0*/  LOP3.LUT R140, R155, 0xffff, RZ, 0xc0, !PT ;  /* 0x0000ffff9b8c7812 */ /* 0x010fc600078ec0ff */
[----:B------:R-:W4:Y:S01]  /*498d0*/  LDL.LU R155, [R1+0x36c] ;  /* 0x00036c00019b7983 */ /* 0x000f220000300800 */
[----:B------:R-:W-:-:S03]  /*498e0*/  LOP3.LUT R142, R153, 0xffff, RZ, 0xc0, !PT ;  /* 0x0000ffff998e7812 */ /* 0x000fc600078ec0ff */
[----:B------:R-:W4:Y:S01]  /*498f0*/  LDL.LU R153, [R1+0x364] ;  /* 0x0003640001997983 */ /* 0x000f220000300800 */
[----:B------:R-:W-:Y:S02]  /*49900*/  LOP3.LUT R250, R250, 0xffff, RZ, 0xc0, !PT ;  /* 0x0000fffffafa7812 */ /* 0x000fe400078ec0ff */
[----:B------:R-:W-:Y:S02]  /*49910*/  LOP3.LUT R172, R172, 0xffff, RZ, 0xc0, !PT ;  /* 0x0000ffffacac7812 */ /* 0x000fe400078ec0ff */
[----:B------:R-:W-:Y:S02]  /*49920*/  LOP3.LUT R249, R249, 0xffff, RZ, 0xc0, !PT ;  /* 0x0000fffff9f97812 */ /* 0x000fe400078ec0ff */
[----:B------:R-:W-:Y:S02]  /*49930*/  LOP3.LUT R195, R174, 0xffff, RZ, 0xc0, !PT ;  /* 0x0000ffffaec37812 */ /* 0x000fe400078ec0ff */
[----:B0-----:R-:W-:Y:S02]  /*49940*/  PRMT R0, R172, 0x3340, R1 ;  /* 0x00003340ac007816 */ /* 0x001fe40000000001 */
[----:B------:R-:W-:-:S02]  /*49950*/  PRMT R147, R141, 0x3340, R250 ;  /* 0x000033408d937816 */ /* 0x000fc400000000fa */
[----:B------:R-:W-:Y:S02]  /*49960*/  PRMT R144, R195, 0x3340, R1 ;  /* 0x00003340c3907816 */ /* 0x000fe40000000001 */
[----:B------:R-:W-:Y:S02]  /*49970*/  PRMT R148, R140, 0x3340, R249 ;  /* 0x000033408c947816 */ /* 0x000fe400000000f9 */
[----:B------:R-:W-:Y:S02]  /*49980*/  PRMT R147, R147, 0x5410, R0 ;  /* 0x0000541093937816 */ /* 0x000fe40000000000 */
[----:B------:R-:W-:Y:S01]  /*49990*/  PRMT R0, R148, 0x5410, R144 ;  /* 0x0000541094007816 */ /* 0x000fe20000000090 */
[----:B------:R-:W-:Y:S02]  /*499a0*/  IMAD.MOV.U32 R237, RZ, RZ, R187 ;  /* 0x000000ffffed7224 */ /* 0x000fe400078e00bb */
[----:B------:R-:W-:Y:S01]  /*499b0*/  STL [R1+0xf54], R147 ;  /* 0x000f549301007387 */ /* 0x000fe20000100800 */
[----:B------:R-:W-:-:S03]  /*499c0*/  IMAD.MOV.U32 R187, RZ, RZ, R165 ;  /* 0x000000ffffbb7224 */ /* 0x000fc600078e00a5 */
[----:B------:R0:W-:Y:S04]  /*499d0*/  STL [R1+0xf4c], R0 ;  /* 0x000f4c0001007387 */ /* 0x0001e80000100800 */
[----:B------:R-:W4:Y:S01]  /*499e0*/  LDL.LU R165, [R1+0x360] ;  /* 0x0003600001a57983 */ /* 0x000f220000300800 */
[----:B------:R-:W-:-:S03]  /*499f0*/  IMAD.MOV.U32 R174, RZ, RZ, R163 ;  /* 0x000000ffffae7224 */ /* 0x000fc600078e00a3 */
[----:B------:R-:W4:Y:S01]  /*49a00*/  LDL.LU R163, [R1+0x35c] ;  /* 0x00035c0001a37983 */ /* 0x000f220000300800 */
[----:B------:R-:W-:Y:S02]  /*49a10*/  LOP3.LUT R246, R246, 0xffff, RZ, 0xc0, !PT ;  /* 0x0000fffff6f67812 */ /* 0x000fe400078ec0ff */
[----:B------:R-:W-:Y:S02]  /*49a20*/  LOP3.LUT R178, R178, 0xffff, RZ, 0xc0, !PT ;  /* 0x0000ffffb2b27812 */ /* 0x000fe400078ec0ff */
[----:B------:R-:W-:Y:S02]  /*49a30*/  PRMT R149, R142, 0x3340, R246 ;  /* 0x000033408e957816 */ /* 0x000fe400000000f6 */
[----:B------:R-:W-:Y:S02]  /*49a40*/  PRMT R145, R178, 0x3340, R1 ;  /* 0x00003340b2917816 */ /* 0x000fe40000000001 */
[----:B------:R-:W-:Y:S02]  /*49a50*/  LOP3.LUT R242, R242, 0xffff, RZ, 0xc0, !PT ;  /* 0x0000fffff2f27812 */ /* 0x000fe400078ec0ff */
[----:B------:R-:W-:-:S02]  /*49a60*/  LOP3.LUT R236, R182, 0xffff, RZ, 0xc0, !PT ;  /* 0x0000ffffb6ec7812 */ /* 0x000fc400078ec0ff */
[----:B0-----:R-:W-:Y:S02]  /*49a70*/  PRMT R0, R149, 0x5410, R145 ;  /* 0x0000541095007816 */ /* 0x001fe40000000091 */
[----:B------:R-:W-:-:S03]  /*49a80*/  PRMT R146, R236, 0x3340, R1 ;  /* 0x00003340ec927816 */ /* 0x000fc60000000001 */
[----:B------:R0:W-:Y:S01]  /*49a90*/  STL [R1+0xf5c], R0 ;  /* 0x000f5c0001007387 */ /* 0x0001e20000100800 */
[----:B------:R-:W-:Y:S02]  /*49aa0*/  LOP3.LUT R238, R238, 0xffff, RZ, 0xc0, !PT ;  /* 0x0000ffffeeee7812 */ /* 0x000fe400078ec0ff */
[----:B------:R-:W-:Y:S02]  /*49ab0*/  LOP3.LUT R186, R186, 0xffff, RZ, 0xc0, !PT ;  /* 0x0000ffffbaba7812 */ /* 0x000fe400078ec0ff */
[----:B------:R-:W-:Y:S01]  /*49ac0*/  LOP3.LUT R230, R230, 0xffff, RZ, 0xc0, !PT ;  /* 0x0000ffffe6e67812 */ /* 0x000fe200078ec0ff */
[----:B------:R-:W-:Y:S01]  /*49ad0*/  IMAD.MOV.U32 R182, RZ, RZ, R151 ;  /* 0x000000ffffb67224 */ /* 0x000fe200078e0097 */
[----:B------:R-:W-:Y:S02]  /*49ae0*/  LOP3.LUT R226, R226, 0xffff, RZ, 0xc0, !PT ;  /* 0x0000ffffe2e27812 */ /* 0x000fe400078ec0ff */
[----:B------:R-:W-:Y:S02]  /*49af0*/  LOP3.LUT R194, R194, 0xffff, RZ, 0xc0, !PT ;  /* 0x0000ffffc2c27812 */ /* 0x000fe400078ec0ff */
[----:B------:R-:W-:-:S02]  /*49b00*/  LOP3.LUT R222, R222, 0xffff, RZ, 0xc0, !PT ;  /* 0x0000ffffdede7812 */ /* 0x000fc400078ec0ff */
[--C-:B------:R-:W-:Y:S02]  /*49b10*/  PRMT R147, R186, 0x3340, R1.reuse ;  /* 0x00003340ba937816 */ /* 0x100fe40000000001 */
[----:B------:R-:W-:Y:S02]  /*49b20*/  PRMT R149, R194, 0x3340, R1 ;  /* 0x00003340c2957816 */ /* 0x000fe40000000001 */
[----:B--2---:R-:W-:-:S04]  /*49b30*/  LOP3.LUT R143, R213, 0xffff, RZ, 0xc0, !PT ;  /* 0x0000ffffd58f7812 */ /* 0x004fc800078ec0ff */
[----:B------:R-:W-:-:S04]  /*49b40*/  PRMT R150, R143, 0x3340, R242 ;  /* 0x000033408f967816 */ /* 0x000fc800000000f2 */
[----:B0-----:R-:W-:Y:S02]  /*49b50*/  PRMT R0, R150, 0x5410, R146 ;  /* 0x0000541096007816 */ /* 0x001fe40000000092 */
[----:B------:R-:W-:-:S03]  /*49b60*/  LOP3.LUT R213, R190, 0xffff, RZ, 0xc0, !PT ;  /* 0x0000ffffbed57812 */ /* 0x000fc600078ec0ff */
[----:B------:R4:W-:Y:S01]  /*49b70*/  STL [R1+0xf78], R0 ;  /* 0x000f780001007387 */ /* 0x0009e20000100800 */
[--C-:B------:R-:W-:Y:S02]  /*49b80*/  PRMT R148, R213, 0x3340, R1.reuse ;  /* 0x00003340d5947816 */ /* 0x100fe40000000001 */
[----:B---3--:R-:W-:Y:S02]  /*49b90*/  LOP3.LUT R144, R211, 0xffff, RZ, 0xc0, !PT ;  /* 0x0000ffffd3907812 */ /* 0x008fe400078ec0ff */
[----:B------:R-:W-:Y:S02]  /*49ba0*/  LOP3.LUT R211, R198, 0xffff, RZ, 0xc0, !PT ;  /* 0x0000ffffc6d37812 */ /* 0x000fe400078ec0ff */
[----:B------:R-:W-:Y:S02]  /*49bb0*/  LOP3.LUT R145, R157, 0xffff, RZ, 0xc0, !PT ;  /* 0x0000ffff9d917812 */ /* 0x000fe400078ec0ff */
[----:B------:R-:W-:Y:S02]  /*49bc0*/  PRMT R151, R144, 0x3340, R238 ;  /* 0x0000334090977816 */ /* 0x000fe400000000ee */
[----:B------:R-:W-:-:S02]  /*49bd0*/  PRMT R150, R211, 0x3340, R1 ;  /* 0x00003340d3967816 */ /* 0x000fc40000000001 */
[----:B------:R-:W-:-:S05]  /*49be0*/  PRMT R151, R151, 0x5410, R147 ;  /* 0x0000541097977816 */ /* 0x000fca0000000093 */
[----:B------:R-:W-:Y:S01]  /*49bf0*/  STL [R1+0xf70], R151 ;  /* 0x000f709701007387 */ /* 0x000fe20000100800 */
[----:B----4-:R-:W-:-:S04]  /*49c00*/  LOP3.LUT R0, R155, 0xffff, RZ, 0xc0, !PT ;  /* 0x0000ffff9b007812 */ /* 0x010fc800078ec0ff */
[----:B------:R-:W-:-:S04]  /*49c10*/  PRMT R155, R0, 0x3340, R226 ;  /* 0x00003340009b7816 */ /* 0x000fc800000000e2 */
[----:B------:R-:W-:Y:S02]  /*49c20*/  PRMT R147, R155, 0x5410, R149 ;  /* 0x000054109b937816 */ /* 0x000fe40000000095 */
[----:B------:R-:W-:Y:S02]  /*49c30*/  LOP3.LUT R146, R153, 0xffff, RZ, 0xc0, !PT ;  /* 0x0000ffff99927812 */ /* 0x000fe400078ec0ff */
[----:B------:R-:W-:Y:S02]  /*49c40*/  PRMT R153, R145, 0x3340, R230 ;  /* 0x0000334091997816 */ /* 0x000fe400000000e6 */
[----:B------:R-:W-:Y:S02]  /*49c50*/  PRMT R157, R146, 0x3340, R222 ;  /* 0x00003340929d7816 */ /* 0x000fe400000000de */
[----:B------:R-:W-:Y:S02]  /*49c60*/  PRMT R148, R153, 0x5410, R148 ;  /* 0x0000541099947816 */ /* 0x000fe40000000094 */
[----:B------:R-:W-:-:S03]  /*49c70*/  PRMT R149, R157, 0x5410, R150 ;  /* 0x000054109d957816 */ /* 0x000fc60000000096 */
[----:B------:R-:W-:Y:S01]  /*49c80*/  STL [R1+0xf80], R148 ;  /* 0x000f809401007387 */ /* 0x000fe20000100800 */
[----:B------:R-:W-:-:S03]  /*49c90*/  LOP3.LUT R150, R234, 0xffff, RZ, 0xc0, !PT ;  /* 0x0000ffffea967812 */ /* 0x000fc600078ec0ff */
[----:B------:R-:W-:Y:S04]  /*49ca0*/  STL [R1+0xf94], R147 ;  /* 0x000f949301007387 */ /* 0x000fe80000100800 */
[----:B------:R0:W-:Y:S04]  /*49cb0*/  STL [R1+0xfa0], R149 ;  /* 0x000fa09501007387 */ /* 0x0001e80000100800 */
[----:B------:R-:W2:Y:S01]  /*49cc0*/  LDL.LU R234, [R1+0x22ac] ;  /* 0x0022ac0001ea7983 */ /* 0x000ea20000300800 */
[----:B0-----:R-:W-:-:S03]  /*49cd0*/  LOP3.LUT R149, R4, 0xffff, RZ, 0xc0, !PT ;  /* 0x0000ffff04957812 */ /* 0x001fc600078ec0ff */
[----:B------:R-:W3:Y:S01]  /*49ce0*/  LDL.LU R4, [R1+0x22a8] ;  /* 0x0022a80001047983 */ /* 0x000ee20000300800 */
[----:B------:R-:W-:Y:S02]  /*49cf0*/  SHF.R.U32.HI R37, RZ, 0x8, R37 ;  /* 0x00000008ff257819 */ /* 0x000fe40000011625 */
[----:B------:R-:W-:Y:S02]  /*49d00*/  SHF.R.U32.HI R41, RZ, 0x8, R41 ;  /* 0x00000008ff297819 */ /* 0x000fe40000011629 */
[----:B------:R-:W-:Y:S02]  /*49d10*/  LOP3.LUT R37, R37, 0xffff, RZ, 0xc0, !PT ;  /* 0x0000ffff25257812 */ /* 0x000fe400078ec0ff */
[----:B------:R-:W-:Y:S02]  /*49d20*/  LOP3.LUT R41, R41, 0xffff, RZ, 0xc0, !PT ;  /* 0x0000ffff29297812 */ /* 0x000fe400078ec0ff */
[----:B------:R-:W-:Y:S02]  /*49d30*/  SHF.R.U32.HI R52, RZ, 0x8, R52 ;  /* 0x00000008ff347819 */ /* 0x000fe40000011634 */
[----:B------:R-:W-:-:S02]  /*49d40*/  SHF.R.U32.HI R50, RZ, 0x8, R50 ;  /* 0x00000008ff327819 */ /* 0x000fc40000011632 */
[----:B------:R-:W-:Y:S02]  /*49d50*/  SHF.R.U32.HI R54, RZ, 0x8, R54 ;  /* 0x00000008ff367819 */ /* 0x000fe40000011636 */
[----:B------:R-:W-:Y:S02]  /*49d60*/  SHF.R.U32.HI R57, RZ, 0x8, R57 ;  /* 0x00000008ff397819 */ /* 0x000fe40000011639 */
[----:B------:R-:W-:Y:S02]  /*49d70*/  SHF.R.U32.HI R61, RZ, 0x8, R61 ;  /* 0x00000008ff3d7819 */ /* 0x000fe4000001163d */
[----:B------:R-:W-:Y:S02]  /*49d80*/  PRMT R37, R37, 0x3340, R41 ;  /* 0x0000334025257816 */ /* 0x000fe40000000029 */
[----:B------:R-:W-:Y:S02]  /*49d90*/  LOP3.LUT R41, R52, 0xffff, RZ, 0xc0, !PT ;  /* 0x0000ffff34297812 */ /* 0x000fe400078ec0ff */
[----:B------:R-:W-:-:S02]  /*49da0*/  LOP3.LUT R52, R50, 0xffff, RZ, 0xc0, !PT ;  /* 0x0000ffff32347812 */ /* 0x000fc400078ec0ff */
[----:B------:R-:W-:Y:S02]  /*49db0*/  LOP3.LUT R54, R54, 0xffff, RZ, 0xc0, !PT ;  /* 0x0000ffff36367812 */ /* 0x000fe400078ec0ff */
[----:B------:R-:W-:Y:S02]  /*49dc0*/  LOP3.LUT R57, R57, 0xffff, RZ, 0xc0, !PT ;  /* 0x0000ffff39397812 */ /* 0x000fe400078ec0ff */
[----:B------:R-:W-:Y:S02]  /*49dd0*/  LOP3.LUT R61, R61, 0xffff, RZ, 0xc0, !PT ;  /* 0x0000ffff3d3d7812 */ /* 0x000fe400078ec0ff */
[----:B------:R-:W-:Y:S02]  /*49de0*/  SHF.R.U32.HI R56, RZ, 0x8, R56 ;  /* 0x00000008ff387819 */ /* 0x000fe40000011638 */
[----:B------:R-:W-:Y:S02]  /*49df0*/  SHF.R.U32.HI R60, RZ, 0x8, R60 ;  /* 0x00000008ff3c7819 */ /* 0x000fe4000001163c */
[----:B------:R-:W-:-:S02]  /*49e00*/  PRMT R52, R52, 0x3340, R54 ;  /* 0x0000334034347816 */ /* 0x000fc40000000036 */
[----:B------:R-:W-:Y:S01]  /*49e10*/  PRMT R54, R57, 0x3340, R61 ;  /* 0x0000334039367816 */ /* 0x000fe2000000003d */
[----:B------:R-:W-:Y:S01]  /*49e20*/  IMAD.SHL.U32 R61, R167, 0x8, RZ ;  /* 0x00000008a73d7824 */ /* 0x000fe200078e00ff */
[----:B------:R-:W-:Y:S02]  /*49e30*/  LOP3.LUT R56, R56, 0xffff, RZ, 0xc0, !PT ;  /* 0x0000ffff38387812 */ /* 0x000fe400078ec0ff */
[----:B------:R-:W-:Y:S02]  /*49e40*/  LOP3.LUT R60, R60, 0xffff, RZ, 0xc0, !PT ;  /* 0x0000ffff3c3c7812 */ /* 0x000fe400078ec0ff */
[----:B------:R-:W-:Y:S02]  /*49e50*/  SHF.R.U32.HI R0, RZ, 0x8, R0 ;  /* 0x00000008ff007819 */ /* 0x000fe40000011600 */
[----:B------:R-:W-:Y:S02]  /*49e60*/  SHF.R.U32.HI R226, RZ, 0x8, R226 ;  /* 0x00000008ffe27819 */ /* 0x000fe400000116e2 */
[----:B------:R-:W-:-:S02]  /*49e70*/  PRMT R56, R56, 0x3340, R60 ;  /* 0x0000334038387816 */ /* 0x000fc4000000003c */
[----:B------:R-:W-:Y:S02]  /*49e80*/  LOP3.LUT R0, R0, 0xffff, RZ, 0xc0, !PT ;  /* 0x0000ffff00007812 */ /* 0x000fe400078ec0ff */
[----:B------:R-:W-:Y:S02]  /*49e90*/  LOP3.LUT R60, R226, 0xffff, RZ, 0xc0, !PT ;  /* 0x0000ffffe23c7812 */ /* 0x000fe400078ec0ff */
[----:B------:R-:W-:Y:S02]  /*49ea0*/  LOP3.LUT R61, R61, 0x300, RZ, 0xc0, !PT ;  /* 0x000003003d3d7812 */ /* 0x000fe400078ec0ff */
[----:B------:R-:W-:Y:S02]  /*49eb0*/  LOP3.LUT R147, R165, 0xffff, RZ, 0xc0, !PT ;  /* 0x0000ffffa5937812 */ /* 0x000fe400078ec0ff */
[----:B------:R-:W-:Y:S02]  /*49ec0*/  LOP3.LUT R218, R218, 0xffff, RZ, 0xc0, !PT ;  /* 0x0000ffffdada7812 */ /* 0x000fe400078ec0ff */
[----:B------:R-:W-:-:S02]  /*49ed0*/  LOP3.LUT R202, R202, 0xffff, RZ, 0xc0, !PT ;  /* 0x0000ffffcaca7812 */ /* 0x000fc400078ec0ff */
[----:B------:R-:W-:Y:S02]  /*49ee0*/  SHF.R.U32.HI R75, RZ, 0x8, R75 ;  /* 0x00000008ff4b7819 */ /* 0x000fe4000001164b */
[----:B------:R-:W-:Y:S02]  /*49ef0*/  SHF.R.U32.HI R80, RZ, 0x8, R80 ;  /* 0x00000008ff507819 */ /* 0x000fe40000011650 */
[----:B------:R-:W-:Y:S01]  /*49f00*/  LOP3.LUT R190, R214, 0xffff, RZ, 0xc0, !PT ;  /* 0x0000ffffd6be7812 */ /* 0x000fe200078ec0ff */
[----:B------:R-:W-:Y:S01]  /*49f10*/  IMAD.MOV.U32 R214, RZ, RZ, R159 ;  /* 0x000000ffffd67224 */ /* 0x000fe200078e009f */
[----:B------:R-:W-:Y:S01]  /*49f20*/  PRMT R60, R0, 0x3340, R60 ;  /* 0x00003340003c7816 */ /* 0x000fe2000000003c */
[----:B------:R-:W-:Y:S01]  /*49f30*/  IMAD.IADD R0, R35, 0x1, R61 ;  /* 0x0000000123007824 */ /* 0x000fe200078e023d */
[----:B------:R-:W-:Y:S02]  /*49f40*/  PRMT R151, R202, 0x3340, R1 ;  /* 0x00003340ca977816 */ /* 0x000fe40000000001 */
[----:B------:R-:W-:-:S02]  /*49f50*/  PRMT R159, R147, 0x3340, R218 ;  /* 0x00003340939f7816 */ /* 0x000fc400000000da */
[----:B------:R-:W-:Y:S02]  /*49f60*/  SHF.R.U32.HI R77, RZ, 0x8, R77 ;  /* 0x00000008ff4d7819 */ /* 0x000fe4000001164d */
[----:B------:R-:W-:Y:S02]  /*49f70*/  SHF.R.U32.HI R81, RZ, 0x8, R81 ;  /* 0x00000008ff517819 */ /* 0x000fe40000011651 */
[----:B------:R-:W-:Y:S02]  /*49f80*/  SHF.R.U32.HI R44, RZ, 0x8, R44 ;  /* 0x00000008ff2c7819 */ /* 0x000fe4000001162c */
[----:B------:R-:W-:Y:S02]  /*49f90*/  SHF.R.U32.HI R48, RZ, 0x8, R48 ;  /* 0x00000008ff307819 */ /* 0x000fe40000011630 */
[----:B------:R-:W-:Y:S02]  /*49fa0*/  LOP3.LUT R61, R75, 0xffff, RZ, 0xc0, !PT ;  /* 0x0000ffff4b3d7812 */ /* 0x000fe400078ec0ff */
[----:B------:R-:W-:-:S02]  /*49fb0*/  LOP3.LUT R80, R80, 0xffff, RZ, 0xc0, !PT ;  /* 0x0000ffff50507812 */ /* 0x000fc400078ec0ff */
[----:B------:R-:W-:Y:S02]  /*49fc0*/  LOP3.LUT R14, R14, 0xffff, RZ, 0xc0, !PT ;  /* 0x0000ffff0e0e7812 */ /* 0x000fe400078ec0ff */
[----:B------:R-:W-:Y:S02]  /*49fd0*/  SHF.R.U32.HI R63, RZ, 0x8, R63 ;  /* 0x00000008ff3f7819 */ /* 0x000fe4000001163f */
[----:B------:R-:W-:Y:S02]  /*49fe0*/  SHF.R.U32.HI R67, RZ, 0x8, R67 ;  /* 0x00000008ff437819 */ /* 0x000fe40000011643 */
[----:B------:R-:W-:Y:S02]  /*49ff0*/  LOP3.LUT R148, R163, 0xffff, RZ, 0xc0, !PT ;  /* 0x0000ffffa3947812 */ /* 0x000fe400078ec0ff */
[----:B------:R-:W-:Y:S02]  /*4a000*/  LOP3.LUT R22, R22, 0xffff, RZ, 0xc0, !PT ;  /* 0x0000ffff16167812 */ /* 0x000fe400078ec0ff */
[----:B------:R-:W-:-:S02]  /*4a010*/  LOP3.LUT R198, R206, 0xffff, RZ, 0xc0, !PT ;  /* 0x0000ffffcec67812 */ /* 0x000fc400078ec0ff */
[----:B------:R-:W-:Y:S02]  /*4a020*/  PRMT R151, R159, 0x5410, R151 ;  /* 0x000054109f977816 */ /* 0x000fe40000000097 */
[----:B------:R-:W-:Y:S02]  /*4a030*/  LOP3.LUT R77, R77, 0xffff, RZ, 0xc0, !PT ;  /* 0x0000ffff4d4d7812 */ /* 0x000fe400078ec0ff */
[----:B------:R-:W-:Y:S02]  /*4a040*/  LOP3.LUT R81, R81, 0xffff, RZ, 0xc0, !PT ;  /* 0x0000ffff51517812 */ /* 0x000fe400078ec0ff */
[----:B------:R-:W-:Y:S02]  /*4a050*/  SHF.R.U32.HI R8, RZ, 0x8, R8 ;  /* 0x00000008ff087819 */ /* 0x000fe40000011608 */
[----:B------:R-:W-:Y:S02]  /*4a060*/  SHF.R.U32.HI R86, RZ, 0x8, R86 ;  /* 0x00000008ff567819 */ /* 0x000fe40000011656 */
[----:B------:R-:W-:-:S02]  /*4a070*/  LOP3.LUT R18, R18, 0xffff, RZ, 0xc0, !PT ;  /* 0x0000ffff12127812 */ /* 0x000fc400078ec0ff */
[----:B------:R-:W-:Y:S02]  /*4a080*/  LOP3.LUT R210, R210, 0xffff, RZ, 0xc0, !PT ;  /* 0x0000ffffd2d27812 */ /* 0x000fe400078ec0ff */
[----:B------:R-:W-:Y:S02]  /*4a090*/  LOP3.LUT R44, R44, 0xffff, RZ, 0xc0, !PT ;  /* 0x0000ffff2c2c7812 */ /* 0x000fe400078ec0ff */
[----:B------:R-:W-:Y:S02]  /*4a0a0*/  LOP3.LUT R48, R48, 0xffff, RZ, 0xc0, !PT ;  /* 0x0000ffff30307812 */ /* 0x000fe400078ec0ff */
[----:B------:R-:W-:Y:S02]  /*4a0b0*/  PRMT R61, R61, 0x3340, R80 ;  /* 0x000033403d3d7816 */ /* 0x000fe40000000050 */
[----:B------:R-:W-:Y:S02]  /*4a0c0*/  SHF.R.U32.HI R12, RZ, 0x8, R12 ;  /* 0x00000008ff0c7819 */ /* 0x000fe4000001160c */
[----:B------:R-:W-:-:S02]  /*4a0d0*/  SHF.R.U32.HI R10, RZ, 0x8, R10 ;  /* 0x00000008ff0a7819 */ /* 0x000fc4000001160a */
[----:B------:R-:W-:Y:S01]  /*4a0e0*/  SHF.R.U32.HI R117, RZ, 0x8, R117 ;  /* 0x00000008ff757819 */ /* 0x000fe20000011675 */
[----:B------:R-:W-:Y:S01]  /*4a0f0*/  IMAD.MOV.U32 R206, RZ, RZ, R161 ;  /* 0x000000ffffce7224 */ /* 0x000fe200078e00a1 */
[----:B------:R-:W-:Y:S02]  /*4a100*/  PRMT R157, R190, 0x3340, R1 ;  /* 0x00003340be9d7816 */ /* 0x000fe40000000001 */
[----:B------:R-:W-:Y:S02]  /*4a110*/  PRMT R165, R149, 0x3340, R14 ;  /* 0x0000334095a57816 */ /* 0x000fe4000000000e */
[----:B------:R-:W-:Y:S02]  /*4a120*/  SHF.R.U32.HI R49, RZ, 0x8, R49 ;  /* 0x00000008ff317819 */ /* 0x000fe40000011631 */
[----:B------:R-:W-:Y:S02]  /*4a130*/  LOP3.LUT R80, R63, 0xffff, RZ, 0xc0, !PT ;  /* 0x0000ffff3f507812 */ /* 0x000fe400078ec0ff */
[----:B------:R-:W-:-:S02]  /*4a140*/  LOP3.LUT R67, R67, 0xffff, RZ, 0xc0, !PT ;  /* 0x0000ffff43437812 */ /* 0x000fc400078ec0ff */
[----:B------:R-:W-:Y:S02]  /*4a150*/  SHF.R.U32.HI R196, RZ, 0x8, R196 ;  /* 0x00000008ffc47819 */ /* 0x000fe400000116c4 */
[----:B------:R-:W-:Y:S02]  /*4a160*/  SHF.R.U32.HI R64, RZ, 0x8, R64 ;  /* 0x00000008ff407819 */ /* 0x000fe40000011640 */
[----:B------:R-:W-:Y:S01]  /*4a170*/  SHF.R.U32.HI R6, RZ, 0x8, R6 ;  /* 0x00000008ff067819 */ /* 0x000fe20000011606 */
[----:B------:R0:W-:Y:S01]  /*4a180*/  STL [R1+0xf9c], R151 ;  /* 0x000f9c9701007387 */ /* 0x0001e20000100800 */
[----:B------:R-:W-:Y:S02]  /*4a190*/  PRMT R153, R198, 0x3340, R1 ;  /* 0x00003340c6997816 */ /* 0x000fe40000000001 */
[----:B------:R-:W-:Y:S02]  /*4a1a0*/  PRMT R161, R148, 0x3340, R22 ;  /* 0x0000334094a17816 */ /* 0x000fe40000000016 */
[----:B------:R-:W-:-:S02]  /*4a1b0*/  PRMT R77, R77, 0x3340, R81 ;  /* 0x000033404d4d7816 */ /* 0x000fc40000000051 */
[----:B------:R-:W-:Y:S02]  /*4a1c0*/  SHF.R.U32.HI R65, RZ, 0x8, R65 ;  /* 0x00000008ff417819 */ /* 0x000fe40000011641 */
[----:B------:R-:W-:Y:S02]  /*4a1d0*/  LOP3.LUT R8, R8, 0xffff, RZ, 0xc0, !PT ;  /* 0x0000ffff08087812 */ /* 0x000fe400078ec0ff */
[----:B------:R-:W-:Y:S02]  /*4a1e0*/  LOP3.LUT R86, R86, 0xffff, RZ, 0xc0, !PT ;  /* 0x0000ffff56567812 */ /* 0x000fe400078ec0ff */
[----:B------:R-:W-:Y:S02]  /*4a1f0*/  PRMT R155, R210, 0x3340, R1 ;  /* 0x00003340d29b7816 */ /* 0x000fe40000000001 */
[----:B------:R-:W-:Y:S02]  /*4a200*/  PRMT R163, R150, 0x3340, R18 ;  /* 0x0000334096a37816 */ /* 0x000fe40000000012 */
[----:B------:R-:W-:-:S02]  /*4a210*/  PRMT R44, R44, 0x3340, R48 ;  /* 0x000033402c2c7816 */ /* 0x000fc40000000030 */
[----:B------:R-:W-:Y:S02]  /*4a220*/  LOP3.LUT R81, R12, 0xffff, RZ, 0xc0, !PT ;  /* 0x0000ffff0c517812 */ /* 0x000fe400078ec0ff */
[----:B------:R-:W-:Y:S02]  /*4a230*/  LOP3.LUT R10, R10, 0xffff, RZ, 0xc0, !PT ;  /* 0x0000ffff0a0a7812 */ /* 0x000fe400078ec0ff */
[----:B------:R-:W-:Y:S02]  /*4a240*/  SHF.R.U32.HI R85, RZ, 0x8, R85 ;  /* 0x00000008ff557819 */ /* 0x000fe40000011655 */
[----:B------:R-:W-:Y:S02]  /*4a250*/  SHF.R.U32.HI R97, RZ, 0x8, R97 ;  /* 0x00000008ff617819 */ /* 0x000fe40000011661 */
[----:B------:R-:W-:Y:S02]  /*4a260*/  LOP3.LUT R117, R117, 0xffff, RZ, 0xc0, !PT ;  /* 0x0000ffff75757812 */ /* 0x000fe400078ec0ff */
[----:B------:R-:W-:-:S02]  /*4a270*/  SHF.R.U32.HI R101, RZ, 0x8, R101 ;  /* 0x00000008ff657819 */ /* 0x000fc40000011665 */
[----:B------:R-:W-:Y:S02]  /*4a280*/  SHF.R.U32.HI R105, RZ, 0x8, R105 ;  /* 0x00000008ff697819 */ /* 0x000fe40000011669 */
[----:B0-----:R-:W-:Y:S02]  /*4a290*/  PRMT R151, R165, 0x5410, R157 ;  /* 0x00005410a5977816 */ /* 0x001fe4000000009d */
[----:B------:R-:W-:Y:S02]  /*4a2a0*/  LOP3.LUT R48, R49, 0xffff, RZ, 0xc0, !PT ;  /* 0x0000ffff31307812 */ /* 0x000fe400078ec0ff */
[----:B------:R-:W-:Y:S02]  /*4a2b0*/  PRMT R12, R80, 0x3340, R67 ;  /* 0x00003340500c7816 */ /* 0x000fe40000000043 */
[----:B------:R-:W-:Y:S02]  /*4a2c0*/  SHF.R.U32.HI R119, RZ, 0x8, R119 ;  /* 0x00000008ff777819 */ /* 0x000fe40000011677 */
[----:B------:R-:W-:-:S02]  /*4a2d0*/  SHF.R.U32.HI R124, RZ, 0x8, R124 ;  /* 0x00000008ff7c7819 */ /* 0x000fc4000001167c */
[----:B------:R-:W-:Y:S01]  /*4a2e0*/  LOP3.LUT R49, R196, 0xffff, RZ, 0xc0, !PT ;  /* 0x0000ffffc4317812 */ /* 0x000fe200078ec0ff */
[----:B------:R-:W-:Y:S01]  /*4a2f0*/  IMAD.MOV.U32 R196, RZ, RZ, R175 ;  /* 0x000000ffffc47224 */ /* 0x000fe200078e00af */
[----:B------:R-:W-:Y:S02]  /*4a300*/  LOP3.LUT R67, R64, 0xffff, RZ, 0xc0, !PT ;  /* 0x0000ffff40437812 */ /* 0x000fe400078ec0ff */
[----:B------:R-:W-:Y:S02]  /*4a310*/  LOP3.LUT R165, R6, 0xffff, RZ, 0xc0, !PT ;  /* 0x0000ffff06a57812 */ /* 0x000fe400078ec0ff */
[----:B------:R-:W-:Y:S02]  /*4a320*/  PRMT R159, R161, 0x5410, R153 ;  /* 0x00005410a19f7816 */ /* 0x000fe40000000099 */
[----:B------:R-:W-:Y:S02]  /*4a330*/  LOP3.LUT R64, R65, 0xffff, RZ, 0xc0, !PT ;  /* 0x0000ffff41407812 */ /* 0x000fe400078ec0ff */
[----:B------:R-:W-:-:S02]  /*4a340*/  PRMT R6, R8, 0x3340, R86 ;  /* 0x0000334008067816 */ /* 0x000fc40000000056 */
[----:B------:R-:W-:Y:S02]  /*4a350*/  SHF.R.U32.HI R3, RZ, 0x8, R3 ;  /* 0x00000008ff037819 */ /* 0x000fe40000011603 */
[----:B------:R-:W-:Y:S02]  /*4a360*/  PRMT R153, R163, 0x5410, R155 ;  /* 0x00005410a3997816 */ /* 0x000fe4000000009b */
[----:B------:R-:W-:Y:S02]  /*4a370*/  SHF.R.U32.HI R78, RZ, 0x8, R78 ;  /* 0x00000008ff4e7819 */ /* 0x000fe4000001164e */
[----:B------:R-:W-:Y:S02]  /*4a380*/  SHF.R.U32.HI R232, RZ, 0x8, R232 ;  /* 0x00000008ffe87819 */ /* 0x000fe400000116e8 */
[----:B------:R-:W-:Y:S02]  /*4a390*/  PRMT R65, R10, 0x3340, R1 ;  /* 0x000033400a417816 */ /* 0x000fe40000000001 */
[----:B------:R-:W-:-:S02]  /*4a3a0*/  LOP3.LUT R85, R85, 0xffff, RZ, 0xc0, !PT ;  /* 0x0000ffff55557812 */ /* 0x000fc400078ec0ff */
[----:B------:R-:W-:Y:S02]  /*4a3b0*/  LOP3.LUT R97, R97, 0xffff, RZ, 0xc0, !PT ;  /* 0x0000ffff61617812 */ /* 0x000fe400078ec0ff */
[----:B------:R-:W-:Y:S02]  /*4a3c0*/  PRMT R175, R117, 0x3340, R1 ;  /* 0x0000334075af7816 */ /* 0x000fe40000000001 */
[----:B------:R-:W-:Y:S02]  /*4a3d0*/  LOP3.LUT R101, R101, 0xffff, RZ, 0xc0, !PT ;  /* 0x0000ffff65657812 */ /* 0x000fe400078ec0ff */
[----:B------:R-:W-:Y:S02]  /*4a3e0*/  LOP3.LUT R8, R105, 0xffff, RZ, 0xc0, !PT ;  /* 0x0000ffff69087812 */ /* 0x000fe400078ec0ff */
[----:B------:R-:W-:Y:S02]  /*4a3f0*/  SHF.R.U32.HI R110, RZ, 0x8, R110 ;  /* 0x00000008ff6e7819 */ /* 0x000fe4000001166e */
[----:B------:R-:W-:-:S02]  /*4a400*/  SHF.R.U32.HI R114, RZ, 0x8, R114 ;  /* 0x00000008ff727819 */ /* 0x000fc40000011672 */
[----:B------:R-:W-:Y:S02]  /*4a410*/  SHF.R.U32.HI R163, RZ, 0x8, R103 ;  /* 0x00000008ffa37819 */ /* 0x000fe40000011667 */
[----:B------:R-:W-:Y:S02]  /*4a420*/  SHF.R.U32.HI R10, RZ, 0x8, R107 ;  /* 0x00000008ff0a7819 */ /* 0x000fe4000001166b */
[----:B------:R-:W-:Y:S02]  /*4a430*/  SHF.R.U32.HI R180, RZ, 0x8, R180 ;  /* 0x00000008ffb47819 */ /* 0x000fe400000116b4 */
[----:B------:R-:W-:Y:S02]  /*4a440*/  LOP3.LUT R117, R119, 0xffff, RZ, 0xc0, !PT ;  /* 0x0000ffff77757812 */ /* 0x000fe400078ec0ff */
[----:B------:R-:W-:Y:S02]  /*4a450*/  LOP3.LUT R124, R124, 0xffff, RZ, 0xc0, !PT ;  /* 0x0000ffff7c7c7812 */ /* 0x000fe400078ec0ff */
[----:B------:R-:W-:-:S02]  /*4a460*/  LOP3.LUT R105, R3, 0xffff, RZ, 0xc0, !PT ;  /* 0x0000ffff03697812 */ /* 0x000fc400078ec0ff */
[----:B------:R-:W-:Y:S02]  /*4a470*/  LOP3.LUT R78, R78, 0xffff, RZ, 0xc0, !PT ;  /* 0x0000ffff4e4e7812 */ /* 0x000fe400078ec0ff */
[----:B------:R-:W-:Y:S02]  /*4a480*/  LOP3.LUT R232, R232, 0xffff, RZ, 0xc0, !PT ;  /* 0x0000ffffe8e87812 */ /* 0x000fe400078ec0ff */
[----:B------:R-:W-:Y:S02]  /*4a490*/  PRMT R85, R85, 0x3340, R97 ;  /* 0x0000334055557816 */ /* 0x000fe40000000061 */
[----:B------:R-:W-:Y:S02]  /*4a4a0*/  PRMT R3, R101, 0x3340, R8 ;  /* 0x0000334065037816 */ /* 0x000fe40000000008 */
[----:B------:R-:W-:Y:S02]  /*4a4b0*/  LOP3.LUT R110, R110, 0xffff, RZ, 0xc0, !PT ;  /* 0x0000ffff6e6e7812 */ /* 0x000fe400078ec0ff */
[----:B------:R-:W-:-:S02]  /*4a4c0*/  LOP3.LUT R114, R114, 0xffff, RZ, 0xc0, !PT ;  /* 0x0000ffff72727812 */ /* 0x000fc400078ec0ff */
[----:B------:R-:W-:Y:S02]  /*4a4d0*/  LOP3.LUT R163, R163, 0xffff, RZ, 0xc0, !PT ;  /* 0x0000ffffa3a37812 */ /* 0x000fe400078ec0ff */
[----:B------:R-:W-:Y:S02]  /*4a4e0*/  LOP3.LUT R10, R10, 0xffff, RZ, 0xc0, !PT ;  /* 0x0000ffff0a0a7812 */ /* 0x000fe400078ec0ff */
[----:B------:R-:W-:Y:S02]  /*4a4f0*/  LOP3.LUT R8, R180, 0xffff, RZ, 0xc0, !PT ;  /* 0x0000ffffb4087812 */ /* 0x000fe400078ec0ff */
[----:B------:R-:W-:Y:S02]  /*4a500*/  PRMT R117, R117, 0x3340, R124 ;  /* 0x0000334075757816 */ /* 0x000fe4000000007c */
[----:B------:R-:W-:Y:S02]  /*4a510*/  SHF.R.U32.HI R97, RZ, 0x8, R15 ;  /* 0x00000008ff617819 */ /* 0x000fe4000001160f */
[----:B------:R-:W-:-:S02]  /*4a520*/  LOP3.LUT R15, R88, 0xffff, RZ, 0xc0, !PT ;  /* 0x0000ffff580f7812 */ /* 0x000fc400078ec0ff */
[----:B------:R-:W-:Y:S02]  /*4a530*/  LOP3.LUT R90, R90, 0xffff, RZ, 0xc0, !PT ;  /* 0x0000ffff5a5a7812 */ /* 0x000fe400078ec0ff */
[----:B------:R-:W-:Y:S02]  /*4a540*/  LOP3.LUT R119, R24, 0xffff, RZ, 0xc0, !PT ;  /* 0x0000ffff18777812 */ /* 0x000fe400078ec0ff */
[----:B------:R-:W-:Y:S02]  /*4a550*/  LOP3.LUT R124, R26, 0xffff, RZ, 0xc0, !PT ;  /* 0x0000ffff1a7c7812 */ /* 0x000fe400078ec0ff */
[----:B------:R-:W-:Y:S02]  /*4a560*/  PRMT R63, R78, 0x3340, R232 ;  /* 0x000033404e3f7816 */ /* 0x000fe400000000e8 */
[----:B------:R-:W-:Y:S02]  /*4a570*/  PRMT R180, R110, 0x3340, R114 ;  /* 0x000033406eb47816 */ /* 0x000fe40000000072 */
[----:B------:R-:W-:-:S02]  /*4a580*/  PRMT R163, R163, 0x3340, R10 ;  /* 0x00003340a3a37816 */ /* 0x000fc4000000000a */
[----:B------:R-:W-:Y:S02]  /*4a590*/  PRMT R114, R8, 0x3340, R1 ;  /* 0x0000334008727816 */ /* 0x000fe40000000001 */
[----:B------:R-:W-:Y:S02]  /*4a5a0*/  SHF.R.U32.HI R88, RZ, 0x8, R9 ;  /* 0x00000008ff587819 */ /* 0x000fe40000011609 */
[----:B------:R-:W-:Y:S02]  /*4a5b0*/  SHF.R.U32.HI R78, RZ, 0x8, R11 ;  /* 0x00000008ff4e7819 */ /* 0x000fe4000001160b */
[----:B------:R-:W-:Y:S02]  /*4a5c0*/  PRMT R8, R73, 0x4210, R15 ;  /* 0x0000421049087816 */ /* 0x000fe4000000000f */
[----:B------:R-:W-:Y:S02]  /*4a5d0*/  PRMT R9, R70, 0x4210, R90 ;  /* 0x0000421046097816 */ /* 0x000fe4000000005a */
[----:B------:R-:W-:-:S02]  /*4a5e0*/  SHF.R.U32.HI R69, RZ, 0x8, R69 ;  /* 0x00000008ff457819 */ /* 0x000fc40000011645 */
[----:B------:R-:W-:Y:S02]  /*4a5f0*/  SHF.R.U32.HI R68, RZ, 0x8, R68 ;  /* 0x00000008ff447819 */ /* 0x000fe40000011644 */
[----:B------:R-:W-:Y:S02]  /*4a600*/  SHF.R.U32.HI R152, RZ, 0x8, R152 ;  /* 0x00000008ff987819 */ /* 0x000fe40000011698 */
[----:B------:R-:W-:Y:S02]  /*4a610*/  SHF.R.U32.HI R74, RZ, 0x8, R74 ;  /* 0x00000008ff4a7819 */ /* 0x000fe4000001164a */
[----:B------:R-:W-:Y:S02]  /*4a620*/  SHF.R.U32.HI R79, RZ, 0x8, R79 ;  /* 0x00000008ff4f7819 */ /* 0x000fe4000001164f */
[----:B------:R-:W-:Y:S01]  /*4a630*/  SHF.R.U32.HI R82, RZ, 0x8, R82 ;  /* 0x00000008ff527819 */ /* 0x000fe20000011652 */
[----:B------:R-:W-:Y:S01]  /*4a640*/  STL [R1+0xfc4], R159 ;  /* 0x000fc49f01007387 */ /* 0x000fe20000100800 */
[----:B------:R-:W-:-:S02]  /*4a650*/  PRMT R10, R71, 0x4210, R119 ;  /* 0x00004210470a7816 */ /* 0x000fc40000000077 */
[----:B------:R-:W-:Y:S02]  /*4a660*/  SHF.R.U32.HI R33, RZ, 0x8, R33 ;  /* 0x00000008ff217819 */ /* 0x000fe40000011621 */
[----:B------:R-:W-:Y:S02]  /*4a670*/  SHF.R.U32.HI R25, RZ, 0x8, R25 ;  /* 0x00000008ff197819 */ /* 0x000fe40000011619 */
[----:B------:R-:W-:Y:S02]  /*4a680*/  SHF.R.U32.HI R29, RZ, 0x8, R29 ;  /* 0x00000008ff1d7819 */ /* 0x000fe4000001161d */
[----:B------:R-:W-:Y:S02]  /*4a690*/  SHF.R.U32.HI R251, RZ, 0x8, R251 ;  /* 0x00000008fffb7819 */ /* 0x000fe400000116fb */
[----:B------:R-:W-:Y:S02]  /*4a6a0*/  SHF.R.U32.HI R27, RZ, 0x8, R27 ;  /* 0x00000008ff1b7819 */ /* 0x000fe4000001161b */
[----:B------:R-:W-:-:S02]  /*4a6b0*/  SHF.R.U32.HI R31, RZ, 0x8, R31 ;  /* 0x00000008ff1f7819 */ /* 0x000fc4000001161f */
        /* <DEDUP_REMOVED lines=37> */
[----:B------:R-:W-:Y:S02]  /*4a910*/  LOP3.LUT R92, R92, 0xffff, RZ, 0xc0, !PT ;  /* 0x0000ffff5c5c7812 */ /* 0x000fe400078ec0ff */
[----:B------:R-:W-:Y:S02]  /*4a920*/  LOP3.LUT R94, R94, 0xffff, RZ, 0xc0, !PT ;  /* 0x0000ffff5e5e7812 */ /* 0x000fe400078ec0ff */
        /* <DEDUP_REMOVED lines=24> */
[----:B------:R-:W-:Y:S01]  /*4aab0*/  SHF.R.U32.HI R7, RZ, 0x8, R7 ;  /* 0x00000008ff077819 */ /* 0x000fe20000011607 */
[----:B------:R-:W-:Y:S01]  /*4aac0*/  BAR.SYNC.DEFER_BLOCKING 0x0 ;  /* 0x0000000000007b1d */ /* 0x000fe20000010000 */
[----:B------:R-:W-:Y:S02]  /*4aad0*/  PRMT R11, R72, 0x4210, R124 ;  /* 0x00004210480b7816 */ /* 0x000fe4000000007c */
[----:B------:R-:W-:-:S02]  /*4aae0*/  LOP3.LUT R69, R69, 0xffff, RZ, 0xc0, !PT ;  /* 0x0000ffff45457812 */ /* 0x000fc400078ec0ff */
[----:B------:R-:W-:Y:S02]  /*4aaf0*/  LOP3.LUT R68, R68, 0xffff, RZ, 0xc0, !PT ;  /* 0x0000ffff44447812 */ /* 0x000fe400078ec0ff */
[----:B------:R-:W-:Y:S02]  /*4ab00*/  LOP3.LUT R96, R96, 0xffff, RZ, 0xc0, !PT ;  /* 0x0000ffff60607812 */ /* 0x000fe400078ec0ff */
[----:B------:R-:W-:Y:S02]  /*4ab10*/  LOP3.LUT R32, R32, 0xffff, RZ, 0xc0, !PT ;  /* 0x0000ffff20207812 */ /* 0x000fe400078ec0ff */
[----:B------:R-:W-:Y:S02]  /*4ab20*/  LOP3.LUT R34, R34, 0xffff, RZ, 0xc0, !PT ;  /* 0x0000ffff22227812 */ /* 0x000fe400078ec0ff */
[----:B------:R-:W-:Y:S02]  /*4ab30*/  SHF.R.U32.HI R148, RZ, 0x8, R148 ;  /* 0x00000008ff947819 */ /* 0x000fe40000011694 */
[----:B------:R-:W-:-:S02]  /*4ab40*/  SHF.R.U32.HI R22, RZ, 0x8, R22 ;  /* 0x00000008ff167819 */ /* 0x000fc40000011616 */
[----:B------:R-:W-:Y:S02]  /*4ab50*/  SHF.R.U32.HI R184, RZ, 0x8, R184 ;  /* 0x00000008ffb87819 */ /* 0x000fe400000116b8 */
[----:B------:R-:W-:Y:S02]  /*4ab60*/  SHF.R.U32.HI R104, RZ, 0x8, R104 ;  /* 0x00000008ff687819 */ /* 0x000fe40000011668 */
[----:B------:R-:W-:Y:S02]  /*4ab70*/  SHF.R.U32.HI R240, RZ, 0x8, R240 ;  /* 0x00000008fff07819 */ /* 0x000fe400000116f0 */
[----:B------:R-:W-:Y:S01]  /*4ab80*/  SHF.R.U32.HI R17, RZ, 0x8, R17 ;  /* 0x00000008ff117819 */ /* 0x000fe20000011611 */
[----:B------:R0:W-:Y:S01]  /*4ab90*/  STSM.16.M88.4 [R0], R8 ;  /* 0x0000000800007844 */ /* 0x0001e20000000200 */
[----:B------:R-:W-:Y:S02]  /*4aba0*/  PRMT R64, R64, 0x3340, R69 ;  /* 0x0000334040407816 */ /* 0x000fe40000000045 */
        /* <DEDUP_REMOVED lines=42> */
[----:B------:R-:W-:Y:S01]  /*4ae50*/  SHF.R.U32.HI R157, RZ, 0x8, R219 ;  /* 0x00000008ff9d7819 */ /* 0x000fe200000116db */
[----:B------:R-:W-:Y:S01]  /*4ae60*/  IMAD.MOV.U32 R226, RZ, RZ, R196 ;  /* 0x000000ffffe27224 */ /* 0x000fe200078e00c4 */
[----:B------:R-:W-:Y:S01]  /*4ae70*/  LOP3.LUT R152, R152, 0xffff, RZ, 0xc0, !PT ;  /* 0x0000ffff98987812 */ /* 0x000fe200078ec0ff */
[----:B------:R-:W1:Y:S01]  /*4ae80*/  LDC R73, c[0x0][0x248] ;  /* 0x00009200ff497b82 */ /* 0x000e620000000800 */
[----:B------:R-:W-:-:S02]  /*4ae90*/  LOP3.LUT R69, R74, 0xffff, RZ, 0xc0, !PT ;  /* 0x0000ffff4a457812 */ /* 0x000fc400078ec0ff */
[----:B------:R-:W-:Y:S02]  /*4aea0*/  LOP3.LUT R79, R79, 0xffff, RZ, 0xc0, !PT ;  /* 0x0000ffff4f4f7812 */ /* 0x000fe400078ec0ff */
[----:B------:R-:W-:Y:S02]  /*4aeb0*/  LOP3.LUT R82, R82, 0xffff, RZ, 0xc0, !PT ;  /* 0x0000ffff52527812 */ /* 0x000fe400078ec0ff */
[----:B------:R-:W-:Y:S01]  /*4aec0*/  PRMT R67, R67, 0x3340, R68 ;  /* 0x0000334043437816 */ /* 0x000fe20000000044 */
[----:B------:R4:W-:Y:S01]  /*4aed0*/  STL [R1+0xfd0], R153 ;  /* 0x000fd09901007387 */ /* 0x0009e20000100800 */
[----:B------:R-:W-:Y:S01]  /*4aee0*/  PRMT R68, R152, 0x3340, R1 ;  /* 0x0000334098447816 */ /* 0x000fe20000000001 */
[----:B0-----:R-:W0:Y:S01]  /*4aef0*/  LDC.64 R8, c[0x0][0x220] ;  /* 0x00008800ff087b82 */ /* 0x001e220000000a00 */
[----:B------:R-:W-:Y:S02]  /*4af00*/  PRMT R69, R69, 0x3340, R79 ;  /* 0x0000334045457816 */ /* 0x000fe4000000004f */
[----:B------:R-:W-:-:S02]  /*4af10*/  PRMT R159, R82, 0x3340, R1 ;  /* 0x00003340529f7816 */ /* 0x000fc40000000001 */
[----:B------:R-:W-:Y:S02]  /*4af20*/  PRMT R26, R67, 0x5410, R68 ;  /* 0x00005410431a7816 */ /* 0x000fe40000000044 */
[----:B------:R-:W-:Y:S01]  /*4af30*/  PRMT R159, R69, 0x5410, R159 ;  /* 0x00005410459f7816 */ /* 0x000fe2000000009f */
[----:B------:R-:W-:Y:S01]  /*4af40*/  BAR.SYNC.DEFER_BLOCKING 0x0 ;  /* 0x0000000000007b1d */ /* 0x000fe20000010000 */
[----:B------:R-:W-:Y:S02]  /*4af50*/  LOP3.LUT R33, R33, 0xffff, RZ, 0xc0, !PT ;  /* 0x0000ffff21217812 */ /* 0x000fe400078ec0ff */
[----:B------:R-:W-:Y:S02]  /*4af60*/  LOP3.LUT R25, R25, 0xffff, RZ, 0xc0, !PT ;  /* 0x0000ffff19197812 */ /* 0x000fe400078ec0ff */
[----:B------:R-:W-:-:S03]  /*4af70*/  LOP3.LUT R29, R29, 0xffff, RZ, 0xc0, !PT ;  /* 0x0000ffff1d1d7812 */ /* 0x000fc600078ec0ff */
[----:B------:R-:W3:Y:S01]  /*4af80*/  LDC.64 R10, c[0x0][0x220] ;  /* 0x00008800ff0a7b82 */ /* 0x000ee20000000a00 */
[----:B------:R-:W-:Y:S02]  /*4af90*/  LOP3.LUT R251, R251, 0xffff, RZ, 0xc0, !PT ;  /* 0x0000fffffbfb7812 */ /* 0x000fe400078ec0ff */
[----:B------:R-:W-:Y:S02]  /*4afa0*/  LOP3.LUT R27, R27, 0xffff, RZ, 0xc0, !PT ;  /* 0x0000ffff1b1b7812 */ /* 0x000fe400078ec0ff */
[----:B------:R-:W-:Y:S02]  /*4afb0*/  LOP3.LUT R31, R31, 0xffff, RZ, 0xc0, !PT ;  /* 0x0000ffff1f1f7812 */ /* 0x000fe400078ec0ff */
[----:B------:R-:W-:Y:S01]  /*4afc0*/  LOP3.LUT R38, R38, 0xffff, RZ, 0xc0, !PT ;  /* 0x0000ffff26267812 */ /* 0x000fe200078ec0ff */
[----:B------:R-:W1:Y:S01]  /*4afd0*/  LDC R72, c[0x0][0x248] ;  /* 0x00009200ff487b82 */ /* 0x000e620000000800 */
[----:B------:R-:W-:Y:S02]  /*4afe0*/  LOP3.LUT R20, R20, 0xffff, RZ, 0xc0, !PT ;  /* 0x0000ffff14147812 */ /* 0x000fe400078ec0ff */
[----:B------:R-:W-:-:S02]  /*4aff0*/  LOP3.LUT R62, R62, 0xffff, RZ, 0xc0, !PT ;  /* 0x0000ffff3e3e7812 */ /* 0x000fc400078ec0ff */
[----:B------:R-:W-:Y:S02]  /*4b000*/  LOP3.LUT R66, R66, 0xffff, RZ, 0xc0, !PT ;  /* 0x0000ffff42427812 */ /* 0x000fe400078ec0ff */
[----:B------:R-:W-:Y:S01]  /*4b010*/  LOP3.LUT R154, R154, 0xffff, RZ, 0xc0, !PT ;  /* 0x0000ffff9a9a7812 */ /* 0x000fe200078ec0ff */
[----:B------:R-:W1:Y:S01]  /*4b020*/  LDC R196, c[0x0][0x248] ;  /* 0x00009200ffc47b82 */ /* 0x000e620000000800 */
[----:B------:R-:W1:Y:S01]  /*4b030*/  LDS.128 R68, [R2] ;  /* 0x0000000002447984 */ /* 0x000e620000000c00 */
[----:B------:R-:W-:Y:S02]  /*4b040*/  LOP3.LUT R176, R176, 0xffff, RZ, 0xc0, !PT ;  /* 0x0000ffffb0b07812 */ /* 0x000fe400078ec0ff */
[----:B------:R-:W-:Y:S02]  /*4b050*/  PRMT R33, R33, 0x3340, R1 ;  /* 0x0000334021217816 */ /* 0x000fe40000000001 */
[----:B------:R-:W-:Y:S02]  /*4b060*/  PRMT R25, R25, 0x3340, R29 ;  /* 0x0000334019197816 */ /* 0x000fe4000000001d */
[----:B------:R-:W-:-:S02]  /*4b070*/  PRMT R251, R251, 0x3340, R1 ;  /* 0x00003340fbfb7816 */ /* 0x000fc40000000001 */
[----:B------:R-:W-:Y:S02]  /*4b080*/  PRMT R27, R27, 0x3340, R31 ;  /* 0x000033401b1b7816 */ /* 0x000fe4000000001f */
[----:B------:R-:W-:Y:S02]  /*4b090*/  PRMT R20, R38, 0x3340, R20 ;  /* 0x0000334026147816 */ /* 0x000fe40000000014 */
[----:B------:R-:W-:Y:S02]  /*4b0a0*/  PRMT R62, R62, 0x3340, R66 ;  /* 0x000033403e3e7816 */ /* 0x000fe40000000042 */
[----:B------:R-:W-:Y:S01]  /*4b0b0*/  LOP3.LUT R38, R233, 0xffff, RZ, 0xc0, !PT ;  /* 0x0000ffffe9267812 */ /* 0x000fe200078ec0ff */
[----:B------:R-:W-:Y:S01]  /*4b0c0*/  IMAD.MOV.U32 R233, RZ, RZ, R187 ;  /* 0x000000ffffe97224 */ /* 0x000fe200078e00bb */
[--C-:B------:R-:W-:Y:S02]  /*4b0d0*/  PRMT R66, R81, 0x3340, R1.reuse ;  /* 0x0000334051427816 */ /* 0x100fe40000000001 */
[----:B------:R-:W-:-:S02]  /*4b0e0*/  PRMT R74, R154, 0x3340, R1 ;  /* 0x000033409a4a7816 */ /* 0x000fc40000000001 */
[----:B------:R-:W-:Y:S02]  /*4b0f0*/  LOP3.LUT R29, R239, 0xffff, RZ, 0xc0, !PT ;  /* 0x0000ffffef1d7812 */ /* 0x000fe400078ec0ff */
[----:B------:R-:W-:Y:S02]  /*4b100*/  PRMT R187, R176, 0x3340, R1 ;  /* 0x00003340b0bb7816 */ /* 0x000fe40000000001 */
[----:B------:R-:W-:Y:S02]  /*4b110*/  LOP3.LUT R107, R178, 0xffff, RZ, 0xc0, !PT ;  /* 0x0000ffffb26b7812 */ /* 0x000fe400078ec0ff */
[----:B------:R-:W-:Y:S02]  /*4b120*/  LOP3.LUT R31, R51, 0xffff, RZ, 0xc0, !PT ;  /* 0x0000ffff331f7812 */ /* 0x000fe400078ec0ff */
[----:B------:R-:W-:Y:S02]  /*4b130*/  LOP3.LUT R55, R55, 0xffff, RZ, 0xc0, !PT ;  /* 0x0000ffff37377812 */ /* 0x000fe400078ec0ff */
[----:B------:R-:W-:-:S02]  /*4b140*/  PRMT R178, R25, 0x5410, R33 ;  /* 0x0000541019b27816 */ /* 0x000fc40000000021 */
[----:B------:R-:W-:Y:S02]  /*4b150*/  PRMT R176, R27, 0x5410, R251 ;  /* 0x000054101bb07816 */ /* 0x000fe400000000fb */
[----:B------:R-:W-:Y:S02]  /*4b160*/  LOP3.LUT R5, R5, 0xffff, RZ, 0xc0, !PT ;  /* 0x0000ffff05057812 */ /* 0x000fe400078ec0ff */
[----:B------:R-:W-:Y:S02]  /*4b170*/  PRMT R24, R62, 0x5410, R66 ;  /* 0x000054103e187816 */ /* 0x000fe40000000042 */
[----:B------:R-:W-:Y:S02]  /*4b180*/  LOP3.LUT R150, R150, 0xffff, RZ, 0xc0, !PT ;  /* 0x0000ffff96967812 */ /* 0x000fe400078ec0ff */
[----:B------:R-:W-:Y:S02]  /*4b190*/  LOP3.LUT R18, R18, 0xffff, RZ, 0xc0, !PT ;  /* 0x0000ffff12127812 */ /* 0x000fe400078ec0ff */
[----:B------:R-:W-:-:S02]  /*4b1a0*/  LOP3.LUT R210, R210, 0xffff, RZ, 0xc0, !PT ;  /* 0x0000ffffd2d27812 */ /* 0x000fc400078ec0ff */
[----:B------:R-:W-:Y:S02]  /*4b1b0*/  LOP3.LUT R102, R102, 0xffff, RZ, 0xc0, !PT ;  /* 0x0000ffff66667812 */ /* 0x000fe400078ec0ff */
[----:B------:R-:W-:Y:S02]  /*4b1c0*/  LOP3.LUT R106, R106, 0xffff, RZ, 0xc0, !PT ;  /* 0x0000ffff6a6a7812 */ /* 0x000fe400078ec0ff */
[----:B------:R-:W-:Y:S02]  /*4b1d0*/  PRMT R26, R26, 0x5210, R119 ;  /* 0x000052101a1a7816 */ /* 0x000fe40000000077 */
[----:B------:R-:W-:Y:S02]  /*4b1e0*/  LOP3.LUT R39, R39, 0xffff, RZ, 0xc0, !PT ;  /* 0x0000ffff27277812 */ /* 0x000fe400078ec0ff */
[----:B------:R-:W-:Y:S02]  /*4b1f0*/  LOP3.LUT R16, R16, 0xffff, RZ, 0xc0, !PT ;  /* 0x0000ffff10107812 */ /* 0x000fe400078ec0ff */
[----:B------:R-:W-:-:S02]  /*4b200*/  LOP3.LUT R212, R212, 0xffff, RZ, 0xc0, !PT ;  /* 0x0000ffffd4d47812 */ /* 0x000fc400078ec0ff */
[----:B------:R-:W-:Y:S02]  /*4b210*/  LOP3.LUT R43, R43, 0xffff, RZ, 0xc0, !PT ;  /* 0x0000ffff2b2b7812 */ /* 0x000fe400078ec0ff */
[----:B------:R-:W-:Y:S01]  /*4b220*/  LOP3.LUT R47, R47, 0xffff, RZ, 0xc0, !PT ;  /* 0x0000ffff2f2f7812 */ /* 0x000fe200078ec0ff */
[----:B------:R-:W-:Y:S01]  /*4b230*/  IMAD.MOV.U32 R239, RZ, RZ, R174 ;  /* 0x000000ffffef7224 */ /* 0x000fe200078e00ae */
[----:B------:R-:W-:Y:S02]  /*4b240*/  PRMT R25, R12, 0x5410, R65 ;  /* 0x000054100c197816 */ /* 0x000fe40000000041 */
[----:B------:R-:W-:Y:S02]  /*4b250*/  LOP3.LUT R84, R84, 0xffff, RZ, 0xc0, !PT ;  /* 0x0000ffff54547812 */ /* 0x000fe400078ec0ff */
[----:B------:R-:W-:Y:S01]  /*4b260*/  LOP3.LUT R95, R95, 0xffff, RZ, 0xc0, !PT ;  /* 0x0000ffff5f5f7812 */ /* 0x000fe200078ec0ff */
[----:B------:R2:W-:Y:S01]  /*4b270*/  STL [R1+0xfe0], R151 ;  /* 0x000fe09701007387 */ /* 0x0005e20000100800 */
[----:B------:R-:W-:Y:S01]  /*4b280*/  PRMT R27, R64, 0x5410, R74 ;  /* 0x00005410401b7816 */ /* 0x000fe2000000004a */
[----:B------:R-:W1:Y:S08]  /*4b290*/  LDC R33, c[0x0][0x248] ;  /* 0x00009200ff217b82 */ /* 0x000e700000000800 */
[----:B------:R-:W-:Y:S01]  /*4b2a0*/  BAR.SYNC.DEFER_BLOCKING 0x0 ;  /* 0x0000000000007b1d */ /* 0x000fe20000010000 */
[----:B------:R-:W-:-:S02]  /*4b2b0*/  PRMT R29, R29, 0x3340, R1 ;  /* 0x000033401d1d7816 */ /* 0x000fc40000000001 */
[----:B------:R-:W-:Y:S02]  /*4b2c0*/  PRMT R31, R31, 0x3340, R55 ;  /* 0x000033401f1f7816 */ /* 0x000fe40000000037 */
[----:B------:R-:W-:-:S03]  /*4b2d0*/  PRMT R80, R5, 0x3340, R1 ;  /* 0x0000334005507816 */ /* 0x000fc60000000001 */
[----:B------:R-:W1:Y:S01]  /*4b2e0*/  LDC R74, c[0x0][0x248] ;  /* 0x00009200ff4a7b82 */ /* 0x000e620000000800 */
[----:B------:R-:W-:Y:S02]  /*4b2f0*/  PRMT R24, R24, 0x5210, R15 ;  /* 0x0000521018187816 */ /* 0x000fe4000000000f */
[----:B------:R-:W-:Y:S02]  /*4b300*/  PRMT R25, R25, 0x5210, R90 ;  /* 0x0000521019197816 */ /* 0x000fe4000000005a */
[----:B------:R-:W-:Y:S02]  /*4b310*/  PRMT R27, R27, 0x5210, R124 ;  /* 0x000052101b1b7816 */ /* 0x000fe4000000007c */
[----:B------:R-:W-:Y:S01]  /*4b320*/  SHF.R.U32.HI R5, RZ, 0x8, R249 ;  /* 0x00000008ff057819 */ /* 0x000fe200000116f9 */
[----:B------:R-:W1:Y:S01]  /*4b330*/  LDC R90, c[0x0][0x248] ;  /* 0x00009200ff5a7b82 */ /* 0x000e620000000800 */
[----:B------:R-:W-:Y:S02]  /*4b340*/  PRMT R18, R150, 0x3340, R18 ;  /* 0x0000334096127816 */ /* 0x000fe40000000012 */
[----:B------:R-:W-:-:S02]  /*4b350*/  PRMT R210, R210, 0x3340, R1 ;  /* 0x00003340d2d27816 */ /* 0x000fc40000000001 */
[----:B----4-:R-:W-:Y:S02]  /*4b360*/  PRMT R153, R31, 0x5410, R29 ;  /* 0x000054101f997816 */ /* 0x010fe4000000001d */
[----:B------:R-:W-:Y:S01]  /*4b370*/  PRMT R106, R102, 0x3340, R106 ;  /* 0x00003340666a7816 */ /* 0x000fe2000000006a */
[----:B------:R-:W4:Y:S01]  /*4b380*/  LDC R29, c[0x0][0x244] ;  /* 0x00009100ff1d7b82 */ /* 0x000f220000000800 */
[----:B------:R-:W-:Y:S01]  /*4b390*/  LOP3.LUT R55, R225, 0xffff, RZ, 0xc0, !PT ;  /* 0x0000ffffe1377812 */ /* 0x000fe200078ec0ff */
[----:B------:R1:W-:Y:S01]  /*4b3a0*/  STSM.16.M88.4 [R0], R24 ;  /* 0x0000001800007844 */ /* 0x0003e20000000200 */
[----:B------:R-:W-:Y:S01]  /*4b3b0*/  LOP3.LUT R102, R140, 0xffff, RZ, 0xc0, !PT ;  /* 0x0000ffff8c667812 */ /* 0x000fe200078ec0ff */
[----:B------:R-:W-:Y:S01]  /*4b3c0*/  IMAD.MOV.U32 R225, RZ, RZ, R171 ;  /* 0x000000ffffe17224 */ /* 0x000fe200078e00ab */
[----:B------:R-:W-:-:S03]  /*4b3d0*/  LOP3.LUT R5, R5, 0xffff, RZ, 0xc0, !PT ;  /* 0x0000ffff05057812 */ /* 0x000fc600078ec0ff */
[----:B------:R-:W-:Y:S01]  /*4b3e0*/  BAR.SYNC.DEFER_BLOCKING 0x0 ;  /* 0x0000000000007b1d */ /* 0x000fe20000010000 */
[----:B------:R-:W-:Y:S02]  /*4b3f0*/  PRMT R16, R39, 0x3340, R16 ;  /* 0x0000334027107816 */ /* 0x000fe40000000010 */
[----:B------:R-:W-:Y:S02]  /*4b400*/  PRMT R212, R212, 0x3340, R1 ;  /* 0x00003340d4d47816 */ /* 0x000fe40000000001 */
[----:B------:R-:W-:-:S03]  /*4b410*/  PRMT R171, R18, 0x5410, R210 ;  /* 0x0000541012ab7816 */ /* 0x000fc600000000d2 */
[----:B------:R-:W1:Y:S01]  /*4b420*/  LDC R119, c[0x0][0x248] ;  /* 0x00009200ff777b82 */ /* 0x000e620000000800 */
[----:B------:R-:W-:Y:S02]  /*4b430*/  PRMT R43, R43, 0x3340, R47 ;  /* 0x000033402b2b7816 */ /* 0x000fe4000000002f */
[----:B------:R-:W-:Y:S02]  /*4b440*/  LOP3.LUT R149, R149, 0xffff, RZ, 0xc0, !PT ;  /* 0x0000ffff95957812 */ /* 0x000fe400078ec0ff */
[----:B------:R-:W-:Y:S02]  /*4b450*/  LOP3.LUT R174, R14, 0xffff, RZ, 0xc0, !PT ;  /* 0x0000ffff0eae7812 */ /* 0x000fe400078ec0ff */
[----:B------:R-:W-:Y:S01]  /*4b460*/  LOP3.LUT R47, R229, 0xffff, RZ, 0xc0, !PT ;  /* 0x0000ffffe52f7812 */ /* 0x000fe200078ec0ff */
[----:B------:R-:W0:Y:S01]  /*4b470*/  LDC R18, c[0x0][0x244] ;  /* 0x00009100ff127b82 */ /* 0x000e220000000800 */
[----:B------:R-:W-:Y:S01]  /*4b480*/  PRMT R102, R102, 0x3340, R5 ;  /* 0x0000334066667816 */ /* 0x000fe20000000005 */
[----:B------:R-:W-:Y:S01]  /*4b490*/  IMAD.MOV.U32 R229, RZ, RZ, R177 ;  /* 0x000000ffffe57224 */ /* 0x000fe200078e00b1 */
[----:B--2---:R-:W-:-:S02]  /*4b4a0*/  PRMT R151, R84, 0x3340, R95 ;  /* 0x0000334054977816 */ /* 0x004fc4000000005f */
[----:B------:R-:W-:Y:S02]  /*4b4b0*/  SHF.R.U32.HI R5, RZ, 0x8, R136 ;  /* 0x00000008ff057819 */ /* 0x000fe40000011688 */
[----:B------:R-:W-:Y:S01]  /*4b4c0*/  SHF.R.U32.HI R95, RZ, 0x8, R132 ;  /* 0x00000008ff5f7819 */ /* 0x000fe20000011684 */
[----:B------:R-:W2:Y:S01]  /*4b4d0*/  LDC R124, c[0x0][0x248] ;  /* 0x00009200ff7c7b82 */ /* 0x000ea20000000800 */
[----:B------:R-:W-:Y:S01]  /*4b4e0*/  PRMT R177, R16, 0x5410, R212 ;  /* 0x0000541010b17816 */ /* 0x000fe200000000d4 */
[----:B------:R-:W2:Y:S01]  /*4b4f0*/  LDS.128 R64, [R2] ;  /* 0x0000000002407984 */ /* 0x000ea20000000c00 */
[----:B------:R-:W-:Y:S02]  /*4b500*/  PRMT R174, R149, 0x3340, R174 ;  /* 0x0000334095ae7816 */ /* 0x000fe400000000ae */
[----:B------:R-:W-:Y:S02]  /*4b510*/  LOP3.LUT R75, R223, 0xffff, RZ, 0xc0, !PT ;  /* 0x0000ffffdf4b7812 */ /* 0x000fe400078ec0ff */
[----:B------:R-:W-:Y:S01]  /*4b520*/  LOP3.LUT R149, R222, 0xffff, RZ, 0xc0, !PT ;  /* 0x0000ffffde957812 */ /* 0x000fe200078ec0ff */
[----:B------:R-:W3:Y:S01]  /*4b530*/  LDC R16, c[0x0][0x244] ;  /* 0x00009100ff107b82 */ /* 0x000ee20000000800 */
[----:B------:R-:W-:-:S02]  /*4b540*/  LOP3.LUT R13, R13, 0xffff, RZ, 0xc0, !PT ;  /* 0x0000ffff0d0d7812 */ /* 0x000fc400078ec0ff */
[----:B------:R-:W-:Y:S02]  /*4b550*/  LOP3.LUT R5, R5, 0xffff, RZ, 0xc0, !PT ;  /* 0x0000ffff05057812 */ /* 0x000fe400078ec0ff */
[----:B------:R-:W-:-:S03]  /*4b560*/  LOP3.LUT R95, R95, 0xffff, RZ, 0xc0, !PT ;  /* 0x0000ffff5f5f7812 */ /* 0x000fc600078ec0ff */
[----:B------:R-:W1:Y:S01]  /*4b570*/  LDC.64 R222, c[0x0][0x228] ;  /* 0x00008a00ffde7b82 */ /* 0x000e620000000a00 */
[----:B------:R-:W-:Y:S02]  /*4b580*/  LOP3.LUT R208, R208, 0xffff, RZ, 0xc0, !PT ;  /* 0x0000ffffd0d07812 */ /* 0x000fe400078ec0ff */
[----:B------:R-:W-:Y:S02]  /*4b590*/  PRMT R84, R13, 0x3340, R1 ;  /* 0x000033400d547816 */ /* 0x000fe40000000001 */
[----:B------:R-:W-:Y:S02]  /*4b5a0*/  PRMT R95, R95, 0x3340, R5 ;  /* 0x000033405f5f7816 */ /* 0x000fe40000000005 */
[----:B------:R-:W-:Y:S01]  /*4b5b0*/  LOP3.LUT R51, R59, 0xffff, RZ, 0xc0, !PT ;  /* 0x0000ffff3b337812 */ /* 0x000fe200078ec0ff */
[----:B------:R-:W2:Y:S01]  /*4b5c0*/  LDC R5, c[0x0][0x244] ;  /* 0x00009100ff057b82 */ /* 0x000ea20000000800 */
[----:B------:R-:W-:Y:S02]  /*4b5d0*/  LOP3.LUT R224, R224, 0xffff, RZ, 0xc0, !PT ;  /* 0x0000ffffe0e07812 */ /* 0x000fe400078ec0ff */
[----:B------:R-:W-:-:S02]  /*4b5e0*/  PRMT R208, R208, 0x3340, R1 ;  /* 0x00003340d0d07816 */ /* 0x000fc40000000001 */
[----:B------:R-:W-:-:S03]  /*4b5f0*/  PRMT R105, R105, 0x3340, R1 ;  /* 0x0000334069697816 */ /* 0x000fc60000000001 */
[----:B------:R-:W2:Y:S01]  /*4b600*/  LDC.64 R12, c[0x0][0x220] ;  /* 0x00008800ff0c7b82 */ /* 0x000ea20000000a00 */
[----:B------:R-:W-:Y:S01]  /*4b610*/  PRMT R51, R51, 0x3340, R224 ;  /* 0x0000334033337816 */ /* 0x000fe200000000e0 */
[----:B------:R-:W-:Y:S01]  /*4b620*/  IMAD.MOV.U32 R224, RZ, RZ, R170 ;  /* 0x000000ffffe07224 */ /* 0x000fe200078e00aa */
[----:B------:R-:W-:Y:S02]  /*4b630*/  PRMT R170, R20, 0x5410, R208 ;  /* 0x0000541014aa7816 */ /* 0x000fe400000000d0 */
[----:B------:R-:W-:Y:S01]  /*4b640*/  PRMT R20, R3, 0x5410, R105 ;  /* 0x0000541003147816 */ /* 0x000fe20000000069 */
[----:B----4-:R-:W-:Y:S01]  /*4b650*/  IMAD R3, R234, R29, RZ ;  /* 0x0000001dea037224 */ /* 0x010fe200078e02ff */
[----:B------:R-:W-:Y:S02]  /*4b660*/  LOP3.LUT R122, R122, 0xffff, RZ, 0xc0, !PT ;  /* 0x0000ffff7a7a7812 */ /* 0x000fe400078ec0ff */
[----:B------:R-:W-:Y:S01]  /*4b670*/  LOP3.LUT R244, R244, 0xffff, RZ, 0xc0, !PT ;  /* 0x0000fffff4f47812 */ /* 0x000fe200078ec0ff */
[----:B0-----:R-:W-:Y:S01]  /*4b680*/  IMAD R29, R18, 0x80, R3 ;  /* 0x00000080121d7824 */ /* 0x001fe200078e0203 */
[----:B------:R-:W-:Y:S01]  /*4b690*/  LOP3.LUT R39, R42, 0xffff, RZ, 0xc0, !PT ;  /* 0x0000ffff2a277812 */ /* 0x000fe200078ec0ff */
[----:B-1----:R-:W-:Y:S01]  /*4b6a0*/  IMAD.MOV.U32 R31, RZ, RZ, R223 ;  /* 0x000000ffff1f7224 */ /* 0x002fe200078e00df */
[----:B------:R-:W-:Y:S01]  /*4b6b0*/  PRMT R14, R122, 0x3340, R244 ;  /* 0x000033407a0e7816 */ /* 0x000fe200000000f4 */
[----:B---3--:R-:W-:Y:S01]  /*4b6c0*/  IMAD R16, R16, 0x80, R29 ;  /* 0x0000008010107824 */ /* 0x008fe200078e021d */
[----:B------:R-:W-:Y:S01]  /*4b6d0*/  IADD3 R10, P1, R29, R10, RZ ;  /* 0x0000000a1d0a7210 */ /* 0x000fe20007f3e0ff */
[----:B------:R-:W0:Y:S01]  /*4b6e0*/  LDC R132, c[0x0][0x248] ;  /* 0x00009200ff847b82 */ /* 0x000e220000000800 */
[----:B------:R-:W-:Y:S01]  /*4b6f0*/  PRMT R114, R14, 0x5410, R114 ;  /* 0x000054100e727816 */ /* 0x000fe20000000072 */
[----:B------:R-:W-:Y:S01]  /*4b700*/  VIADD R14, R4, 0x7f ;  /* 0x0000007f040e7836 */ /* 0x000fe20000000000 */
[----:B------:R-:W-:-:S04]  /*4b710*/  IADD3 R8, P2, R16, R8, RZ ;  /* 0x0000000810087210 */ /* 0x000fc80007f5e0ff */
[----:B------:R-:W-:Y:S01]  /*4b720*/  ISETP.GE.AND P4, PT, R14, R31, PT ;  /* 0x0000001f0e00720c */ /* 0x000fe20003f86270 */
[----:B--2---:R-:W-:Y:S01]  /*4b730*/  IMAD R14, R5, 0x80, R16 ;  /* 0x00000080050e7824 */ /* 0x004fe200078e0210 */
[C---:B------:R-:W-:Y:S01]  /*4b740*/  IADD3 R18, P0, R3.reuse, R12, RZ ;  /* 0x0000000c03127210 */ /* 0x040fe20007f1e0ff */
[----:B------:R-:W1:Y:S01]  /*4b750*/  LDC R140, c[0x0][0x248] ;  /* 0x00009200ff8c7b82 */ /* 0x000e620000000800 */
[----:B------:R-:W-:Y:S02]  /*4b760*/  LEA.HI.X.SX32 R5, R16, R9, 0x1, P2 ;  /* 0x0000000910057211 */ /* 0x000fe400010f0eff */
[----:B------:R-:W-:Y:S02]  /*4b770*/  LOP3.LUT R9, R28, 0xffff, RZ, 0xc0, !PT ;  /* 0x0000ffff1c097812 */ /* 0x000fe400078ec0ff */
[----:B------:R-:W-:Y:S02]  /*4b780*/  LOP3.LUT R12, R30, 0xffff, RZ, 0xc0, !PT ;  /* 0x0000ffff1e0c7812 */ /* 0x000fe400078ec0ff */
[----:B------:R-:W-:Y:S01]  /*4b790*/  LEA.HI.X.SX32 R13, R3, R13, 0x1, P0 ;  /* 0x0000000d030d7211 */ /* 0x000fe200000f0eff */
[----:B------:R-:W2:Y:S01]  /*4b7a0*/  LDC R16, c[0x0][0x248] ;  /* 0x00009200ff107b82 */ /* 0x000ea20000000800 */
[----:B------:R-:W-:-:S02]  /*4b7b0*/  LEA.HI.X.SX32 R3, R29, R11, 0x1, P1 ;  /* 0x0000000b1d037211 */ /* 0x000fc400008f0eff */
[----:B------:R-:W-:Y:S02]  /*4b7c0*/  PRMT R28, R76, 0x4210, R92 ;  /* 0x000042104c1c7816 */ /* 0x000fe4000000005c */
[----:B------:R-:W-:Y:S02]  /*4b7d0*/  PRMT R29, R89, 0x4210, R94 ;  /* 0x00004210591d7816 */ /* 0x000fe4000000005e */
[----:B------:R-:W-:Y:S01]  /*4b7e0*/  PRMT R30, R91, 0x4210, R9 ;  /* 0x000042105b1e7816 */ /* 0x000fe20000000009 */
[----:B------:R-:W3:Y:S01]  /*4b7f0*/  LDC R11, c[0x0][0x22c] ;  /* 0x00008b00ff0b7b82 */ /* 0x000ee20000000800 */
[----:B------:R-:W-:-:S07]  /*4b800*/  PRMT R31, R93, 0x4210, R12 ;  /* 0x000042105d1f7816 */ /* 0x000fce000000000c */
[----:B------:R-:W-:Y:S01]  /*4b810*/  BAR.SYNC.DEFER_BLOCKING 0x0 ;  /* 0x0000000000007b1d */ /* 0x000fe20000010000 */
[----:B------:R-:W-:Y:S02]  /*4b820*/  LOP3.LUT R46, R46, 0xffff, RZ, 0xc0, !PT ;  /* 0x0000ffff2e2e7812 */ /* 0x000fe400078ec0ff */
[----:B------:R-:W-:Y:S02]  /*4b830*/  LOP3.LUT R218, R218, 0xffff, RZ, 0xc0, !PT ;  /* 0x0000ffffdada7812 */ /* 0x000fe400078ec0ff */
[----:B------:R-:W-:-:S03]  /*4b840*/  PRMT R39, R39, 0x3340, R46 ;  /* 0x0000334027277816 */ /* 0x000fc6000000002e */
[----:B------:R-:W4:Y:S01]  /*4b850*/  LDC R76, c[0x0][0x248] ;  /* 0x00009200ff4c7b82 */ /* 0x000f220000000800 */
[----:B------:R-:W-:Y:S02]  /*4b860*/  LOP3.LUT R46, R147, 0xffff, RZ, 0xc0, !PT ;  /* 0x0000ffff932e7812 */ /* 0x000fe400078ec0ff */
[----:B------:R-:W-:Y:S02]  /*4b870*/  LOP3.LUT R109, R109, 0xffff, RZ, 0xc0, !PT ;  /* 0x0000ffff6d6d7812 */ /* 0x000fe400078ec0ff */
[----:B------:R-:W-:Y:S02]  /*4b880*/  PRMT R46, R46, 0x3340, R218 ;  /* 0x000033402e2e7816 */ /* 0x000fe400000000da */
[----:B------:R-:W-:Y:S01]  /*4b890*/  LOP3.LUT R59, R194, 0xffff, RZ, 0xc0, !PT ;  /* 0x0000ffffc23b7812 */ /* 0x000fe200078ec0ff */
[----:B------:R-:W0:Y:S01]  /*4b8a0*/  LDC R89, c[0x0][0x248] ;  /* 0x00009200ff597b82 */ /* 0x000e220000000800 */
[----:B------:R-:W-:Y:S02]  /*4b8b0*/  LOP3.LUT R221, R221, 0xffff, RZ, 0xc0, !PT ;  /* 0x0000ffffdddd7812 */ /* 0x000fe400078ec0ff */
[----:B------:R-:W-:-:S02]  /*4b8c0*/  LOP3.LUT R128, R128, 0xffff, RZ, 0xc0, !PT ;  /* 0x0000ffff80807812 */ /* 0x000fc400078ec0ff */
[----:B------:R-:W-:Y:S02]  /*4b8d0*/  LOP3.LUT R130, R130, 0xffff, RZ, 0xc0, !PT ;  /* 0x0000ffff82827812 */ /* 0x000fe400078ec0ff */
[----:B------:R-:W-:Y:S01]  /*4b8e0*/  LOP3.LUT R139, R139, 0xffff, RZ, 0xc0, !PT ;  /* 0x0000ffff8b8b7812 */ /* 0x000fe200078ec0ff */
[----:B------:R-:W1:Y:S01]  /*4b8f0*/  LDC R91, c[0x0][0x248] ;  /* 0x00009200ff5b7b82 */ /* 0x000e620000000800 */
[----:B------:R2:W-:Y:S01]  /*4b900*/  STSM.16.M88.4 [R0], R28 ;  /* 0x0000001c00007844 */ /* 0x0005e20000000200 */
[----:B------:R-:W-:Y:S01]  /*4b910*/  IMAD.MOV.U32 R218, RZ, RZ, R179 ;  /* 0x000000ffffda7224 */ /* 0x000fe200078e00b3 */
[----:B------:R-:W-:Y:S02]  /*4b920*/  LOP3.LUT R179, R113, 0xffff, RZ, 0xc0, !PT ;  /* 0x0000ffff71b37812 */ /* 0x000fe400078ec0ff */
[----:B------:R-:W-:Y:S02]  /*4b930*/  LOP3.LUT R147, R188, 0xffff, RZ, 0xc0, !PT ;  /* 0x0000ffffbc937812 */ /* 0x000fe400078ec0ff */
[----:B------:R-:W-:Y:S01]  /*4b940*/  PRMT R179, R109, 0x3340, R179 ;  /* 0x000033406db37816 */ /* 0x000fe200000000b3 */
[----:B------:R-:W1:Y:S01]  /*4b950*/  LDC R93, c[0x0][0x248] ;  /* 0x00009200ff5d7b82 */ /* 0x000e620000000800 */
[----:B------:R-:W-:-:S02]  /*4b960*/  LOP3.LUT R109, R133, 0xffff, RZ, 0xc0, !PT ;  /* 0x0000ffff856d7812 */ /* 0x000fc400078ec0ff */
[--C-:B------:R-:W-:Y:S02]  /*4b970*/  PRMT R59, R59, 0x3340, R1.reuse ;  /* 0x000033403b3b7816 */ /* 0x100fe40000000001 */
[--C-:B------:R-:W-:Y:S02]  /*4b980*/  PRMT R35, R221, 0x3340, R1.reuse ;  /* 0x00003340dd237816 */ /* 0x100fe40000000001 */
[----:B------:R-:W-:Y:S01]  /*4b990*/  PRMT R147, R147, 0x3340, R1 ;  /* 0x0000334093937816 */ /* 0x000fe20000000001 */
[----:B------:R-:W1:Y:S01]  /*4b9a0*/  LDC R194, c[0x0][0x248] ;  /* 0x00009200ffc27b82 */ /* 0x000e620000000800 */
[----:B------:R-:W-:Y:S02]  /*4b9b0*/  LOP3.LUT R167, R186, 0xffff, RZ, 0xc0, !PT ;  /* 0x0000ffffbaa77812 */ /* 0x000fe400078ec0ff */
[----:B------:R-:W-:Y:S02]  /*4b9c0*/  PRMT R186, R128, 0x3340, R130 ;  /* 0x0000334080ba7816 */ /* 0x000fe40000000082 */
[----:B------:R-:W-:-:S02]  /*4b9d0*/  PRMT R109, R109, 0x3340, R139 ;  /* 0x000033406d6d7816 */ /* 0x000fc4000000008b */
[----:B------:R-:W-:Y:S01]  /*4b9e0*/  PRMT R139, R60, 0x5410, R59 ;  /* 0x000054103c8b7816 */ /* 0x000fe2000000003b */
[----:B------:R-:W1:Y:S01]  /*4b9f0*/  LDC R208, c[0x0][0x248] ;  /* 0x00009200ffd07b82 */ /* 0x000e620000000800 */
[----:B------:R-:W-:Y:S02]  /*4ba00*/  PRMT R128, R61, 0x5410, R35 ;  /* 0x000054103d807816 */ /* 0x000fe40000000023 */
[----:B------:R-:W-:-:S05]  /*4ba10*/  PRMT R130, R63, 0x5410, R147 ;  /* 0x000054103f827816 */ /* 0x000fca0000000093 */
[----:B------:R-:W-:Y:S01]  /*4ba20*/  BAR.SYNC.DEFER_BLOCKING 0x0 ;  /* 0x0000000000007b1d */ /* 0x000fe20000010000 */
[----:B------:R-:W-:Y:S02]  /*4ba30*/  LOP3.LUT R156, R156, 0xffff, RZ, 0xc0, !PT ;  /* 0x0000ffff9c9c7812 */ /* 0x000fe400078ec0ff */
[----:B------:R-:W-:Y:S02]  /*4ba40*/  LOP3.LUT R158, R158, 0xffff, RZ, 0xc0, !PT ;  /* 0x0000ffff9e9e7812 */ /* 0x000fe400078ec0ff */
[----:B------:R-:W-:-:S03]  /*4ba50*/  PRMT R165, R165, 0x3340, R1 ;  /* 0x00003340a5a57816 */ /* 0x000fc60000000001 */
[----:B------:R-:W1:Y:S01]  /*4ba60*/  LDC R210, c[0x0][0x248] ;  /* 0x00009200ffd27b82 */ /* 0x000e620000000800 */
[--C-:B------:R-:W-:Y:S02]  /*4ba70*/  PRMT R86, R156, 0x3340, R1.reuse ;  /* 0x000033409c567816 */ /* 0x100fe40000000001 */
[----:B------:R-:W-:Y:S02]  /*4ba80*/  PRMT R158, R158, 0x3340, R1 ;  /* 0x000033409e9e7816 */ /* 0x000fe40000000001 */
[----:B------:R-:W-:Y:S02]  /*4ba90*/  PRMT R24, R159, 0x5210, R92 ;  /* 0x000052109f187816 */ /* 0x000fe4000000005c */
        /* <DEDUP_REMOVED lines=8> */
[----:B------:R-:W-:Y:S02]  /*4bb20*/  PRMT R165, R6, 0x5410, R165 ;  /* 0x0000541006a57816 */ /* 0x000fe400000000a5 */
[----:B------:R-:W-:Y:S02]  /*4bb30*/  PRMT R86, R151, 0x5410, R86 ;  /* 0x0000541097567816 */ /* 0x000fe40000000056 */
[----:B------:R-:W-:Y:S02]  /*4bb40*/  PRMT R85, R85, 0x5410, R158 ;  /* 0x0000541055557816 */ /* 0x000fe4000000009e */
[----:B------:R-:W-:-:S02]  /*4bb50*/  LOP3.LUT R138, R138, 0xffff, RZ, 0xc0, !PT ;  /* 0x0000ffff8a8a7812 */ /* 0x000fc400078ec0ff */
[----:B------:R-:W-:Y:S02]  /*4bb60*/  PRMT R55, R55, 0x3340, R1 ;  /* 0x0000334037377816 */ /* 0x000fe40000000001 */
[----:B------:R-:W-:Y:S02]  /*4bb70*/  LOP3.LUT R7, R7, 0xffff, RZ, 0xc0, !PT ;  /* 0x0000ffff07077812 */ /* 0x000fe400078ec0ff */
[----:B--2---:R-:W-:Y:S02]  /*4bb80*/  PRMT R28, R99, 0x4210, R96 ;  /* 0x00004210631c7816 */ /* 0x004fe40000000060 */
[----:B------:R-:W-:Y:S02]  /*4bb90*/  PRMT R30, R21, 0x4210, R32 ;  /* 0x00004210151e7816 */ /* 0x000fe40000000020 */
[----:B------:R-:W-:Y:S02]  /*4bba0*/  PRMT R31, R23, 0x4210, R34 ;  /* 0x00004210171f7816 */ /* 0x000fe40000000022 */
[----:B------:R-:W-:-:S02]  /*4bbb0*/  LOP3.LUT R148, R148, 0xffff, RZ, 0xc0, !PT ;  /* 0x0000ffff94947812 */ /* 0x000fc400078ec0ff */
[----:B------:R-:W-:Y:S02]  /*4bbc0*/  LOP3.LUT R22, R22, 0xffff, RZ, 0xc0, !PT ;  /* 0x0000ffff16167812 */ /* 0x000fe400078ec0ff */
[----:B------:R-:W-:Y:S02]  /*4bbd0*/  LOP3.LUT R184, R184, 0xffff, RZ, 0xc0, !PT ;  /* 0x0000ffffb8b87812 */ /* 0x000fe400078ec0ff */
        /* <DEDUP_REMOVED lines=21> */
[----:B------:R-:W-:-:S02]  /*4bd30*/  SHF.R.U32.HI R79, RZ, 0x8, R172 ;  /* 0x00000008ff4f7819 */ /* 0x000fc400000116ac */
        /* <DEDUP_REMOVED lines=18> */
[----:B------:R-:W-:Y:S01]  /*4be60*/  LOP3.LUT R248, R248, 0xffff, RZ, 0xc0, !PT ;  /* 0x0000fffff8f87812 */ /* 0x000fe200078ec0ff */
[----:B------:R-:W-:Y:S01]  /*4be70*/  IMAD.MOV.U32 R221, RZ, RZ, R229 ;  /* 0x000000ffffdd7224 */ /* 0x000fe200078e00e5 */
[----:B------:R-:W-:Y:S01]  /*4be80*/  PRMT R25, R165, 0x5210, R94 ;  /* 0x00005210a5197816 */ /* 0x000fe2000000005e */
[----:B------:R-:W-:Y:S01]  /*4be90*/  IMAD.MOV.U32 R223, RZ, RZ, R218 ;  /* 0x000000ffffdf7224 */ /* 0x000fe200078e00da */
[----:B------:R-:W-:Y:S01]  /*4bea0*/  PRMT R26, R86, 0x5210, R9 ;  /* 0x00005210561a7816 */ /* 0x000fe20000000009 */
[----:B------:R-:W2:Y:S01]  /*4beb0*/  LDC R35, c[0x0][0x248] ;  /* 0x00009200ff237b82 */ /* 0x000ea20000000800 */
[----:B------:R-:W-:-:S07]  /*4bec0*/  PRMT R27, R85, 0x5210, R12 ;  /* 0x00005210551b7816 */ /* 0x000fce000000000c */
[----:B------:R-:W-:Y:S01]  /*4bed0*/  BAR.SYNC.DEFER_BLOCKING 0x0 ;  /* 0x0000000000007b1d */ /* 0x000fe20000010000 */
[----:B------:R-:W-:Y:S01]  /*4bee0*/  PRMT R41, R41, 0x3340, R220 ;  /* 0x0000334029297816 */ /* 0x000fe200000000dc */
[----:B------:R-:W-:Y:S01]  /*4bef0*/  IMAD.MOV.U32 R220, RZ, RZ, R181 ;  /* 0x000000ffffdc7224 */ /* 0x000fe200078e00b5 */
[----:B------:R-:W-:Y:S02]  /*4bf00*/  LOP3.LUT R181, R116, 0xffff, RZ, 0xc0, !PT ;  /* 0x0000ffff74b57812 */ /* 0x000fe400078ec0ff */
[----:B------:R-:W-:Y:S01]  /*4bf10*/  PRMT R116, R108, 0x3340, R1 ;  /* 0x000033406c747816 */ /* 0x000fe20000000001 */
[----:B------:R-:W-:Y:S01]  /*4bf20*/  IMAD.MOV.U32 R192, RZ, RZ, R173 ;  /* 0x000000ffffc07224 */ /* 0x000fe200078e00ad */
[----:B------:R-:W-:Y:S01]  /*4bf30*/  PRMT R57, R57, 0x3340, R1 ;  /* 0x0000334039397816 */ /* 0x000fe20000000001 */
[----:B------:R-:W4:Y:S01]  /*4bf40*/  LDC R12, c[0x0][0x22c] ;  /* 0x00008b00ff0c7b82 */ /* 0x000f220000000800 */
[----:B------:R-:W-:Y:S02]  /*4bf50*/  PRMT R58, R58, 0x3340, R228 ;  /* 0x000033403a3a7816 */ /* 0x000fe400000000e4 */
[----:B------:R-:W-:-:S02]  /*4bf60*/  PRMT R136, R56, 0x5410, R55 ;  /* 0x0000541038887816 */ /* 0x000fc40000000037 */
[----:B------:R-:W-:Y:S02]  /*4bf70*/  PRMT R81, R7, 0x3340, R1 ;  /* 0x0000334007517816 */ /* 0x000fe40000000001 */
[----:B------:R-:W-:Y:S01]  /*4bf80*/  LOP3.LUT R9, R98, 0xffff, RZ, 0xc0, !PT ;  /* 0x0000ffff62097812 */ /* 0x000fe200078ec0ff */
[----:B------:R-:W3:Y:S01]  /*4bf90*/  LDC.64 R6, c[0x0][0x220] ;  /* 0x00008800ff067b82 */ /* 0x000ee20000000a00 */
[----:B------:R0:W-:Y:S01]  /*4bfa0*/  STSM.16.M88.4 [R0], R24 ;  /* 0x0000001800007844 */ /* 0x0001e20000000200 */
[----:B------:R-:W-:-:S06]  /*4bfb0*/  LOP3.LUT R108, R134, 0xffff, RZ, 0xc0, !PT ;  /* 0x0000ffff866c7812 */ /* 0x000fcc00078ec0ff */
[----:B------:R-:W1:Y:S01]  /*4bfc0*/  LDC R92, c[0x0][0x248] ;  /* 0x00009200ff5c7b82 */ /* 0x000e620000000800 */
[----:B------:R-:W-:Y:S02]  /*4bfd0*/  PRMT R108, R108, 0x3340, R138 ;  /* 0x000033406c6c7816 */ /* 0x000fe4000000008a */
[----:B------:R-:W-:-:S05]  /*4bfe0*/  PRMT R138, R58, 0x5410, R57 ;  /* 0x000054103a8a7816 */ /* 0x000fca0000000039 */
[----:B------:R-:W-:Y:S01]  /*4bff0*/  BAR.SYNC.DEFER_BLOCKING 0x0 ;  /* 0x0000000000007b1d */ /* 0x000fe20000010000 */
[----:B------:R-:W-:Y:S02]  /*4c000*/  PRMT R29, R100, 0x4210, R9 ;  /* 0x00004210641d7816 */ /* 0x000fe40000000009 */
[----:B------:R-:W-:Y:S02]  /*4c010*/  PRMT R173, R148, 0x3340, R22 ;  /* 0x0000334094ad7816 */ /* 0x000fe40000000016 */
[----:B------:R-:W-:-:S03]  /*4c020*/  PRMT R156, R184, 0x3340, R1 ;  /* 0x00003340b89c7816 */ /* 0x000fc60000000001 */
[----:B------:R-:W1:Y:S01]  /*4c030*/  LDC R99, c[0x0][0x248] ;  /* 0x00009200ff637b82 */ /* 0x000e620000000800 */
[----:B---3--:R-:W-:Y:S02]  /*4c040*/  IADD3 R6, P3, R14, R6, RZ ;  /* 0x000000060e067210 */ /* 0x008fe40007f7e0ff */
[----:B------:R-:W-:Y:S02]  /*4c050*/  PRMT R104, R104, 0x3340, R240 ;  /* 0x0000334068687816 */ /* 0x000fe400000000f0 */
[----:B------:R-:W-:Y:S02]  /*4c060*/  PRMT R17, R17, 0x3340, R1 ;  /* 0x0000334011117816 */ /* 0x000fe40000000001 */
[----:B------:R-:W-:Y:S01]  /*4c070*/  PRMT R48, R48, 0x3340, R53 ;  /* 0x0000334030307816 */ /* 0x000fe20000000035 */
[----:B------:R-:W3:Y:S01]  /*4c080*/  LDC R133, c[0x0][0x248] ;  /* 0x00009200ff857b82 */ /* 0x000ee20000000800 */
[----:B------:R-:W-:Y:S02]  /*4c090*/  PRMT R50, R231, 0x3340, R1 ;  /* 0x00003340e7327816 */ /* 0x000fe40000000001 */
[----:B------:R-:W-:-:S02]  /*4c0a0*/  PRMT R101, R101, 0x3340, R137 ;  /* 0x0000334065657816 */ /* 0x000fc40000000089 */
[----:B------:R-:W-:Y:S02]  /*4c0b0*/  PRMT R45, R45, 0x3340, R216 ;  /* 0x000033402d2d7816 */ /* 0x000fe400000000d8 */
[----:B------:R-:W-:Y:S01]  /*4c0c0*/  PRMT R150, R83, 0x3340, R150 ;  /* 0x0000334053967816 */ /* 0x000fe20000000096 */
[----:B------:R-:W3:Y:S01]  /*4c0d0*/  LDC R135, c[0x0][0x248] ;  /* 0x00009200ff877b82 */ /* 0x000ee20000000800 */
[----:B------:R-:W3:Y:S07]  /*4c0e0*/  LDS.128 R56, [R2] ;  /* 0x0000000002387984 */ /* 0x000eee0000000c00 */
[----:B------:R-:W-:Y:S01]  /*4c0f0*/  BAR.SYNC.DEFER_BLOCKING 0x0 ;  /* 0x0000000000007b1d */ /* 0x000fe20000010000 */
[----:B------:R-:W-:Y:S01]  /*4c100*/  LEA.HI.X.SX32 R7, R14, R7, 0x1, P3 ;  /* 0x000000070e077211 */ /* 0x000fe200018f0eff */
[----:B------:R-:W-:Y:S01]  /*4c110*/  VIADD R14, R4, 0x1 ;  /* 0x00000001040e7836 */ /* 0x000fe20000000000 */
[----:B------:R-:W-:-:S02]  /*4c120*/  LOP3.LUT R22, R19, 0xffff, RZ, 0xc0, !PT ;  /* 0x0000ffff13167812 */ /* 0x000fc400078ec0ff */
[----:B------:R-:W-:-:S03]  /*4c130*/  PRMT R19, R127, 0x3340, R129 ;  /* 0x000033407f137816 */ /* 0x000fc60000000081 */
[----:B------:R-:W3:Y:S01]  /*4c140*/  LDC R147, c[0x0][0x248] ;  /* 0x00009200ff937b82 */ /* 0x000ee20000000800 */
[----:B------:R-:W-:Y:S02]  /*4c150*/  ISETP.GE.AND P2, PT, R14, R11, PT ;  /* 0x0000000b0e00720c */ /* 0x000fe40003f46270 */
[----:B------:R-:W-:Y:S02]  /*4c160*/  PRMT R122, R104, 0x5410, R156 ;  /* 0x00005410687a7816 */ /* 0x000fe4000000009c */
[----:B------:R-:W-:-:S03]  /*4c170*/  PRMT R148, R145, 0x3340, R230 ;  /* 0x0000334091947816 */ /* 0x000fc600000000e6 */
[----:B------:R-:W2:Y:S01]  /*4c180*/  LDC R11, c[0x0][0x248] ;  /* 0x00009200ff0b7b82 */ /* 0x000ea20000000800 */
[----:B------:R-:W-:Y:S01]  /*4c190*/  PRMT R149, R146, 0x3340, R149 ;  /* 0x0000334092957816 */ /* 0x000fe20000000095 */
[----:B------:R-:W-:Y:S01]  /*4c1a0*/  IMAD.MOV.U32 R202, RZ, RZ, R183 ;  /* 0x000000ffffca7224 */ /* 0x000fe200078e00b7 */
[----:B------:R-:W-:Y:S02]  /*4c1b0*/  PRMT R110, R110, 0x3340, R131 ;  /* 0x000033406e6e7816 */ /* 0x000fe40000000083 */
[----:B------:R-:W-:Y:S02]  /*4c1c0*/  LOP3.LUT R79, R79, 0xffff, RZ, 0xc0, !PT ;  /* 0x0000ffff4f4f7812 */ /* 0x000fe400078ec0ff */
[----:B------:R-:W-:Y:S01]  /*4c1d0*/  PRMT R82, R82, 0x3340, R1 ;  /* 0x0000334052527816 */ /* 0x000fe20000000001 */
[----:B0-----:R-:W0:Y:S01]  /*4c1e0*/  LDC R24, c[0x0][0x248] ;  /* 0x00009200ff187b82 */ /* 0x001e220000000800 */
[----:B------:R-:W-:Y:S01]  /*4c1f0*/  STSM.16.M88.4 [R0], R28 ;  /* 0x0000001c00007844 */ /* 0x000fe20000000200 */
[----:B------:R-:W-:-:S02]  /*4c200*/  LOP3.LUT R53, R227, 0xffff, RZ, 0xc0, !PT ;  /* 0x0000ffffe3357812 */ /* 0x000fc400078ec0ff */
[----:B------:R-:W-:-:S04]  /*4c210*/  PRMT R104, R19, 0x5410, R17 ;  /* 0x0000541013687816 */ /* 0x000fc80000000011 */
[----:B------:R-:W4:Y:S01]  /*4c220*/  LDC R17, c[0x0][0x248] ;  /* 0x00009200ff117b82 */ /* 0x000f220000000800 */
[----:B------:R-:W-:Y:S02]  /*4c230*/  PRMT R53, R53, 0x3340, R1 ;  /* 0x0000334035357816 */ /* 0x000fe40000000001 */
[----:B------:R-:W-:Y:S02]  /*4c240*/  PRMT R145, R52, 0x5410, R50 ;  /* 0x0000541034917816 */ /* 0x000fe40000000032 */
[----:B------:R-:W-:-:S03]  /*4c250*/  PRMT R137, R54, 0x5410, R53 ;  /* 0x0000541036897816 */ /* 0x000fc60000000035 */
[----:B------:R-:W-:Y:S01]  /*4c260*/  BAR.SYNC.DEFER_BLOCKING 0x0 ;  /* 0x0000000000007b1d */ /* 0x000fe20000010000 */
[----:B------:R-:W-:Y:S01]  /*4c270*/  IMAD.MOV.U32 R216, RZ, RZ, R182 ;  /* 0x000000ffffd87224 */ /* 0x000fe200078e00b6 */
[----:B------:R-:W-:Y:S02]  /*4c280*/  PRMT R182, R111, 0x3340, R115 ;  /* 0x000033406fb67816 */ /* 0x000fe40000000073 */
[----:B------:R-:W-:Y:S02]  /*4c290*/  LOP3.LUT R111, R121, 0xffff, RZ, 0xc0, !PT ;  /* 0x0000ffff796f7812 */ /* 0x000fe400078ec0ff */
[----:B------:R-:W-:Y:S01]  /*4c2a0*/  LOP3.LUT R83, R166, 0xffff, RZ, 0xc0, !PT ;  /* 0x0000ffffa6537812 */ /* 0x000fe200078ec0ff */
[----:B--2---:R-:W-:Y:S01]  /*4c2b0*/  IMAD R11, R4, R11, RZ ;  /* 0x0000000b040b7224 */ /* 0x004fe200078e02ff */
[----:B------:R-:W-:Y:S01]  /*4c2c0*/  PRMT R111, R111, 0x3340, R252 ;  /* 0x000033406f6f7816 */ /* 0x000fe200000000fc */
[----:B------:R-:W-:Y:S01]  /*4c2d0*/  STL.64 [R1+0x2258], R148 ;  /* 0x0022589401007387 */ /* 0x000fe20000100a00 */
[----:B------:R-:W-:Y:S01]  /*4c2e0*/  PRMT R83, R83, 0x3340, R1 ;  /* 0x0000334053537816 */ /* 0x000fe20000000001 */
[----:B------:R-:W2:Y:S01]  /*4c2f0*/  LDC R25, c[0x0][0x248] ;  /* 0x00009200ff197b82 */ /* 0x000ea20000000800 */
[----:B------:R-:W-:-:S02]  /*4c300*/  PRMT R36, R36, 0x3340, R40 ;  /* 0x0000334024247816 */ /* 0x000fc40000000028 */
[----:B------:R-:W-:Y:S02]  /*4c310*/  PRMT R181, R112, 0x3340, R181 ;  /* 0x0000334070b57816 */ /* 0x000fe400000000b5 */
[--C-:B------:R-:W-:Y:S02]  /*4c320*/  PRMT R183, R160, 0x3340, R1.reuse ;  /* 0x00003340a0b77816 */ /* 0x100fe40000000001 */
[----:B------:R-:W-:Y:S01]  /*4c330*/  PRMT R184, R162, 0x3340, R1 ;  /* 0x00003340a2b87816 */ /* 0x000fe20000000001 */
[----:B------:R-:W3:Y:S01]  /*4c340*/  LDC R96, c[0x0][0x248] ;  /* 0x00009200ff607b82 */ /* 0x000ee20000000800 */
[----:B------:R-:W3:Y:S01]  /*4c350*/  LDS.128 R52, [R2] ;  /* 0x0000000002347984 */ /* 0x000ee20000000c00 */
[----:B------:R-:W-:Y:S01]  /*4c360*/  LOP3.LUT R40, R200, 0xffff, RZ, 0xc0, !PT ;  /* 0x0000ffffc8287812 */ /* 0x000fe200078ec0ff */
[----:B------:R-:W-:Y:S01]  /*4c370*/  IMAD.MOV.U32 R200, RZ, RZ, R185 ;  /* 0x000000ffffc87224 */ /* 0x000fe200078e00b9 */
[----:B------:R-:W-:Y:S01]  /*4c380*/  PRMT R103, R103, 0x3340, R250 ;  /* 0x0000334067677816 */ /* 0x000fe200000000fa */
[----:B------:R1:W-:Y:S01]  /*4c390*/  STL.64 [R1+0x2260], R80 ;  /* 0x0022605001007387 */ /* 0x0003e20000100a00 */
[----:B------:R-:W-:Y:S01]  /*4c3a0*/  PRMT R116, R106, 0x5410, R116 ;  /* 0x000054106a747816 */ /* 0x000fe20000000074 */
[----:B----4-:R-:W-:Y:S01]  /*4c3b0*/  IMAD.IADD R17, R11, 0x1, R17 ;  /* 0x000000010b117824 */ /* 0x010fe200078e0211 */
[--C-:B------:R-:W-:Y:S01]  /*4c3c0*/  PRMT R79, R79, 0x3340, R1.reuse ;  /* 0x000033404f4f7816 */ /* 0x100fe20000000001 */
[----:B------:R-:W-:Y:S01]  /*4c3d0*/  STL.64 [R1+0x2268], R110 ;  /* 0x0022686e01007387 */ /* 0x000fe20000100a00 */
[--C-:B------:R-:W-:Y:S01]  /*4c3e0*/  PRMT R78, R78, 0x3340, R1.reuse ;  /* 0x000033404e4e7816 */ /* 0x100fe20000000001 */
[----:B------:R-:W4:Y:S01]  /*4c3f0*/  LDC R26, c[0x0][0x248] ;  /* 0x00009200ff1a7b82 */ /* 0x000f220000000800 */
[--C-:B------:R-:W-:Y:S01]  /*4c400*/  PRMT R185, R118, 0x3340, R1.reuse ;  /* 0x0000334076b97816 */ /* 0x100fe20000000001 */
[----:B------:R-:W-:Y:S01]  /*4c410*/  STL.64 [R1+0x2270], R82 ;  /* 0x0022705201007387 */ /* 0x000fe20000100a00 */
[----:B------:R-:W-:-:S02]  /*4c420*/  PRMT R22, R22, 0x3340, R1 ;  /* 0x0000334016167816 */ /* 0x000fc40000000001 */
[----:B------:R-:W-:Y:S01]  /*4c430*/  LOP3.LUT R118, R142, 0xffff, RZ, 0xc0, !PT ;  /* 0x0000ffff8e767812 */ /* 0x000fe200078ec0ff */
[----:B------:R-:W-:Y:S01]  /*4c440*/  STL.64 [R1+0x2278], R108 ;  /* 0x0022786c01007387 */ /* 0x000fe20000100a00 */
[----:B------:R-:W-:Y:S01]  /*4c450*/  PRMT R182, R182, 0x5410, R183 ;  /* 0x00005410b6b67816 */ /* 0x000fe200000000b7 */
[----:B------:R-:W3:Y:S01]  /*4c460*/  LDC R126, c[0x0][0x248] ;  /* 0x00009200ff7e7b82 */ /* 0x000ee20000000800 */
[----:B------:R-:W-:Y:S01]  /*4c470*/  PRMT R181, R181, 0x5410, R184 ;  /* 0x00005410b5b57816 */ /* 0x000fe200000000b8 */
[----:B------:R-:W-:Y:S01]  /*4c480*/  STL.64 [R1+0x2280], R102 ;  /* 0x0022806601007387 */ /* 0x000fe20000100a00 */
[----:B------:R-:W-:Y:S01]  /*4c490*/  PRMT R21, R116, 0x5210, R9 ;  /* 0x0000521074157816 */ /* 0x000fe20000000009 */
[----:B------:R-:W-:Y:S01]  /*4c4a0*/  VIADD R9, R4, 0x2 ;  /* 0x0000000204097836 */ /* 0x000fe20000000000 */
[--C-:B------:R-:W-:Y:S01]  /*4c4b0*/  PRMT R247, R247, 0x3340, R1.reuse ;  /* 0x00003340f7f77816 */ /* 0x100fe20000000001 */
[----:B------:R0:W-:Y:S01]  /*4c4c0*/  STL.64 [R1+0x2288], R78 ;  /* 0x0022884e01007387 */ /* 0x0001e20000100a00 */
[----:B------:R-:W-:Y:S01]  /*4c4d0*/  PRMT R245, R245, 0x3340, R1 ;  /* 0x00003340f5f57816 */ /* 0x000fe20000000001 */
[----:B-1----:R-:W-:Y:S01]  /*4c4e0*/  IMAD.MOV.U32 R80, RZ, RZ, R236 ;  /* 0x000000ffff507224 */ /* 0x002fe200078e00ec */
[----:B------:R-:W-:Y:S01]  /*4c4f0*/  PRMT R105, R186, 0x5410, R22 ;  /* 0x00005410ba697816 */ /* 0x000fe20000000016 */
[----:B------:R-:W-:Y:S01]  /*4c500*/  IMAD.MOV.U32 R227, RZ, RZ, R169 ;  /* 0x000000ffffe37224 */ /* 0x000fe200078e00a9 */
[----:B------:R-:W-:Y:S01]  /*4c510*/  PRMT R118, R118, 0x3340, R246 ;  /* 0x0000334076767816 */ /* 0x000fe200000000f6 */
[----:B------:R-:W-:Y:S01]  /*4c520*/  IMAD.MOV.U32 R246, RZ, RZ, R214 ;  /* 0x000000fffff67224 */ /* 0x000fe200078e00d6 */
[----:B------:R-:W-:Y:S01]  /*4c530*/  PRMT R22, R182, 0x5210, R32 ;  /* 0x00005210b6167816 */ /* 0x000fe20000000020 */
[----:B------:R-:W-:Y:S01]  /*4c540*/  IMAD.MOV.U32 R231, RZ, RZ, R168 ;  /* 0x000000ffffe77224 */ /* 0x000fe200078e00a8 */
[----:B------:R-:W-:Y:S01]  /*4c550*/  PRMT R23, R181, 0x5210, R34 ;  /* 0x00005210b5177816 */ /* 0x000fe20000000022 */
[----:B------:R-:W-:Y:S01]  /*4c560*/  BAR.SYNC.DEFER_BLOCKING 0x0 ;  /* 0x0000000000007b1d */ /* 0x000fe20000010000 */
[----:B------:R-:W-:-:S02]  /*4c570*/  SHF.R.S32.HI R15, RZ, 0x1f, R17 ;  /* 0x0000001fff0f7819 */ /* 0x000fc40000011411 */
[----:B0-----:R-:W-:Y:S02]  /*4c580*/  IADD3 R78, P1, R17, R18, RZ ;  /* 0x00000012114e7210 */ /* 0x001fe40007f3e0ff */
[----:B------:R-:W-:Y:S01]  /*4c590*/  LOP3.LUT R127, R143, 0xffff, RZ, 0xc0, !PT ;  /* 0x0000ffff8f7f7812 */ /* 0x000fe200078ec0ff */
[----:B------:R-:W-:Y:S01]  /*4c5a0*/  IMAD.MOV.U32 R249, RZ, RZ, R80 ;  /* 0x000000fffff97224 */ /* 0x000fe200078e0050 */
[----:B------:R-:W-:Y:S01]  /*4c5b0*/  PRMT R169, R37, 0x5410, R247 ;  /* 0x0000541025a97816 */ /* 0x000fe200000000f7 */
[----:B------:R0:W-:Y:S01]  /*4c5c0*/  STL [R1+0x2298], R79 ;  /* 0x0022984f01007387 */ /* 0x0001e20000100800 */
[----:B------:R-:W-:Y:S01]  /*4c5d0*/  PRMT R168, R36, 0x5410, R245 ;  /* 0x0000541024a87816 */ /* 0x000fe200000000f5 */
[----:B------:R-:W-:Y:S01]  /*4c5e0*/  IMAD.MOV.U32 R111, RZ, RZ, R237 ;  /* 0x000000ffff6f7224 */ /* 0x000fe200078e00ed */
[----:B------:R-:W-:Y:S01]  /*4c5f0*/  ISETP.GE.AND P3, PT, R9, R12, PT ;  /* 0x0000000c0900720c */ /* 0x000fe20003f66270 */
[----:B------:R-:W-:Y:S01]  /*4c600*/  IMAD.MOV.U32 R80, RZ, RZ, R246 ;  /* 0x000000ffff507224 */ /* 0x000fe200078e00f6 */
[----:B------:R-:W1:Y:S01]  /*4c610*/  LDC R9, c[0x0][0x248] ;  /* 0x00009200ff097b82 */ /* 0x000e620000000800 */
[----:B------:R-:W-:Y:S01]  /*4c620*/  PRMT R127, R127, 0x3340, R242 ;  /* 0x000033407f7f7816 */ /* 0x000fe200000000f2 */
[----:B------:R-:W-:Y:S01]  /*4c630*/  IMAD.MOV.U32 R81, RZ, RZ, R206 ;  /* 0x000000ffff517224 */ /* 0x000fe200078e00ce */
[----:B------:R-:W-:Y:S01]  /*4c640*/  IADD3 R246, P0, R11, R18, RZ ;  /* 0x000000120bf67210 */ /* 0x000fe20007f1e0ff */
[----:B0-----:R-:W-:Y:S01]  /*4c650*/  IMAD.X R79, R15, 0x1, R13, P1 ;  /* 0x000000010f4f7824 */ /* 0x001fe200008e060d */
[----:B------:R-:W-:Y:S01]  /*4c660*/  STL.64 [R1+0x2290], R176 ;  /* 0x002290b001007387 */ /* 0x000fe20000100a00 */
[----:B------:R-:W-:Y:S01]  /*4c670*/  IMAD.MOV.U32 R242, RZ, RZ, R239 ;  /* 0x000000fffff27224 */ /* 0x000fe200078e00ef */
[----:B------:R-:W-:Y:S01]  /*4c680*/  PRMT R243, R243, 0x3340, R1 ;  /* 0x00003340f3f37816 */ /* 0x000fe20000000001 */
[----:B------:R-:W-:Y:S01]  /*4c690*/  IMAD.IADD R16, R17, 0x1, R16 ;  /* 0x0000000111107824 */ /* 0x000fe200078e0210 */
[----:B------:R-:W0:Y:S01]  /*4c6a0*/  LDC R14, c[0x0][0x248] ;  /* 0x00009200ff0e7b82 */ /* 0x000e220000000800 */
[----:B------:R2:W-:Y:S01]  /*4c6b0*/  STSM.16.M88.4 [R0], R20 ;  /* 0x0000001400007844 */ /* 0x0005e20000000200 */
[----:B------:R-:W-:-:S03]  /*4c6c0*/  IMAD.MOV.U32 R250, RZ, RZ, R111 ;  /* 0x000000fffffa7224 */ /* 0x000fc600078e006f */
[----:B------:R-:W-:Y:S01]  /*4c6d0*/  STL.64 [R1+0x22a0], R168 ;  /* 0x0022a0a801007387 */ /* 0x000fe20000100a00 */
[----:B------:R-:W-:Y:S02]  /*4c6e0*/  IMAD.MOV.U32 R111, RZ, RZ, R81 ;  /* 0x000000ffff6f7224 */ /* 0x000fe400078e0051 */
[----:B------:R-:W4:Y:S01]  /*4c6f0*/  LDC R19, c[0x0][0x248] ;  /* 0x00009200ff137b82 */ /* 0x000f220000000800 */
[----:B------:R-:W-:Y:S01]  /*4c700*/  STL [R1+0xc98], R222 ;  /* 0x000c98de01007387 */ /* 0x000fe20000100800 */
[----:B------:R-:W-:-:S03]  /*4c710*/  IMAD.MOV.U32 R81, RZ, RZ, R242 ;  /* 0x000000ffff517224 */ /* 0x000fc600078e00f2 */
[----:B------:R3:W-:Y:S03]  /*4c720*/  STL.64 [R1+0xc40], R78 ;  /* 0x000c404e01007387 */ /* 0x0007e60000100a00 */
[----:B------:R-:W4:Y:S01]  /*4c730*/  LDC R27, c[0x0][0x248] ;  /* 0x00009200ff1b7b82 */ /* 0x000f220000000800 */
[----:B--2---:R-:W-:-:S05]  /*4c740*/  SHF.R.S32.HI R21, RZ, 0x1f, R11 ;  /* 0x0000001fff157819 */ /* 0x004fca000001140b */
[----:B------:R-:W-:Y:S01]  /*4c750*/  IMAD.X R247, R21, 0x1, R13, P0 ;  /* 0x0000000115f77824 */ /* 0x000fe200000e060d */
[-C--:B------:R-:W-:Y:S01]  /*4c760*/  IADD3 R242, P0, R11, R10.reuse, RZ ;  /* 0x0000000a0bf27210 */ /* 0x080fe20007f1e0ff */
[----:B------:R-:W2:Y:S01]  /*4c770*/  LDC R28, c[0x0][0x248] ;  /* 0x00009200ff1c7b82 */ /* 0x000ea20000000800 */
[----:B---3--:R-:W-:Y:S02]  /*4c780*/  IADD3 R78, P1, R17, R10, RZ ;  /* 0x0000000a114e7210 */ /* 0x008fe40007f3e0ff */
[----:B------:R-:W-:Y:S01]  /*4c790*/  PRMT R161, R44, 0x5410, R243 ;  /* 0x000054102ca17816 */ /* 0x000fe200000000f3 */
[--C-:B------:R-:W-:Y:S01]  /*4c7a0*/  IMAD.X R243, R21, 0x1, R3.reuse, P0 ;  /* 0x0000000115f37824 */ /* 0x100fe200000e0603 */
[----:B------:R-:W-:Y:S01]  /*4c7b0*/  SHF.R.S32.HI R12, RZ, 0x1f, R16 ;  /* 0x0000001fff0c7819 */ /* 0x000fe20000011410 */
[----:B------:R-:W-:Y:S01]  /*4c7c0*/  IMAD.X R79, R15, 0x1, R3, P1 ;  /* 0x000000010f4f7824 */ /* 0x000fe200008e0603 */
[C---:B------:R-:W-:Y:S01]  /*4c7d0*/  IADD3 R176, P5, R16.reuse, R18, RZ ;  /* 0x0000001210b07210 */ /* 0x040fe20007fbe0ff */
[C---:B-1----:R-:W-:Y:S01]  /*4c7e0*/  IMAD.IADD R9, R16.reuse, 0x1, R9 ;  /* 0x0000000110097824 */ /* 0x042fe200078e0209 */
[----:B------:R-:W-:Y:S01]  /*4c7f0*/  IADD3 R168, P6, R16, R10, RZ ;  /* 0x0000000a10a87210 */ /* 0x000fe20007fde0ff */
[----:B------:R-:W1:Y:S01]  /*4c800*/  LDC R20, c[0x0][0x248] ;  /* 0x00009200ff147b82 */ /* 0x000e620000000800 */
[----:B------:R-:W-:Y:S01]  /*4c810*/  IADD3 R102, P0, R11, R8, RZ ;  /* 0x000000080b667210 */ /* 0x000fe20007f1e0ff */
[----:B------:R3:W-:Y:S01]  /*4c820*/  STL.64 [R1+0xc38], R78 ;  /* 0x000c384e01007387 */ /* 0x0007e20000100a00 */
[----:B------:R-:W-:-:S02]  /*4c830*/  IMAD.X R177, R12, 0x1, R13, P5 ;  /* 0x000000010cb17824 */ /* 0x000fc400028e060d */
[----:B------:R-:W-:Y:S02]  /*4c840*/  IMAD.X R169, R12, 0x1, R3, P6 ;  /* 0x000000010ca97824 */ /* 0x000fe400030e0603 */
[--C-:B------:R-:W-:Y:S01]  /*4c850*/  IMAD.X R103, R21, 0x1, R5.reuse, P0 ;  /* 0x0000000115677824 */ /* 0x100fe200000e0605 */
[----:B------:R-:W-:Y:S01]  /*4c860*/  STL.64 [R1+0xc00], R176 ;  /* 0x000c00b001007387 */ /* 0x000fe20000100a00 */
[----:B------:R-:W2:Y:S01]  /*4c870*/  LDC R22, c[0x0][0x248] ;  /* 0x00009200ff167b82 */ /* 0x000ea20000000800 */
[-C--:B---3--:R-:W-:Y:S02]  /*4c880*/  IADD3 R78, P1, R17, R8.reuse, RZ ;  /* 0x00000008114e7210 */ /* 0x088fe40007f3e0ff */
[----:B------:R3:W-:Y:S05]  /*4c890*/  STL.64 [R1+0xbf8], R168 ;  /* 0x000bf8a801007387 */ /* 0x0007ea0000100a00 */
[----:B------:R-:W2:Y:S01]  /*4c8a0*/  LDC R23, c[0x0][0x248] ;  /* 0x00009200ff177b82 */ /* 0x000ea20000000800 */
[----:B------:R-:W-:Y:S01]  /*4c8b0*/  IMAD.X R79, R15, 0x1, R5, P1 ;  /* 0x000000010f4f7824 */ /* 0x000fe200008e0605 */
[----:B------:R0:W-:Y:S04]  /*4c8c0*/  STL.64 [R1+0xc50], R102 ;  /* 0x000c506601007387 */ /* 0x0001e80000100a00 */
[----:B------:R4:W-:Y:S02]  /*4c8d0*/  STL.64 [R1+0xc28], R78 ;  /* 0x000c284e01007387 */ /* 0x0009e40000100a00 */
[----:B------:R-:W2:Y:S01]  /*4c8e0*/  LDC R29, c[0x0][0x248] ;  /* 0x00009200ff1d7b82 */ /* 0x000ea20000000800 */
[----:B---3--:R-:W-:-:S02]  /*4c8f0*/  IADD3 R168, P6, R16, R8, RZ ;  /* 0x0000000810a87210 */ /* 0x008fc40007fde0ff */
[----:B0-----:R-:W-:Y:S01]  /*4c900*/  IADD3 R102, P5, R11, R6, RZ ;  /* 0x000000060b667210 */ /* 0x001fe20007fbe0ff */
[----:B------:R-:W-:Y:S01]  /*4c910*/  IMAD.MOV.U32 R108, RZ, RZ, R215 ;  /* 0x000000ffff6c7224 */ /* 0x000fe200078e00d7 */
[----:B------:R-:W-:Y:S01]  /*4c920*/  SHF.R.S32.HI R11, RZ, 0x1f, R9 ;  /* 0x0000001fff0b7819 */ /* 0x000fe20000011409 */
[----:B------:R-:W-:Y:S01]  /*4c930*/  IMAD.MOV.U32 R109, RZ, RZ, R213 ;  /* 0x000000ffff6d7224 */ /* 0x000fe200078e00d5 */
[----:B----4-:R-:W-:Y:S01]  /*4c940*/  IADD3 R78, P0, R9, R18, RZ ;  /* 0x00000012094e7210 */ /* 0x010fe20007f1e0ff */
[----:B------:R-:W-:Y:S01]  /*4c950*/  IMAD.X R103, R21, 0x1, R7, P5 ;  /* 0x0000000115677824 */ /* 0x000fe200028e0607 */
[----:B------:R-:W0:Y:S01]  /*4c960*/  LDC R30, c[0x0][0x248] ;  /* 0x00009200ff1e7b82 */ /* 0x000e220000000800 */
[----:B------:R-:W-:Y:S02]  /*4c970*/  IMAD.X R169, R12, 0x1, R5, P6 ;  /* 0x000000010ca97824 */ /* 0x000fe400030e0605 */
[----:B------:R-:W-:Y:S01]  /*4c980*/  IMAD.X R79, R11, 0x1, R13, P0 ;  /* 0x000000010b4f7824 */ /* 0x000fe200000e060d */
[----:B------:R3:W-:Y:S01]  /*4c990*/  STL.64 [R1+0xc48], R102 ;  /* 0x000c486601007387 */ /* 0x0007e20000100a00 */
[----:B------:R-:W-:-:S03]  /*4c9a0*/  IADD3 R176, P5, R9, R8, RZ ;  /* 0x0000000809b07210 */ /* 0x000fc60007fbe0ff */
[----:B------:R4:W-:Y:S01]  /*4c9b0*/  STL.64 [R1+0xbf0], R168 ;  /* 0x000bf0a801007387 */ /* 0x0009e20000100a00 */
[C---:B------:R-:W-:Y:S01]  /*4c9c0*/  IMAD.IADD R14, R9.reuse, 0x1, R14 ;  /* 0x00000001090e7824 */ /* 0x040fe200078e020e */
[----:B------:R-:W0:Y:S02]  /*4c9d0*/  LDC R31, c[0x0][0x248] ;  /* 0x00009200ff1f7b82 */ /* 0x000e240000000800 */
[----:B------:R1:W-:Y:S01]  /*4c9e0*/  STL.64 [R1+0xbd8], R78 ;  /* 0x000bd84e01007387 */ /* 0x0003e20000100a00 */
[----:B---3--:R-:W-:Y:S01]  /*4c9f0*/  IADD3 R102, P1, R9, R10, RZ ;  /* 0x0000000a09667210 */ /* 0x008fe20007f3e0ff */
[----:B------:R-:W-:-:S04]  /*4ca00*/  IMAD.MOV.U32 R251, RZ, RZ, R250 ;  /* 0x000000fffffb7224 */ /* 0x000fc800078e00fa */
[----:B------:R-:W3:Y:S01]  /*4ca10*/  LDC R32, c[0x0][0x248] ;  /* 0x00009200ff207b82 */ /* 0x000ee20000000800 */
[-C--:B----4-:R-:W-:Y:S01]  /*4ca20*/  IADD3 R168, P6, R17, R6.reuse, RZ ;  /* 0x0000000611a87210 */ /* 0x090fe20007fde0ff */
[C---:B------:R-:W-:Y:S01]  /*4ca30*/  IMAD.X R103, R11.reuse, 0x1, R3, P1 ;  /* 0x000000010b677824 */ /* 0x040fe200008e0603 */
[-C--:B-1----:R-:W-:Y:S01]  /*4ca40*/  IADD3 R78, P0, R16, R6.reuse, RZ ;  /* 0x00000006104e7210 */ /* 0x082fe20007f1e0ff */
[----:B------:R-:W-:Y:S01]  /*4ca50*/  IMAD.X R177, R11, 0x1, R5, P5 ;  /* 0x000000010bb17824 */ /* 0x000fe200028e0605 */
[----:B------:R-:W-:Y:S01]  /*4ca60*/  PRMT R125, R125, 0x3340, R248 ;  /* 0x000033407d7d7816 */ /* 0x000fe200000000f8 */
[--C-:B------:R-:W-:Y:S01]  /*4ca70*/  IMAD.X R169, R15, 0x1, R7.reuse, P6 ;  /* 0x000000010fa97824 */ /* 0x100fe200030e0607 */
[----:B------:R1:W-:Y:S01]  /*4ca80*/  STL.64 [R1+0xbd0], R102 ;  /* 0x000bd06601007387 */ /* 0x0003e20000100a00 */
[----:B------:R-:W-:Y:S01]  /*4ca90*/  IMAD.X R79, R12, 0x1, R7, P0 ;  /* 0x000000010c4f7824 */ /* 0x000fe200000e0607 */
[----:B------:R-:W4:Y:S02]  /*4caa0*/  LDC R34, c[0x0][0x248] ;  /* 0x00009200ff227b82 */ /* 0x000f240000000800 */
[----:B------:R2:W-:Y:S04]  /*4cab0*/  STL.64 [R1+0xbb0], R176 ;  /* 0x000bb0b001007387 */ /* 0x0005e80000100a00 */
[----:B------:R2:W-:Y:S01]  /*4cac0*/  STL.64 [R1+0xc08], R168 ;  /* 0x000c08a801007387 */ /* 0x0005e20000100a00 */
[----:B------:R-:W-:Y:S01]  /*4cad0*/  IMAD.MOV.U32 R82, RZ, RZ, R211 ;  /* 0x000000ffff527224 */ /* 0x000fe200078e00d3 */
[----:B------:R-:W4:Y:S01]  /*4cae0*/  LDC R36, c[0x0][0x248] ;  /* 0x00009200ff247b82 */ /* 0x000f220000000800 */
[----:B-1----:R-:W-:Y:S01]  /*4caf0*/  IADD3 R102, P1, R9, R6, RZ ;  /* 0x0000000609667210 */ /* 0x002fe20007f3e0ff */
[----:B------:R1:W-:Y:S01]  /*4cb00*/  STL.64 [R1+0xbe0], R78 ;  /* 0x000be04e01007387 */ /* 0x0003e20000100a00 */
[----:B------:R-:W-:Y:S01]  /*4cb10*/  SHF.R.S32.HI R9, RZ, 0x1f, R14 ;  /* 0x0000001fff097819 */ /* 0x000fe2000001140e */
[----:B------:R-:W-:-:S02]  /*4cb20*/  IMAD.MOV.U32 R83, RZ, RZ, R198 ;  /* 0x000000ffff537224 */ /* 0x000fc400078e00c6 */
[----:B------:R-:W-:Y:S01]  /*4cb30*/  IMAD.MOV.U32 R110, RZ, RZ, R190 ;  /* 0x000000ffff6e7224 */ /* 0x000fe200078e00be */
[C---:B--2---:R-:W-:Y:S01]  /*4cb40*/  IADD3 R176, P0, R14.reuse, R8, RZ ;  /* 0x000000080eb07210 */ /* 0x044fe20007f1e0ff */
[----:B------:R-:W-:Y:S01]  /*4cb50*/  IMAD.MOV.U32 R232, RZ, RZ, R200 ;  /* 0x000000ffffe87224 */ /* 0x000fe200078e00c8 */
[C---:B------:R-:W-:Y:S01]  /*4cb60*/  IADD3 R168, P5, R14.reuse, R18, RZ ;  /* 0x000000120ea87210 */ /* 0x040fe20007fbe0ff */
[----:B------:R-:W-:Y:S01]  /*4cb70*/  IMAD.X R103, R11, 0x1, R7, P1 ;  /* 0x000000010b677824 */ /* 0x000fe200008e0607 */
[----:B------:R-:W2:Y:S01]  /*4cb80*/  LDC R37, c[0x0][0x248] ;  /* 0x00009200ff257b82 */ /* 0x000ea20000000800 */
[----:B-1----:R-:W-:Y:S02]  /*4cb90*/  IADD3 R78, P6, R14, R10, RZ ;  /* 0x0000000a0e4e7210 */ /* 0x002fe40007fde0ff */
[C---:B------:R-:W-:Y:S01]  /*4cba0*/  IMAD.X R169, R9.reuse, 0x1, R13, P5 ;  /* 0x0000000109a97824 */ /* 0x040fe200028e060d */
[----:B------:R-:W-:Y:S02]  /*4cbb0*/  STL.64 [R1+0xba0], R102 ;  /* 0x000ba06601007387 */ /* 0x000fe40000100a00 */
[----:B------:R-:W-:-:S02]  /*4cbc0*/  IMAD.X R79, R9, 0x1, R3, P6 ;  /* 0x00000001094f7824 */ /* 0x000fc400030e0603 */
[----:B------:R1:W-:Y:S01]  /*4cbd0*/  STL.64 [R1+0xb98], R168 ;  /* 0x000b98a801007387 */ /* 0x0003e20000100a00 */
[----:B------:R-:W-:Y:S01]  /*4cbe0*/  IMAD.IADD R12, R14, 0x1, R19 ;  /* 0x000000010e0c7824 */ /* 0x000fe200078e0213 */
[----:B------:R-:W-:Y:S01]  /*4cbf0*/  PRMT R38, R38, 0x3340, R1 ;  /* 0x0000334026267816 */ /* 0x000fe20000000001 */
[----:B------:R-:W-:Y:S01]  /*4cc00*/  IMAD.X R177, R9, 0x1, R5, P0 ;  /* 0x0000000109b17824 */ /* 0x000fe200000e0605 */
[----:B------:R-:W-:Y:S01]  /*4cc10*/  PRMT R42, R42, 0x3340, R1 ;  /* 0x000033402a2a7816 */ /* 0x000fe20000000001 */
[----:B------:R-:W-:Y:S01]  /*4cc20*/  IMAD.MOV.U32 R250, RZ, RZ, R109 ;  /* 0x000000fffffa7224 */ /* 0x000fe200078e006d */
[----:B------:R-:W-:Y:S01]  /*4cc30*/  SHF.R.U32.HI R241, RZ, 0x8, R241 ;  /* 0x00000008fff17819 */ /* 0x000fe200000116f1 */
[----:B------:R-:W-:Y:S01]  /*4cc40*/  IMAD.MOV.U32 R248, RZ, RZ, R216 ;  /* 0x000000fffff87224 */ /* 0x000fe200078e00d8 */
[----:B------:R-:W-:Y:S01]  /*4cc50*/  SHF.R.U32.HI R204, RZ, 0x8, R204 ;  /* 0x00000008ffcc7819 */ /* 0x000fe200000116cc */
[----:B------:R-:W-:Y:S01]  /*4cc60*/  IMAD.MOV.U32 R228, RZ, RZ, R192 ;  /* 0x000000ffffe47224 */ /* 0x000fe200078e00c0 */
[----:B------:R-:W-:Y:S01]  /*4cc70*/  SHF.R.U32.HI R144, RZ, 0x8, R144 ;  /* 0x00000008ff907819 */ /* 0x000fe20000011690 */
[----:B------:R-:W-:Y:S01]  /*4cc80*/  IMAD.MOV.U32 R219, RZ, RZ, R202 ;  /* 0x000000ffffdb7224 */ /* 0x000fe200078e00ca */
[----:B-1----:R-:W2:Y:S01]  /*4cc90*/  LDL.LU.64 R168, [R1+0x22a0] ;  /* 0x0022a00001a87983 */ /* 0x002ea20000300a00 */
[----:B------:R-:W-:Y:S01]  /*4cca0*/  IADD3 R102, P1, R14, R6, RZ ;  /* 0x000000060e667210 */ /* 0x000fe20007f3e0ff */
[C---:B------:R-:W-:Y:S01]  /*4ccb0*/  IMAD.IADD R11, R12.reuse, 0x1, R20 ;  /* 0x000000010c0b7824 */ /* 0x040fe200078e0214 */
[----:B------:R-:W-:Y:S01]  /*4ccc0*/  SHF.R.U32.HI R238, RZ, 0x8, R238 ;  /* 0x00000008ffee7819 */ /* 0x000fe200000116ee */
[----:B------:R1:W-:Y:S01]  /*4ccd0*/  STL.64 [R1+0xb90], R78 ;  /* 0x000b904e01007387 */ /* 0x0003e20000100a00 */
[----:B------:R-:W-:Y:S01]  /*4cce0*/  IMAD.MOV.U32 R148, RZ, RZ, R233 ;  /* 0x000000ffff947224 */ /* 0x000fe200078e00e9 */
[----:B------:R-:W-:Y:S01]  /*4ccf0*/  PRMT R47, R47, 0x3340, R1 ;  /* 0x000033402f2f7816 */ /* 0x000fe20000000001 */
[----:B------:R-:W-:Y:S01]  /*4cd00*/  IMAD.MOV.U32 R218, RZ, RZ, R197 ;  /* 0x000000ffffda7224 */ /* 0x000fe200078e00c5 */
[----:B------:R-:W-:Y:S01]  /*4cd10*/  PRMT R49, R49, 0x3340, R1 ;  /* 0x0000334031317816 */ /* 0x000fe20000000001 */
[----:B------:R-:W-:Y:S01]  /*4cd20*/  IMAD.MOV.U32 R236, RZ, RZ, R205 ;  /* 0x000000ffffec7224 */ /* 0x000fe200078e00cd */
[----:B------:R-:W2:Y:S01]  /*4cd30*/  LDC R50, c[0x0][0x248] ;  /* 0x00009200ff327b82 */ /* 0x000ea20000000800 */
[----:B-1----:R-:W3:Y:S01]  /*4cd40*/  LDL.LU R79, [R1+0x2298] ;  /* 0x00229800014f7983 */ /* 0x002ee20000300800 */
[----:B------:R-:W-:Y:S01]  /*4cd50*/  IMAD.X R103, R9, 0x1, R7, P1 ;  /* 0x0000000109677824 */ /* 0x000fe200008e0607 */
[----:B------:R-:W-:Y:S01]  /*4cd60*/  IADD3 R78, P0, R12, R18, RZ ;  /* 0x000000120c4e7210 */ /* 0x000fe20007f1e0ff */
[----:B------:R-:W-:Y:S01]  /*4cd70*/  IMAD.MOV.U32 R233, RZ, RZ, R201 ;  /* 0x000000ffffe97224 */ /* 0x000fe200078e00c9 */
[----:B------:R1:W-:Y:S01]  /*4cd80*/  STL.64 [R1+0xb80], R176 ;  /* 0x000b80b001007387 */ /* 0x0003e20000100a00 */
[----:B------:R-:W-:Y:S01]  /*4cd90*/  SHF.R.S32.HI R9, RZ, 0x1f, R12 ;  /* 0x0000001fff097819 */ /* 0x000fe2000001140c */
[----:B------:R-:W-:Y:S01]  /*4cda0*/  IMAD.MOV.U32 R149, RZ, RZ, R220 ;  /* 0x000000ffff957224 */ /* 0x000fe200078e00dc */
[----:B------:R-:W-:Y:S01]  /*4cdb0*/  PRMT R75, R75, 0x3340, R1 ;  /* 0x000033404b4b7816 */ /* 0x000fe20000000001 */
[----:B------:R0:W-:Y:S01]  /*4cdc0*/  STL.64 [R1+0xb60], R102 ;  /* 0x000b606601007387 */ /* 0x0001e20000100a00 */
[----:B------:R-:W-:Y:S01]  /*4cdd0*/  IMAD.MOV.U32 R20, RZ, RZ, R78 ;  /* 0x000000ffff147224 */ /* 0x000fe200078e004e */
[----:B------:R-:W-:Y:S01]  /*4cde0*/  SHF.R.U32.HI R217, RZ, 0x8, R217 ;  /* 0x00000008ffd97819 */ /* 0x000fe200000116d9 */
[----:B------:R-:W-:Y:S01]  /*4cdf0*/  IMAD.MOV.U32 R229, RZ, RZ, R209 ;  /* 0x000000ffffe57224 */ /* 0x000fe200078e00d1 */
[----:B------:R4:W-:Y:S01]  /*4ce00*/  STL [R1+0xb58], R78 ;  /* 0x000b584e01007387 */ /* 0x0009e20000100800 */
[----:B------:R-:W-:Y:S01]  /*4ce10*/  IMAD.MOV.U32 R216, RZ, RZ, R203 ;  /* 0x000000ffffd87224 */ /* 0x000fe200078e00cb */
[----:B------:R-:W-:Y:S01]  /*4ce20*/  PRMT R40, R40, 0x3340, R1 ;  /* 0x0000334028287816 */ /* 0x000fe20000000001 */
[----:B------:R-:W-:Y:S01]  /*4ce30*/  IMAD.MOV.U32 R237, RZ, RZ, R207 ;  /* 0x000000ffffed7224 */ /* 0x000fe200078e00cf */
[C---:B-1----:R-:W-:Y:S01]  /*4ce40*/  IADD3 R176, P1, R12.reuse, R10, RZ ;  /* 0x0000000a0cb07210 */ /* 0x042fe20007f3e0ff */
[----:B------:R-:W-:Y:S01]  /*4ce50*/  IMAD.MOV.U32 R220, RZ, RZ, R199 ;  /* 0x000000ffffdc7224 */ /* 0x000fe200078e00c7 */
[----:B------:R-:W-:Y:S01]  /*4ce60*/  PRMT R152, R39, 0x5410, R38 ;  /* 0x0000541027987816 */ /* 0x000fe20000000026 */
[----:B------:R-:W1:Y:S01]  /*4ce70*/  LDC R44, c[0x0][0x248] ;  /* 0x00009200ff2c7b82 */ /* 0x000e620000000800 */
[----:B0-----:R-:W-:-:S02]  /*4ce80*/  IADD3 R102, P5, R12, R8, RZ ;  /* 0x000000080c667210 */ /* 0x001fc40007fbe0ff */
[----:B----4-:R-:W-:Y:S01]  /*4ce90*/  IADD3 R78, P6, R12, R6, RZ ;  /* 0x000000060c4e7210 */ /* 0x010fe20007fde0ff */
[C---:B------:R-:W-:Y:S02]  /*4cea0*/  IMAD.X R177, R9.reuse, 0x1, R3, P1 ;  /* 0x0000000109b17824 */ /* 0x040fe400008e0603 */
[----:B------:R-:W-:Y:S02]  /*4ceb0*/  IMAD.X R103, R9, 0x1, R5, P5 ;  /* 0x0000000109677824 */ /* 0x000fe400028e0605 */
[----:B------:R-:W-:Y:S01]  /*4cec0*/  IMAD.IADD R12, R11, 0x1, R22 ;  /* 0x000000010b0c7824 */ /* 0x000fe200078e0216 */
[----:B------:R-:W0:Y:S08]  /*4ced0*/  LDC R38, c[0x0][0x248] ;  /* 0x00009200ff267b82 */ /* 0x000e300000000800 */
[----:B------:R-:W4:Y:S01]  /*4cee0*/  LDC R39, c[0x0][0x248] ;  /* 0x00009200ff277b82 */ /* 0x000f220000000800 */
[----:B------:R-:W-:-:S07]  /*4cef0*/  PRMT R154, R41, 0x5410, R40 ;  /* 0x00005410299a7816 */ /* 0x000fce0000000028 */
[----:B------:R-:W1:Y:S08]  /*4cf00*/  LDC R40, c[0x0][0x248] ;  /* 0x00009200ff287b82 */ /* 0x000e700000000800 */
[----:B------:R-:W1:Y:S01]  /*4cf10*/  LDC R41, c[0x0][0x248] ;  /* 0x00009200ff297b82 */ /* 0x000e620000000800 */
[----:B------:R-:W-:Y:S02]  /*4cf20*/  PRMT R155, R46, 0x5410, R42 ;  /* 0x000054102e9b7816 */ /* 0x000fe4000000002a */
[----:B------:R-:W-:-:S05]  /*4cf30*/  LOP3.LUT R241, R241, 0xffff, RZ, 0xc0, !PT ;  /* 0x0000fffff1f17812 */ /* 0x000fca00078ec0ff */
[----:B------:R-:W1:Y:S01]  /*4cf40*/  LDC R42, c[0x0][0x248] ;  /* 0x00009200ff2a7b82 */ /* 0x000e620000000800 */
[----:B------:R-:W-:Y:S02]  /*4cf50*/  LOP3.LUT R204, R204, 0xffff, RZ, 0xc0, !PT ;  /* 0x0000ffffcccc7812 */ /* 0x000fe400078ec0ff */
[----:B------:R-:W-:Y:S02]  /*4cf60*/  LOP3.LUT R144, R144, 0xffff, RZ, 0xc0, !PT ;  /* 0x0000ffff90907812 */ /* 0x000fe400078ec0ff */
[----:B------:R-:W-:Y:S02]  /*4cf70*/  LOP3.LUT R238, R238, 0xffff, RZ, 0xc0, !PT ;  /* 0x0000ffffeeee7812 */ /* 0x000fe400078ec0ff */
[----:B------:R-:W-:Y:S01]  /*4cf80*/  PRMT R146, R51, 0x5410, R49 ;  /* 0x0000541033927816 */ /* 0x000fe20000000031 */
[----:B------:R-:W1:Y:S08]  /*4cf90*/  LDC R46, c[0x0][0x248] ;  /* 0x00009200ff2e7b82 */ /* 0x000e700000000800 */
[----:B------:R-:W1:Y:S01]  /*4cfa0*/  LDC R85, c[0x0][0x248] ;  /* 0x00009200ff557b82 */ /* 0x000e620000000800 */
[----:B------:R-:W-:-:S07]  /*4cfb0*/  SHF.R.U32.HI R120, RZ, 0x8, R120 ;  /* 0x00000008ff787819 */ /* 0x000fce0000011678 */
[----:B------:R-:W1:Y:S08]  /*4cfc0*/  LDC R86, c[0x0][0x248] ;  /* 0x00009200ff567b82 */ /* 0x000e700000000800 */
[----:B------:R-:W1:Y:S08]  /*4cfd0*/  LDC R94, c[0x0][0x248] ;  /* 0x00009200ff5e7b82 */ /* 0x000e700000000800 */
[----:B------:R-:W1:Y:S08]  /*4cfe0*/  LDC R98, c[0x0][0x248] ;  /* 0x00009200ff627b82 */ /* 0x000e700000000800 */
[----:B------:R-:W1:Y:S08]  /*4cff0*/  LDC R100, c[0x0][0x248] ;  /* 0x00009200ff647b82 */ /* 0x000e700000000800 */
[----:B------:R-:W1:Y:S01]  /*4d000*/  LDC R116, c[0x0][0x248] ;  /* 0x00009200ff747b82 */ /* 0x000e620000000800 */
[----:B------:R-:W-:-:S07]  /*4d010*/  PRMT R106, R125, 0x5410, R187 ;  /* 0x000054107d6a7816 */ /* 0x000fce00000000bb */
[----:B------:R-:W1:Y:S08]  /*4d020*/  LDC R131, c[0x0][0x248] ;  /* 0x00009200ff837b82 */ /* 0x000e700000000800 */
[----:B------:R-:W1:Y:S08]  /*4d030*/  LDC R134, c[0x0][0x248] ;  /* 0x00009200ff867b82 */ /* 0x000e700000000800 */
[----:B------:R-:W1:Y:S08]  /*4d040*/  LDC R141, c[0x0][0x248] ;  /* 0x00009200ff8d7b82 */ /* 0x000e700000000800 */
[----:B------:R-:W1:Y:S08]  /*4d050*/  LDC R142, c[0x0][0x248] ;  /* 0x00009200ff8e7b82 */ /* 0x000e700000000800 */
[----:B------:R-:W1:Y:S08]  /*4d060*/  LDC R143, c[0x0][0x248] ;  /* 0x00009200ff8f7b82 */ /* 0x000e700000000800 */
[----:B------:R-:W1:Y:S01]  /*4d070*/  LDC R151, c[0x0][0x248] ;  /* 0x00009200ff977b82 */ /* 0x000e620000000800 */
[----:B------:R-:W-:-:S07]  /*4d080*/  LOP3.LUT R157, R157, 0xffff, RZ, 0xc0, !PT ;  /* 0x0000ffff9d9d7812 */ /* 0x000fce00078ec0ff */
[----:B------:R-:W1:Y:S08]  /*4d090*/  LDC R156, c[0x0][0x248] ;  /* 0x00009200ff9c7b82 */ /* 0x000e700000000800 */
[----:B------:R-:W1:Y:S08]  /*4d0a0*/  LDC R158, c[0x0][0x248] ;  /* 0x00009200ff9e7b82 */ /* 0x000e700000000800 */
[----:B------:R-:W1:Y:S08]  /*4d0b0*/  LDC R159, c[0x0][0x248] ;  /* 0x00009200ff9f7b82 */ /* 0x000e700000000800 */
[----:B------:R-:W1:Y:S08]  /*4d0c0*/  LDC R164, c[0x0][0x248] ;  /* 0x00009200ffa47b82 */ /* 0x000e700000000800 */
[----:B------:R-:W1:Y:S01]  /*4d0d0*/  LDC R165, c[0x0][0x248] ;  /* 0x00009200ffa57b82 */ /* 0x000e620000000800 */
[----:B------:R-:W-:-:S02]  /*4d0e0*/  SHF.R.U32.HI R123, RZ, 0x8, R123 ;  /* 0x00000008ff7b7819 */ /* 0x000fc4000001167b */
[----:B------:R-:W-:-:S05]  /*4d0f0*/  PRMT R167, R167, 0x3340, R1 ;  /* 0x00003340a7a77816 */ /* 0x000fca0000000001 */
        /* <DEDUP_REMOVED lines=8> */
[----:B------:R-:W1:Y:S08]  /*4d180*/  LDC R188, c[0x0][0x248] ;  /* 0x00009200ffbc7b82 */ /* 0x000e700000000800 */
[----:B------:R-:W1:Y:S08]  /*4d190*/  LDC R190, c[0x0][0x248] ;  /* 0x00009200ffbe7b82 */ /* 0x000e700000000800 */
[----:B------:R-:W1:Y:S08]  /*4d1a0*/  LDC R192, c[0x0][0x248] ;  /* 0x00009200ffc07b82 */ /* 0x000e700000000800 */
[----:B------:R-:W1:Y:S01]  /*4d1b0*/  LDC R197, c[0x0][0x248] ;  /* 0x00009200ffc57b82 */ /* 0x000e620000000800 */
[----:B---3--:R-:W-:Y:S01]  /*4d1c0*/  IMAD.MOV.U32 R21, RZ, RZ, R79 ;  /* 0x000000ffff157224 */ /* 0x008fe200078e004f */
[----:B------:R-:W-:Y:S01]  /*4d1d0*/  PRMT R241, R241, 0x3340, R1 ;  /* 0x00003340f1f17816 */ /* 0x000fe20000000001 */
[C---:B------:R-:W-:Y:S01]  /*4d1e0*/  IMAD.X R21, R9.reuse, 0x1, R13, P0 ;  /* 0x0000000109157824 */ /* 0x040fe200000e060d */
[----:B------:R-:W-:Y:S01]  /*4d1f0*/  PRMT R204, R204, 0x3340, R1 ;  /* 0x00003340cccc7816 */ /* 0x000fe20000000001 */
[----:B------:R-:W-:Y:S01]  /*4d200*/  IMAD.X R79, R9, 0x1, R7, P6 ;  /* 0x00000001094f7824 */ /* 0x000fe200030e0607 */
[----:B------:R-:W-:-:S02]  /*4d210*/  SHF.R.S32.HI R9, RZ, 0x1f, R11 ;  /* 0x0000001fff097819 */ /* 0x000fc4000001140b */
[----:B------:R-:W3:Y:S01]  /*4d220*/  LDC R49, c[0x0][0x248] ;  /* 0x00009200ff317b82 */ /* 0x000ee20000000800 */
[----:B------:R-:W-:Y:S04]  /*4d230*/  STL [R1+0xb5c], R21 ;  /* 0x000b5c1501007387 */ /* 0x000fe80000100800 */
[----:B------:R0:W-:Y:S01]  /*4d240*/  STL.64 [R1+0xb50], R176 ;  /* 0x000b50b001007387 */ /* 0x0001e20000100a00 */
[----:B------:R-:W-:Y:S02]  /*4d250*/  PRMT R113, R144, 0x3340, R238 ;  /* 0x0000334090717816 */ /* 0x000fe400000000ee */
[----:B------:R-:W3:Y:S01]  /*4d260*/  LDC R51, c[0x0][0x248] ;  /* 0x00009200ff337b82 */ /* 0x000ee20000000800 */
[----:B------:R4:W-:Y:S04]  /*4d270*/  STL.64 [R1+0xb48], R102 ;  /* 0x000b486601007387 */ /* 0x0009e80000100a00 */
[----:B------:R2:W-:Y:S01]  /*4d280*/  STL.64 [R1+0xb38], R78 ;  /* 0x000b384e01007387 */ /* 0x0005e20000100a00 */
[----:B------:R-:W-:-:S02]  /*4d290*/  PRMT R129, R77, 0x5410, R75 ;  /* 0x000054104d817816 */ /* 0x000fc4000000004b */
[----:B------:R-:W-:Y:S01]  /*4d2a0*/  LOP3.LUT R217, R217, 0xffff, RZ, 0xc0, !PT ;  /* 0x0000ffffd9d97812 */ /* 0x000fe200078ec0ff */
[----:B------:R-:W3:Y:S01]  /*4d2b0*/  LDC R75, c[0x0][0x248] ;  /* 0x00009200ff4b7b82 */ /* 0x000ee20000000800 */
[C---:B0-----:R-:W-:Y:S02]  /*4d2c0*/  IADD3 R176, P0, R11.reuse, R18, RZ ;  /* 0x000000120bb07210 */ /* 0x041fe40007f1e0ff */
[C---:B----4-:R-:W-:Y:S02]  /*4d2d0*/  IADD3 R102, P1, R11.reuse, R10, RZ ;  /* 0x0000000a0b667210 */ /* 0x050fe40007f3e0ff */
[----:B--2---:R-:W-:Y:S01]  /*4d2e0*/  IADD3 R78, P5, R11, R8, RZ ;  /* 0x000000080b4e7210 */ /* 0x004fe20007fbe0ff */
[----:B------:R-:W-:Y:S01]  /*4d2f0*/  IMAD.X R177, R9, 0x1, R13, P0 ;  /* 0x0000000109b17824 */ /* 0x000fe200000e060d */
[----:B------:R-:W-:Y:S01]  /*4d300*/  IADD3 R20, P6, R11, R6, RZ ;  /* 0x000000060b147210 */ /* 0x000fe20007fde0ff */
[----:B------:R-:W-:Y:S01]  /*4d310*/  IMAD.X R103, R9, 0x1, R3, P1 ;  /* 0x0000000109677824 */ /* 0x000fe200008e0603 */
[----:B------:R-:W-:Y:S01]  /*4d320*/  PRMT R160, R43, 0x5410, R241 ;  /* 0x000054102ba07816 */ /* 0x000fe200000000f1 */
[C---:B------:R-:W-:Y:S01]  /*4d330*/  IMAD.X R79, R9.reuse, 0x1, R5, P5 ;  /* 0x00000001094f7824 */ /* 0x040fe200028e0605 */
[----:B------:R0:W-:Y:S01]  /*4d340*/  STL.64 [R1+0xb30], R176 ;  /* 0x000b30b001007387 */ /* 0x0001e20000100a00 */
[----:B------:R-:W-:Y:S01]  /*4d350*/  IMAD.X R21, R9, 0x1, R7, P6 ;  /* 0x0000000109157824 */ /* 0x000fe200030e0607 */
[----:B------:R-:W-:Y:S01]  /*4d360*/  SHF.R.S32.HI R9, RZ, 0x1f, R12 ;  /* 0x0000001fff097819 */ /* 0x000fe2000001140c */
[C---:B------:R-:W-:Y:S01]  /*4d370*/  IMAD.IADD R11, R12.reuse, 0x1, R23 ;  /* 0x000000010c0b7824 */ /* 0x040fe200078e0217 */
[----:B------:R2:W-:Y:S01]  /*4d380*/  STL.64 [R1+0xb28], R102 ;  /* 0x000b286601007387 */ /* 0x0005e20000100a00 */
[----:B------:R-:W4:Y:S03]  /*4d390*/  LDC R43, c[0x0][0x248] ;  /* 0x00009200ff2b7b82 */ /* 0x000f260000000800 */
[----:B------:R1:W-:Y:S01]  /*4d3a0*/  STL.64 [R1+0xb08], R78 ;  /* 0x000b084e01007387 */ /* 0x0003e20000100a00 */
[----:B0-----:R-:W-:-:S03]  /*4d3b0*/  IADD3 R176, P0, R12, R18, RZ ;  /* 0x000000120cb07210 */ /* 0x001fc60007f1e0ff */
[----:B------:R0:W-:Y:S01]  /*4d3c0*/  STL.64 [R1+0xb00], R20 ;  /* 0x000b001401007387 */ /* 0x0001e20000100a00 */
[----:B------:R-:W-:Y:S01]  /*4d3d0*/  PRMT R162, R45, 0x5410, R204 ;  /* 0x000054102da27816 */ /* 0x000fe200000000cc */
[----:B------:R-:W3:Y:S01]  /*4d3e0*/  LDC R77, c[0x0][0x248] ;  /* 0x00009200ff4d7b82 */ /* 0x000ee20000000800 */
[C---:B--2---:R-:W-:Y:S01]  /*4d3f0*/  IADD3 R102, P1, R12.reuse, R10, RZ ;  /* 0x0000000a0c667210 */ /* 0x044fe20007f3e0ff */
[----:B------:R-:W-:Y:S01]  /*4d400*/  IMAD.X R177, R9, 0x1, R13, P0 ;  /* 0x0000000109b17824 */ /* 0x000fe200000e060d */
[----:B-1----:R-:W-:-:S03]  /*4d410*/  IADD3 R78, P5, R12, R8, RZ ;  /* 0x000000080c4e7210 */ /* 0x002fc60007fbe0ff */
[C---:B------:R-:W-:Y:S01]  /*4d420*/  IMAD.X R103, R9.reuse, 0x1, R3, P1 ;  /* 0x0000000109677824 */ /* 0x040fe200008e0603 */
[----:B------:R-:W-:Y:S01]  /*4d430*/  PRMT R144, R48, 0x5410, R47 ;  /* 0x0000541030907816 */ /* 0x000fe2000000002f */
[----:B------:R-:W1:Y:S01]  /*4d440*/  LDC R125, c[0x0][0x248] ;  /* 0x00009200ff7d7b82 */ /* 0x000e620000000800 */
[----:B0-----:R-:W-:Y:S01]  /*4d450*/  IADD3 R20, P6, R12, R6, RZ ;  /* 0x000000060c147210 */ /* 0x001fe20007fde0ff */
[C---:B------:R-:W-:Y:S01]  /*4d460*/  IMAD.X R79, R9.reuse, 0x1, R5, P5 ;  /* 0x00000001094f7824 */ /* 0x040fe200028e0605 */
[----:B------:R0:W-:Y:S03]  /*4d470*/  STL.64 [R1+0xaf8], R176 ;  /* 0x000af8b001007387 */ /* 0x0001e60000100a00 */
[----:B------:R-:W-:Y:S01]  /*4d480*/  IMAD.X R21, R9, 0x1, R7, P6 ;  /* 0x0000000109157824 */ /* 0x000fe200030e0607 */
[----:B------:R2:W-:Y:S01]  /*4d490*/  STL.64 [R1+0xaf0], R102 ;  /* 0x000af06601007387 */ /* 0x0005e20000100a00 */
[----:B------:R-:W-:Y:S01]  /*4d4a0*/  SHF.R.S32.HI R9, RZ, 0x1f, R11 ;  /* 0x0000001fff097819 */ /* 0x000fe2000001140b */
[----:B------:R-:W3:Y:S02]  /*4d4b0*/  LDC R45, c[0x0][0x248] ;  /* 0x00009200ff2d7b82 */ /* 0x000ee40000000800 */
[----:B------:R2:W-:Y:S01]  /*4d4c0*/  STL.64 [R1+0xae0], R78 ;  /* 0x000ae04e01007387 */ /* 0x0005e20000100a00 */
[----:B0-----:R-:W-:-:S03]  /*4d4d0*/  IADD3 R176, P0, R11, R18, RZ ;  /* 0x000000120bb07210 */ /* 0x001fc60007f1e0ff */
[----:B------:R0:W-:Y:S02]  /*4d4e0*/  STL.64 [R1+0xac0], R20 ;  /* 0x000ac01401007387 */ /* 0x0001e40000100a00 */
[----:B------:R-:W1:Y:S01]  /*4d4f0*/  LDC R47, c[0x0][0x248] ;  /* 0x00009200ff2f7b82 */ /* 0x000e620000000800 */
[----:B--2---:R-:W-:Y:S01]  /*4d500*/  IADD3 R102, P5, R11, R8, RZ ;  /* 0x000000080b667210 */ /* 0x004fe20007fbe0ff */
[----:B------:R-:W-:Y:S01]  /*4d510*/  IMAD.X R177, R9, 0x1, R13, P0 ;  /* 0x0000000109b17824 */ /* 0x000fe200000e060d */
[C---:B------:R-:W-:Y:S01]  /*4d520*/  IADD3 R78, P1, R11.reuse, R10, RZ ;  /* 0x0000000a0b4e7210 */ /* 0x040fe20007f3e0ff */
[----:B------:R-:W-:-:S04]  /*4d530*/  IMAD.IADD R12, R11, 0x1, R24 ;  /* 0x000000010b0c7824 */ /* 0x000fc800078e0218 */
[----:B------:R-:W2:Y:S01]  /*4d540*/  LDC R48, c[0x0][0x248] ;  /* 0x00009200ff307b82 */ /* 0x000ea20000000800 */
[----:B0-----:R-:W-:Y:S01]  /*4d550*/  IADD3 R20, P6, R11, R6, RZ ;  /* 0x000000060b147210 */ /* 0x001fe20007fde0ff */
[C---:B------:R-:W-:Y:S01]  /*4d560*/  IMAD.X R79, R9.reuse, 0x1, R3, P1 ;  /* 0x00000001094f7824 */ /* 0x040fe200008e0603 */
[----:B------:R0:W-:Y:S01]  /*4d570*/  STL.64 [R1+0xab8], R176 ;  /* 0x000ab8b001007387 */ /* 0x0001e20000100a00 */
[C---:B------:R-:W-:Y:S02]  /*4d580*/  IMAD.X R103, R9.reuse, 0x1, R5, P5 ;  /* 0x0000000109677824 */ /* 0x040fe400028e0605 */
[----:B------:R-:W-:Y:S01]  /*4d590*/  IMAD.X R21, R9, 0x1, R7, P6 ;  /* 0x0000000109157824 */ /* 0x000fe200030e0607 */
[----:B------:R-:W-:Y:S01]  /*4d5a0*/  SHF.R.S32.HI R9, RZ, 0x1f, R12 ;  /* 0x0000001fff097819 */ /* 0x000fe2000001140c */
[----:B------:R-:W2:Y:S01]  /*4d5b0*/  LDC R175, c[0x0][0x248] ;  /* 0x00009200ffaf7b82 */ /* 0x000ea20000000800 */
[C---:B------:R-:W-:Y:S01]  /*4d5c0*/  IADD3 R16, P0, R12.reuse, R18, RZ ;  /* 0x000000120c107210 */ /* 0x040fe20007f1e0ff */
[----:B0-----:R-:W2:Y:S01]  /*4d5d0*/  LDL.LU.64 R176, [R1+0x2290] ;  /* 0x0022900001b07983 */ /* 0x001ea20000300a00 */
[----:B------:R-:W-:Y:S01]  /*4d5e0*/  PRMT R87, R217, 0x3340, R1 ;  /* 0x00003340d9577816 */ /* 0x000fe20000000001 */
[----:B------:R-:W-:Y:S01]  /*4d5f0*/  IMAD.IADD R11, R12, 0x1, R25 ;  /* 0x000000010c0b7824 */ /* 0x000fe200078e0219 */
[----:B------:R-:W-:Y:S01]  /*4d600*/  LOP3.LUT R115, R120, 0xffff, RZ, 0xc0, !PT ;  /* 0x0000ffff78737812 */ /* 0x000fe200078ec0ff */
[----:B------:R0:W-:Y:S01]  /*4d610*/  STL.64 [R1+0xab0], R78 ;  /* 0x000ab04e01007387 */ /* 0x0001e20000100a00 */
[----:B------:R-:W-:Y:S01]  /*4d620*/  IMAD.MOV.U32 R25, RZ, RZ, R17 ;  /* 0x000000ffff197224 */ /* 0x000fe200078e0011 */
[----:B------:R-:W-:Y:S01]  /*4d630*/  PRMT R157, R157, 0x3340, R1 ;  /* 0x000033409d9d7816 */ /* 0x000fe20000000001 */
[----:B------:R-:W-:Y:S01]  /*4d640*/  IMAD.MOV.U32 R24, RZ, RZ, R16 ;  /* 0x000000ffff187224 */ /* 0x000fe200078e0010 */
[----:B------:R-:W-:Y:S01]  /*4d650*/  LOP3.LUT R123, R123, 0xffff, RZ, 0xc0, !PT ;  /* 0x0000ffff7b7b7812 */ /* 0x000fe200078ec0ff */
[----:B------:R-:W-:Y:S01]  /*4d660*/  IMAD.X R25, R9, 0x1, R13, P0 ;  /* 0x0000000109197824 */ /* 0x000fe200000e060d */
[----:B------:R-:W2:Y:S01]  /*4d670*/  LDC R179, c[0x0][0x248] ;  /* 0x00009200ffb37b82 */ /* 0x000ea20000000800 */
[----:B0-----:R-:W2:Y:S07]  /*4d680*/  LDL.LU.64 R78, [R1+0x2288] ;  /* 0x00228800014e7983 */ /* 0x001eae0000300a00 */
[----:B------:R-:W0:Y:S01]  /*4d690*/  LDC R187, c[0x0][0x248] ;  /* 0x00009200ffbb7b82 */ /* 0x000e220000000800 */
[----:B------:R4:W-:Y:S04]  /*4d6a0*/  STL.64 [R1+0xaa8], R102 ;  /* 0x000aa86601007387 */ /* 0x0009e80000100a00 */
[----:B------:R3:W-:Y:S03]  /*4d6b0*/  STL.64 [R1+0xa90], R20 ;  /* 0x000a901401007387 */ /* 0x0007e60000100a00 */
[----:B------:R-:W0:Y:S01]  /*4d6c0*/  LDC R198, c[0x0][0x248] ;  /* 0x00009200ffc67b82 */ /* 0x000e220000000800 */
[----:B------:R1:W-:Y:S01]  /*4d6d0*/  STL [R1+0xa88], R16 ;  /* 0x000a881001007387 */ /* 0x0003e20000100800 */
[----:B----4-:R-:W-:-:S06]  /*4d6e0*/  IADD3 R102, P1, R12, R10, RZ ;  /* 0x0000000a0c667210 */ /* 0x010fcc0007f3e0ff */
[----:B------:R-:W4:Y:S01]  /*4d6f0*/  LDC R199, c[0x0][0x248] ;  /* 0x00009200ffc77b82 */ /* 0x000f220000000800 */
[C---:B---3--:R-:W-:Y:S01]  /*4d700*/  IADD3 R20, P5, R12.reuse, R8, RZ ;  /* 0x000000080c147210 */ /* 0x048fe20007fbe0ff */
[C---:B------:R-:W-:Y:S01]  /*4d710*/  IMAD.X R103, R9.reuse, 0x1, R3, P1 ;  /* 0x0000000109677824 */ /* 0x040fe200008e0603 */
[----:B-1----:R-:W-:Y:S01]  /*4d720*/  IADD3 R16, P6, R12, R6, RZ ;  /* 0x000000060c107210 */ /* 0x002fe20007fde0ff */
[----:B------:R-:W-:Y:S02]  /*4d730*/  STL [R1+0xa8c], R25 ;  /* 0x000a8c1901007387 */ /* 0x000fe40000100800 */
[C---:B------:R-:W-:Y:S02]  /*4d740*/  IMAD.X R21, R9.reuse, 0x1, R5, P5 ;  /* 0x0000000109157824 */ /* 0x040fe400028e0605 */
[----:B------:R-:W1:Y:S01]  /*4d750*/  LDC R200, c[0x0][0x248] ;  /* 0x00009200ffc87b82 */ /* 0x000e620000000800 */
[----:B------:R3:W-:Y:S01]  /*4d760*/  STL.64 [R1+0xa80], R102 ;  /* 0x000a806601007387 */ /* 0x0007e20000100a00 */
[----:B------:R-:W-:Y:S01]  /*4d770*/  IMAD.X R17, R9, 0x1, R7, P6 ;  /* 0x0000000109117824 */ /* 0x000fe200030e0607 */
[----:B------:R-:W-:-:S02]  /*4d780*/  SHF.R.S32.HI R9, RZ, 0x1f, R11 ;  /* 0x0000001fff097819 */ /* 0x000fc4000001140b */
[----:B------:R3:W-:Y:S01]  /*4d790*/  STL.64 [R1+0xa60], R20 ;  /* 0x000a601401007387 */ /* 0x0007e20000100a00 */
[C---:B------:R-:W-:Y:S01]  /*4d7a0*/  IADD3 R24, P1, R11.reuse, R10, RZ ;  /* 0x0000000a0b187210 */ /* 0x040fe20007f3e0ff */
[C---:B------:R-:W-:Y:S01]  /*4d7b0*/  IMAD.IADD R12, R11.reuse, 0x1, R26 ;  /* 0x000000010b0c7824 */ /* 0x040fe200078e021a */
[----:B------:R-:W1:Y:S01]  /*4d7c0*/  LDC R201, c[0x0][0x248] ;  /* 0x00009200ffc97b82 */ /* 0x000e620000000800 */
[----:B------:R0:W-:Y:S01]  /*4d7d0*/  STL.64 [R1+0xa58], R16 ;  /* 0x000a581001007387 */ /* 0x0001e20000100a00 */
[----:B---3--:R-:W-:-:S06]  /*4d7e0*/  IADD3 R102, P0, R11, R18, RZ ;  /* 0x000000120b667210 */ /* 0x008fcc0007f1e0ff */
[----:B------:R-:W3:Y:S01]  /*4d7f0*/  LDC R202, c[0x0][0x248] ;  /* 0x00009200ffca7b82 */ /* 0x000ee20000000800 */
[----:B------:R-:W-:Y:S01]  /*4d800*/  IADD3 R20, P5, R11, R8, RZ ;  /* 0x000000080b147210 */ /* 0x000fe20007fbe0ff */
[C---:B------:R-:W-:Y:S02]  /*4d810*/  IMAD.X R103, R9.reuse, 0x1, R13, P0 ;  /* 0x0000000109677824 */ /* 0x040fe400000e060d */
[----:B------:R-:W-:Y:S01]  /*4d820*/  IMAD.X R25, R9, 0x1, R3, P1 ;  /* 0x0000000109197824 */ /* 0x000fe200008e0603 */
[----:B0-----:R-:W-:Y:S01]  /*4d830*/  IADD3 R16, P6, R11, R6, RZ ;  /* 0x000000060b107210 */ /* 0x001fe20007fde0ff */
[C---:B------:R-:W-:Y:S01]  /*4d840*/  IMAD.X R21, R9.reuse, 0x1, R5, P5 ;  /* 0x0000000109157824 */ /* 0x040fe200028e0605 */
[----:B------:R0:W-:Y:S01]  /*4d850*/  STL.64 [R1+0xa50], R102 ;  /* 0x000a506601007387 */ /* 0x0001e20000100a00 */
[----:B------:R-:W3:Y:S02]  /*4d860*/  LDC R203, c[0x0][0x248] ;  /* 0x00009200ffcb7b82 */ /* 0x000ee40000000800 */
[----:B------:R-:W-:Y:S01]  /*4d870*/  IMAD.X R17, R9, 0x1, R7, P6 ;  /* 0x0000000109117824 */ /* 0x000fe200030e0607 */
[----:B------:R4:W-:Y:S01]  /*4d880*/  STL.64 [R1+0xa48], R24 ;  /* 0x000a481801007387 */ /* 0x0009e20000100a00 */
[----:B------:R-:W-:-:S03]  /*4d890*/  SHF.R.S32.HI R9, RZ, 0x1f, R12 ;  /* 0x0000001fff097819 */ /* 0x000fc6000001140c */
[----:B------:R4:W-:Y:S01]  /*4d8a0*/  STL.64 [R1+0xa38], R20 ;  /* 0x000a381401007387 */ /* 0x0009e20000100a00 */
[----:B------:R-:W3:Y:S01]  /*4d8b0*/  LDC R204, c[0x0][0x248] ;  /* 0x00009200ffcc7b82 */ /* 0x000ee20000000800 */
[C---:B0-----:R-:W-:Y:S02]  /*4d8c0*/  IADD3 R102, P0, R12.reuse, R18, RZ ;  /* 0x000000120c667210 */ /* 0x041fe40007f1e0ff */
[----:B----4-:R-:W-:-:S03]  /*4d8d0*/  IADD3 R24, P1, R12, R10, RZ ;  /* 0x0000000a0c187210 */ /* 0x010fc60007f3e0ff */
[C---:B------:R-:W-:Y:S02]  /*4d8e0*/  IMAD.X R103, R9.reuse, 0x1, R13, P0 ;  /* 0x0000000109677824 */ /* 0x040fe400000e060d */
[----:B------:R-:W0:Y:S01]  /*4d8f0*/  LDC R205, c[0x0][0x248] ;  /* 0x00009200ffcd7b82 */ /* 0x000e220000000800 */
[C---:B------:R-:W-:Y:S01]  /*4d900*/  IADD3 R20, P5, R12.reuse, R8, RZ ;  /* 0x000000080c147210 */ /* 0x040fe20007fbe0ff */
[----:B------:R4:W-:Y:S01]  /*4d910*/  STL.64 [R1+0xa18], R16 ;  /* 0x000a181001007387 */ /* 0x0009e20000100a00 */
[C---:B------:R-:W-:Y:S02]  /*4d920*/  IMAD.X R25, R9.reuse, 0x1, R3, P1 ;  /* 0x0000000109197824 */ /* 0x040fe400008e0603 */
[C---:B------:R-:W-:Y:S02]  /*4d930*/  IMAD.IADD R11, R12.reuse, 0x1, R27 ;  /* 0x000000010c0b7824 */ /* 0x040fe400078e021b */
[----:B------:R-:W-:Y:S01]  /*4d940*/  IMAD.X R21, R9, 0x1, R5, P5 ;  /* 0x0000000109157824 */ /* 0x000fe200028e0605 */
[----:B------:R1:W-:Y:S01]  /*4d950*/  STL.64 [R1+0xa10], R102 ;  /* 0x000a106601007387 */ /* 0x0003e20000100a00 */
[----:B------:R-:W0:Y:S01]  /*4d960*/  LDC R206, c[0x0][0x248] ;  /* 0x00009200ffce7b82 */ /* 0x000e220000000800 */
[----:B----4-:R-:W-:-:S02]  /*4d970*/  IADD3 R16, P6, R12, R6, RZ ;  /* 0x000000060c107210 */ /* 0x010fc40007fde0ff */
[----:B------:R4:W-:Y:S05]  /*4d980*/  STL.64 [R1+0xa08], R24 ;  /* 0x000a081801007387 */ /* 0x0009ea0000100a00 */
[----:B------:R-:W0:Y:S01]  /*4d990*/  LDC R207, c[0x0][0x248] ;  /* 0x00009200ffcf7b82 */ /* 0x000e220000000800 */
[----:B------:R3:W-:Y:S01]  /*4d9a0*/  STL.64 [R1+0xa00], R20 ;  /* 0x000a001401007387 */ /* 0x0007e20000100a00 */
[----:B------:R-:W-:Y:S01]  /*4d9b0*/  IMAD.X R17, R9, 0x1, R7, P6 ;  /* 0x0000000109117824 */ /* 0x000fe200030e0607 */
[----:B------:R-:W-:Y:S02]  /*4d9c0*/  SHF.R.S32.HI R9, RZ, 0x1f, R11 ;  /* 0x0000001fff097819 */ /* 0x000fe4000001140b */
[----:B-1----:R-:W-:-:S02]  /*4d9d0*/  IADD3 R102, P0, R11, R18, RZ ;  /* 0x000000120b667210 */ /* 0x002fc40007f1e0ff */
[----:B------:R1:W-:Y:S01]  /*4d9e0*/  STL.64 [R1+0x9f0], R16 ;  /* 0x0009f01001007387 */ /* 0x0003e20000100a00 */
[----:B------:R-:W0:Y:S01]  /*4d9f0*/  LDC R209, c[0x0][0x248] ;  /* 0x00009200ffd17b82 */ /* 0x000e220000000800 */
[C---:B----4-:R-:W-:Y:S01]  /*4da00*/  IADD3 R24, P5, R11.reuse, R8, RZ ;  /* 0x000000080b187210 */ /* 0x050fe20007fbe0ff */
[----:B---3--:R-:W-:Y:S02]  /*4da10*/  IMAD.MOV.U32 R21, RZ, RZ, R249 ;  /* 0x000000ffff157224 */ /* 0x008fe400078e00f9 */
[----:B------:R-:W-:Y:S01]  /*4da20*/  IMAD.MOV.U32 R249, RZ, RZ, R108 ;  /* 0x000000fffff97224 */ /* 0x000fe200078e006c */
[----:B------:R-:W-:Y:S01]  /*4da30*/  IADD3 R108, P1, R11, R10, RZ ;  /* 0x0000000a0b6c7210 */ /* 0x000fe20007f3e0ff */
[----:B------:R-:W-:Y:S02]  /*4da40*/  IMAD.X R103, R9, 0x1, R13, P0 ;  /* 0x0000000109677824 */ /* 0x000fe400000e060d */
[----:B------:R-:W3:Y:S01]  /*4da50*/  LDC R211, c[0x0][0x248] ;  /* 0x00009200ffd37b82 */ /* 0x000ee20000000800 */
[----:B-1----:R-:W-:Y:S01]  /*4da60*/  IADD3 R16, P6, R11, R6, RZ ;  /* 0x000000060b107210 */ /* 0x002fe20007fde0ff */
[C---:B------:R-:W-:Y:S01]  /*4da70*/  IMAD.X R109, R9.reuse, 0x1, R3, P1 ;  /* 0x00000001096d7824 */ /* 0x040fe200008e0603 */
[----:B------:R1:W-:Y:S01]  /*4da80*/  STL.64 [R1+0x9e8], R102 ;  /* 0x0009e86601007387 */ /* 0x0003e20000100a00 */
[----:B------:R-:W-:-:S02]  /*4da90*/  IMAD.X R25, R9, 0x1, R5, P5 ;  /* 0x0000000109197824 */ /* 0x000fc400028e0605 */
[----:B------:R-:W-:Y:S02]  /*4daa0*/  IMAD.IADD R12, R11, 0x1, R28 ;  /* 0x000000010b0c7824 */ /* 0x000fe400078e021c */
[----:B------:R-:W4:Y:S01]  /*4dab0*/  LDC R213, c[0x0][0x248] ;  /* 0x00009200ffd57b82 */ /* 0x000f220000000800 */
[----:B------:R-:W-:Y:S02]  /*4dac0*/  IMAD.X R17, R9, 0x1, R7, P6 ;  /* 0x0000000109117824 */ /* 0x000fe400030e0607 */
[C---:B------:R-:W-:Y:S01]  /*4dad0*/  IADD3 R14, P0, R12.reuse, R18, RZ ;  /* 0x000000120c0e7210 */ /* 0x040fe20007f1e0ff */
[----:B-1----:R-:W4:Y:S04]  /*4dae0*/  LDL.LU.64 R102, [R1+0x2280] ;  /* 0x0022800001667983 */ /* 0x002f280000300a00 */
[----:B------:R-:W1:Y:S01]  /*4daf0*/  LDC R214, c[0x0][0x248] ;  /* 0x00009200ffd67b82 */ /* 0x000e620000000800 */
[----:B------:R0:W-:Y:S01]  /*4db00*/  STL.64 [R1+0x9e0], R108 ;  /* 0x0009e06c01007387 */ /* 0x0001e20000100a00 */
[----:B------:R-:W-:Y:S01]  /*4db10*/  SHF.R.S32.HI R9, RZ, 0x1f, R12 ;  /* 0x0000001fff097819 */ /* 0x000fe2000001140c */
[----:B------:R-:W-:-:S02]  /*4db20*/  IMAD.IADD R11, R12, 0x1, R29 ;  /* 0x000000010c0b7824 */ /* 0x000fc400078e021d */
[----:B------:R-:W-:-:S03]  /*4db30*/  IMAD.MOV.U32 R28, RZ, RZ, R14 ;  /* 0x000000ffff1c7224 */ /* 0x000fc600078e000e */
[----:B------:R-:W1:Y:S01]  /*4db40*/  LDC R230, c[0x0][0x248] ;  /* 0x00009200ffe67b82 */ /* 0x000e620000000800 */
[----:B0-----:R-:W4:Y:S07]  /*4db50*/  LDL.LU.64 R108, [R1+0x2278] ;  /* 0x00227800016c7983 */ /* 0x001f2e0000300a00 */
[----:B------:R-:W0:Y:S01]  /*4db60*/  LDC R222, c[0x0][0x248] ;  /* 0x00009200ffde7b82 */ /* 0x000e220000000800 */
[----:B------:R3:W-:Y:S04]  /*4db70*/  STL.64 [R1+0x9c0], R24 ;  /* 0x0009c01801007387 */ /* 0x0007e80000100a00 */
[----:B------:R3:W-:Y:S01]  /*4db80*/  STL.64 [R1+0x9b8], R16 ;  /* 0x0009b81001007387 */ /* 0x0007e20000100a00 */
[----:B------:R-:W-:-:S02]  /*4db90*/  IMAD.MOV.U32 R29, RZ, RZ, R15 ;  /* 0x000000ffff1d7224 */ /* 0x000fc400078e000f */
[----:B------:R-:W0:Y:S01]  /*4dba0*/  LDC R215, c[0x0][0x248] ;  /* 0x00009200ffd77b82 */ /* 0x000e220000000800 */
[----:B------:R3:W-:Y:S01]  /*4dbb0*/  STL [R1+0x9b0], R14 ;  /* 0x0009b00e01007387 */ /* 0x0007e20000100800 */
[----:B------:R-:W-:Y:S01]  /*4dbc0*/  IMAD.X R29, R9, 0x1, R13, P0 ;  /* 0x00000001091d7824 */ /* 0x000fe200000e060d */
[----:B---3--:R-:W-:-:S05]  /*4dbd0*/  IADD3 R24, P5, R12, R8, RZ ;  /* 0x000000080c187210 */ /* 0x008fca0007fbe0ff */
[----:B------:R-:W3:Y:S01]  /*4dbe0*/  LDC R217, c[0x0][0x248] ;  /* 0x00009200ffd97b82 */ /* 0x000ee20000000800 */
[----:B------:R-:W-:Y:S02]  /*4dbf0*/  IMAD.MOV.U32 R16, RZ, RZ, R249 ;  /* 0x000000ffff107224 */ /* 0x000fe400078e00f9 */
[----:B------:R-:W-:Y:S01]  /*4dc00*/  IMAD.MOV.U32 R249, RZ, RZ, R82 ;  /* 0x000000fffff97224 */ /* 0x000fe200078e0052 */
[C---:B------:R-:W-:Y:S01]  /*4dc10*/  IADD3 R82, P1, R12.reuse, R10, RZ ;  /* 0x0000000a0c527210 */ /* 0x040fe20007f3e0ff */
[----:B------:R-:W-:Y:S01]  /*4dc20*/  IMAD.MOV.U32 R17, RZ, RZ, R251 ;  /* 0x000000ffff117224 */ /* 0x000fe200078e00fb */
[----:B------:R-:W-:Y:S01]  /*4dc30*/  IADD3 R14, P6, R12, R6, RZ ;  /* 0x000000060c0e7210 */ /* 0x000fe20007fde0ff */
[----:B------:R-:W-:Y:S01]  /*4dc40*/  IMAD.MOV.U32 R251, RZ, RZ, R250 ;  /* 0x000000fffffb7224 */ /* 0x000fe200078e00fa */
[----:B------:R-:W3:Y:S01]  /*4dc50*/  LDC R238, c[0x0][0x248] ;  /* 0x00009200ffee7b82 */ /* 0x000ee20000000800 */
[----:B------:R-:W-:Y:S02]  /*4dc60*/  IMAD.MOV.U32 R250, RZ, RZ, R83 ;  /* 0x000000fffffa7224 */ /* 0x000fe400078e0053 */
[----:B------:R-:W-:-:S02]  /*4dc70*/  IMAD.X R83, R9, 0x1, R3, P1 ;  /* 0x0000000109537824 */ /* 0x000fc400008e0603 */
[C---:B------:R-:W-:Y:S01]  /*4dc80*/  IMAD.X R25, R9.reuse, 0x1, R5, P5 ;  /* 0x0000000109197824 */ /* 0x040fe200028e0605 */
[----:B------:R-:W-:Y:S01]  /*4dc90*/  STL [R1+0x9b4], R29 ;  /* 0x0009b41d01007387 */ /* 0x000fe20000100800 */
[----:B------:R-:W-:Y:S01]  /*4dca0*/  IMAD.X R15, R9, 0x1, R7, P6 ;  /* 0x00000001090f7824 */ /* 0x000fe200030e0607 */
[----:B------:R-:W-:Y:S01]  /*4dcb0*/  SHF.R.S32.HI R9, RZ, 0x1f, R11 ;  /* 0x0000001fff097819 */ /* 0x000fe2000001140b */
[----:B------:R-:W-:Y:S01]  /*4dcc0*/  IMAD.MOV.U32 R20, RZ, RZ, R110 ;  /* 0x000000ffff147224 */ /* 0x000fe200078e006e */
[----:B------:R1:W-:Y:S01]  /*4dcd0*/  STL.64 [R1+0x9a8], R82 ;  /* 0x0009a85201007387 */ /* 0x0003e20000100a00 */
[----:B------:R-:W-:Y:S01]  /*4dce0*/  IMAD.MOV.U32 R19, RZ, RZ, R249 ;  /* 0x000000ffff137224 */ /* 0x000fe200078e00f9 */
[C---:B------:R-:W-:Y:S01]  /*4dcf0*/  IADD3 R110, P0, R11.reuse, R18, RZ ;  /* 0x000000120b6e7210 */ /* 0x040fe20007f1e0ff */
[----:B------:R-:W-:Y:S01]  /*4dd00*/  IMAD.MOV.U32 R249, RZ, RZ, R80 ;  /* 0x000000fffff97224 */ /* 0x000fe200078e0050 */
[C---:B------:R-:W-:Y:S01]  /*4dd10*/  IADD3 R80, P1, R11.reuse, R10, RZ ;  /* 0x0000000a0b507210 */ /* 0x040fe20007f3e0ff */
[----:B------:R-:W3:Y:S01]  /*4dd20*/  LDC R239, c[0x0][0x248] ;  /* 0x00009200ffef7b82 */ /* 0x000ee20000000800 */
[C---:B------:R-:W-:Y:S01]  /*4dd30*/  IADD3 R28, P5, R11.reuse, R8, RZ ;  /* 0x000000080b1c7210 */ /* 0x040fe20007fbe0ff */
[----:B-1----:R-:W3:Y:S06]  /*4dd40*/  LDL.LU.64 R82, [R1+0x2270] ;  /* 0x0022700001527983 */ /* 0x002eec0000300a00 */
[----:B------:R-:W1:Y:S01]  /*4dd50*/  LDC R240, c[0x0][0x248] ;  /* 0x00009200fff07b82 */ /* 0x000e620000000800 */
[----:B------:R0:W-:Y:S04]  /*4dd60*/  STL.64 [R1+0x998], R24 ;  /* 0x0009981801007387 */ /* 0x0001e80000100a00 */
[----:B------:R0:W-:Y:S01]  /*4dd70*/  STL.64 [R1+0x978], R14 ;  /* 0x0009780e01007387 */ /* 0x0001e20000100a00 */
[----:B------:R-:W-:-:S02]  /*4dd80*/  IMAD.IADD R12, R11, 0x1, R30 ;  /* 0x000000010b0c7824 */ /* 0x000fc400078e021e */
[----:B------:R-:W1:Y:S01]  /*4dd90*/  LDC R241, c[0x0][0x248] ;  /* 0x00009200fff17b82 */ /* 0x000e620000000800 */
[----:B------:R-:W-:Y:S01]  /*4dda0*/  IMAD.X R29, R9, 0x1, R5, P5 ;  /* 0x00000001091d7824 */ /* 0x000fe200028e0605 */
[----:B0-----:R-:W-:-:S06]  /*4ddb0*/  IADD3 R24, P6, R11, R6, RZ ;  /* 0x000000060b187210 */ /* 0x001fcc0007fde0ff */
[----:B------:R-:W0:Y:S01]  /*4ddc0*/  LDC R245, c[0x0][0x248] ;  /* 0x00009200fff57b82 */ /* 0x000e220000000800 */
[----:B------:R-:W-:Y:S02]  /*4ddd0*/  IMAD.MOV.U32 R15, RZ, RZ, R251 ;  /* 0x000000ffff0f7224 */ /* 0x000fe400078e00fb */
[----:B------:R-:W-:Y:S02]  /*4dde0*/  IMAD.MOV.U32 R251, RZ, RZ, R111 ;  /* 0x000000fffffb7224 */ /* 0x000fe400078e006f */
[----:B------:R-:W-:Y:S02]  /*4ddf0*/  IMAD.MOV.U32 R14, RZ, RZ, R250 ;  /* 0x000000ffff0e7224 */ /* 0x000fe400078e00fa */
[C---:B------:R-:W-:Y:S01]  /*4de00*/  IMAD.X R111, R9.reuse, 0x1, R13, P0 ;  /* 0x00000001096f7824 */ /* 0x040fe200000e060d */
[----:B------:R-:W0:Y:S01]  /*4de10*/  LDC R252, c[0x0][0x248] ;  /* 0x00009200fffc7b82 */ /* 0x000e220000000800 */
[----:B------:R-:W-:Y:S02]  /*4de20*/  IMAD.MOV.U32 R250, RZ, RZ, R81 ;  /* 0x000000fffffa7224 */ /* 0x000fe400078e0051 */
[C---:B------:R-:W-:Y:S01]  /*4de30*/  IMAD.X R81, R9.reuse, 0x1, R3, P1 ;  /* 0x0000000109517824 */ /* 0x040fe200008e0603 */
[----:B------:R1:W-:Y:S01]  /*4de40*/  STL.64 [R1+0x970], R110 ;  /* 0x0009706e01007387 */ /* 0x0003e20000100a00 */
[----:B------:R-:W-:Y:S01]  /*4de50*/  IMAD.X R25, R9, 0x1, R7, P6 ;  /* 0x0000000109197824 */ /* 0x000fe200030e0607 */
[----:B------:R-:W-:-:S02]  /*4de60*/  IADD3 R22, P0, R12, R18, RZ ;  /* 0x000000120c167210 */ /* 0x000fc40007f1e0ff */
[----:B------:R-:W-:Y:S01]  /*4de70*/  SHF.R.S32.HI R9, RZ, 0x1f, R12 ;  /* 0x0000001fff097819 */ /* 0x000fe2000001140c */
[C---:B------:R-:W-:Y:S02]  /*4de80*/  IMAD.IADD R11, R12.reuse, 0x1, R31 ;  /* 0x000000010c0b7824 */ /* 0x040fe400078e021f */
[----:B------:R-:W-:Y:S01]  /*4de90*/  IMAD.MOV.U32 R30, RZ, RZ, R22 ;  /* 0x000000ffff1e7224 */ /* 0x000fe200078e0016 */
[----:B-1----:R-:W3:Y:S04]  /*4dea0*/  LDL.LU.64 R110, [R1+0x2268] ;  /* 0x00226800016e7983 */ /* 0x002ee80000300a00 */
[----:B------:R1:W-:Y:S01]  /*4deb0*/  STL.64 [R1+0x968], R80 ;  /* 0x0009685001007387 */ /* 0x0003e20000100a00 */
[----:B------:R-:W-:Y:S02]  /*4dec0*/  IMAD.MOV.U32 R31, RZ, RZ, R23 ;  /* 0x000000ffff1f7224 */ /* 0x000fe400078e0017 */
[----:B------:R-:W-:Y:S01]  /*4ded0*/  IMAD.X R31, R9, 0x1, R13, P0 ;  /* 0x00000001091f7824 */ /* 0x000fe200000e060d */
[----:B-1----:R-:W3:Y:S04]  /*4dee0*/  LDL.LU.64 R80, [R1+0x2260] ;  /* 0x0022600001507983 */ /* 0x002ee80000300a00 */
[----:B------:R1:W-:Y:S04]  /*4def0*/  STL.64 [R1+0x958], R28 ;  /* 0x0009581c01007387 */ /* 0x0003e80000100a00 */
[----:B------:R0:W-:Y:S04]  /*4df00*/  STL.64 [R1+0x948], R24 ;  /* 0x0009481801007387 */ /* 0x0001e80000100a00 */
[----:B------:R0:W-:Y:S01]  /*4df10*/  STL [R1+0x940], R22 ;  /* 0x0009401601007387 */ /* 0x0001e20000100800 */
[----:B-1----:R-:W-:-:S02]  /*4df20*/  IADD3 R28, P1, R12, R10, RZ ;  /* 0x0000000a0c1c7210 */ /* 0x002fc40007f3e0ff */
[C---:B0-----:R-:W-:Y:S02]  /*4df30*/  IADD3 R24, P5, R12.reuse, R8, RZ ;  /* 0x000000080c187210 */ /* 0x041fe40007fbe0ff */
[----:B------:R-:W-:Y:S01]  /*4df40*/  IADD3 R22, P6, R12, R6, RZ ;  /* 0x000000060c167210 */ /* 0x000fe20007fde0ff */
[C---:B------:R-:W-:Y:S02]  /*4df50*/  IMAD.X R29, R9.reuse, 0x1, R3, P1 ;  /* 0x00000001091d7824 */ /* 0x040fe400008e0603 */
[C---:B------:R-:W-:Y:S02]  /*4df60*/  IMAD.X R25, R9.reuse, 0x1, R5, P5 ;  /* 0x0000000109197824 */ /* 0x040fe400028e0605 */
[----:B------:R-:W-:Y:S01]  /*4df70*/  IMAD.X R23, R9, 0x1, R7, P6 ;  /* 0x0000000109177824 */ /* 0x000fe200030e0607 */
[----:B------:R-:W-:Y:S04]  /*4df80*/  STL [R1+0x944], R31 ;  /* 0x0009441f01007387 */ /* 0x000fe80000100800 */
[----:B------:R-:W-:Y:S04]  /*4df90*/  STL.64 [R1+0x938], R28 ;  /* 0x0009381c01007387 */ /* 0x000fe80000100a00 */
[----:B------:R-:W-:Y:S04]  /*4dfa0*/  STL.64 [R1+0x918], R24 ;  /* 0x0009181801007387 */ /* 0x000fe80000100a00 */
[----:B------:R0:W-:Y:S01]  /*4dfb0*/  STL.64 [R1+0x910], R22 ;  /* 0x0009101601007387 */ /* 0x0001e20000100a00 */
[----:B------:R-:W-:Y:S01]  /*4dfc0*/  SHF.R.S32.HI R9, RZ, 0x1f, R11 ;  /* 0x0000001fff097819 */ /* 0x000fe2000001140b */
[----:B0-----:R-:W-:-:S02]  /*4dfd0*/  IMAD.MOV.U32 R22, RZ, RZ, R248 ;  /* 0x000000ffff167224 */ /* 0x001fc400078e00f8 */
        /* <DEDUP_REMOVED lines=8> */
[----:B------:R-:W-:Y:S01]  /*4e060*/  IMAD.MOV.U32 R251, RZ, RZ, R148 ;  /* 0x000000fffffb7224 */ /* 0x000fe200078e0094 */
[----:B------:R-:W-:Y:S01]  /*4e070*/  IADD3 R148, P0, R11, R18, RZ ;  /* 0x000000120b947210 */ /* 0x000fe20007f1e0ff */
[----:B------:R-:W-:Y:S02]  /*4e080*/  IMAD.MOV.U32 R219, RZ, RZ, R223 ;  /* 0x000000ffffdb7224 */ /* 0x000fe400078e00df */
[----:B------:R-:W-:Y:S02]  /*4e090*/  IMAD.MOV.U32 R224, RZ, RZ, R218 ;  /* 0x000000ffffe07224 */ /* 0x000fe400078e00da */
[----:B------:R-:W-:-:S02]  /*4e0a0*/  IMAD.MOV.U32 R223, RZ, RZ, R226 ;  /* 0x000000ffffdf7224 */ /* 0x000fc400078e00e2 */
[----:B------:R-:W-:Y:S02]  /*4e0b0*/  IMAD.MOV.U32 R218, RZ, RZ, R233 ;  /* 0x000000ffffda7224 */ /* 0x000fe400078e00e9 */
[----:B------:R-:W-:Y:S02]  /*4e0c0*/  IMAD.MOV.U32 R226, RZ, RZ, R225 ;  /* 0x000000ffffe27224 */ /* 0x000fe400078e00e1 */
[----:B------:R-:W-:Y:S01]  /*4e0d0*/  IMAD.MOV.U32 R233, RZ, RZ, R236 ;  /* 0x000000ffffe97224 */ /* 0x000fe200078e00ec */
[C---:B------:R-:W-:Y:S01]  /*4e0e0*/  IADD3 R236, P1, R11.reuse, R10, RZ ;  /* 0x0000000a0bec7210 */ /* 0x040fe20007f3e0ff */
[----:B------:R-:W-:Y:S01]  /*4e0f0*/  IMAD.MOV.U32 R225, RZ, RZ, R227 ;  /* 0x000000ffffe17224 */ /* 0x000fe200078e00e3 */
[C---:B------:R-:W-:Y:S01]  /*4e100*/  IADD3 R30, P5, R11.reuse, R8, RZ ;  /* 0x000000080b1e7210 */ /* 0x040fe20007fbe0ff */
[----:B------:R-:W-:Y:S02]  /*4e110*/  IMAD.MOV.U32 R24, RZ, RZ, R249 ;  /* 0x000000ffff187224 */ /* 0x000fe400078e00f9 */
[----:B------:R-:W-:Y:S01]  /*4e120*/  IMAD.MOV.U32 R227, RZ, RZ, R229 ;  /* 0x000000ffffe37224 */ /* 0x000fe200078e00e5 */
[----:B------:R-:W-:Y:S01]  /*4e130*/  IADD3 R28, P6, R11, R6, RZ ;  /* 0x000000060b1c7210 */ /* 0x000fe20007fde0ff */
[----:B------:R-:W-:-:S02]  /*4e140*/  IMAD.MOV.U32 R249, RZ, RZ, R149 ;  /* 0x000000fffff97224 */ /* 0x000fc400078e0095 */
[----:B------:R-:W-:Y:S02]  /*4e150*/  IMAD.MOV.U32 R229, RZ, RZ, R220 ;  /* 0x000000ffffe57224 */ /* 0x000fe400078e00dc */
[----:B------:R-:W-:Y:S02]  /*4e160*/  IMAD.MOV.U32 R220, RZ, RZ, R216 ;  /* 0x000000ffffdc7224 */ /* 0x000fe400078e00d8 */
[----:B------:R-:W-:Y:S02]  /*4e170*/  IMAD.X R149, R9, 0x1, R13, P0 ;  /* 0x0000000109957824 */ /* 0x000fe400000e060d */
[----:B------:R-:W-:Y:S02]  /*4e180*/  IMAD.MOV.U32 R216, RZ, RZ, R237 ;  /* 0x000000ffffd87224 */ /* 0x000fe400078e00ed */
[----:B------:R-:W-:Y:S02]  /*4e190*/  IMAD.IADD R12, R11, 0x1, R32 ;  /* 0x000000010b0c7824 */ /* 0x000fe400078e0220 */
[C---:B------:R-:W-:Y:S01]  /*4e1a0*/  IMAD.X R237, R9.reuse, 0x1, R3, P1 ;  /* 0x0000000109ed7824 */ /* 0x040fe200008e0603 */
[----:B------:R0:W-:Y:S01]  /*4e1b0*/  STL.64 [R1+0x908], R148 ;  /* 0x0009089401007387 */ /* 0x0001e20000100a00 */
[C---:B------:R-:W-:Y:S01]  /*4e1c0*/  IMAD.X R31, R9.reuse, 0x1, R5, P5 ;  /* 0x00000001091f7824 */ /* 0x040fe200028e0605 */
[C---:B------:R-:W-:Y:S01]  /*4e1d0*/  IADD3 R26, P0, R12.reuse, R18, RZ ;  /* 0x000000120c1a7210 */ /* 0x040fe20007f1e0ff */
[----:B------:R-:W-:Y:S01]  /*4e1e0*/  IMAD.X R29, R9, 0x1, R7, P6 ;  /* 0x00000001091d7824 */ /* 0x000fe200030e0607 */
[----:B------:R-:W-:Y:S01]  /*4e1f0*/  SHF.R.S32.HI R9, RZ, 0x1f, R12 ;  /* 0x0000001fff097819 */ /* 0x000fe2000001140c */
[----:B------:R-:W-:-:S02]  /*4e200*/  IMAD.IADD R11, R12, 0x1, R33 ;  /* 0x000000010c0b7824 */ /* 0x000fc400078e0221 */
[----:B------:R-:W-:Y:S01]  /*4e210*/  IMAD.MOV.U32 R32, RZ, RZ, R26 ;  /* 0x000000ffff207224 */ /* 0x000fe200078e001a */
[----:B0-----:R-:W3:Y:S04]  /*4e220*/  LDL.LU.64 R148, [R1+0x2258] ;  /* 0x0022580001947983 */ /* 0x001ee80000300a00 */
[----:B------:R0:W-:Y:S01]  /*4e230*/  STL.64 [R1+0x900], R236 ;  /* 0x000900ec01007387 */ /* 0x0001e20000100a00 */
[----:B------:R-:W-:Y:S02]  /*4e240*/  IMAD.MOV.U32 R33, RZ, RZ, R27 ;  /* 0x000000ffff217224 */ /* 0x000fe400078e001b */
[----:B------:R-:W-:Y:S01]  /*4e250*/  IMAD.X R33, R9, 0x1, R13, P0 ;  /* 0x0000000109217824 */ /* 0x000fe200000e060d */
[----:B0-----:R-:W3:Y:S04]  /*4e260*/  LDL.LU.64 R236, [R1+0x2250] ;  /* 0x0022500001ec7983 */ /* 0x001ee80000300a00 */
[----:B------:R0:W-:Y:S04]  /*4e270*/  STL.64 [R1+0x8f0], R30 ;  /* 0x0008f01e01007387 */ /* 0x0001e80000100a00 */
[----:B------:R1:W-:Y:S04]  /*4e280*/  STL.64 [R1+0x8d0], R28 ;  /* 0x0008d01c01007387 */ /* 0x0003e80000100a00 */
[----:B------:R2:W-:Y:S01]  /*4e290*/  STL [R1+0x8c8], R26 ;  /* 0x0008c81a01007387 */ /* 0x0005e20000100800 */
[----:B0-----:R-:W-:-:S02]  /*4e2a0*/  IADD3 R30, P1, R12, R10, RZ ;  /* 0x0000000a0c1e7210 */ /* 0x001fc40007f3e0ff */
[C---:B-1----:R-:W-:Y:S02]  /*4e2b0*/  IADD3 R28, P5, R12.reuse, R8, RZ ;  /* 0x000000080c1c7210 */ /* 0x042fe40007fbe0ff */
[----:B--2---:R-:W-:Y:S01]  /*4e2c0*/  IADD3 R26, P6, R12, R6, RZ ;  /* 0x000000060c1a7210 */ /* 0x004fe20007fde0ff */
[C---:B------:R-:W-:Y:S02]  /*4e2d0*/  IMAD.X R31, R9.reuse, 0x1, R3, P1 ;  /* 0x00000001091f7824 */ /* 0x040fe400008e0603 */
[C---:B------:R-:W-:Y:S02]  /*4e2e0*/  IMAD.X R29, R9.reuse, 0x1, R5, P5 ;  /* 0x00000001091d7824 */ /* 0x040fe400028e0605 */
[----:B------:R-:W-:Y:S01]  /*4e2f0*/  IMAD.X R27, R9, 0x1, R7, P6 ;  /* 0x00000001091b7824 */ /* 0x000fe200030e0607 */
[----:B------:R-:W-:Y:S01]  /*4e300*/  STL [R1+0x8cc], R33 ;  /* 0x0008cc2101007387 */ /* 0x000fe20000100800 */
[----:B------:R-:W-:Y:S02]  /*4e310*/  SHF.R.S32.HI R9, RZ, 0x1f, R11 ;  /* 0x0000001fff097819 */ /* 0x000fe4000001140b */
[C---:B------:R-:W-:Y:S01]  /*4e320*/  IADD3 R32, P0, R11.reuse, R18, RZ ;  /* 0x000000120b207210 */ /* 0x040fe20007f1e0ff */
[----:B------:R0:W-:Y:S04]  /*4e330*/  STL.64 [R1+0x8c0], R30 ;  /* 0x0008c01e01007387 */ /* 0x0001e80000100a00 */
[----:B------:R1:W-:Y:S04]  /*4e340*/  STL.64 [R1+0x8b8], R28 ;  /* 0x0008b81c01007387 */ /* 0x0003e80000100a00 */
[----:B------:R2:W-:Y:S01]  /*4e350*/  STL.64 [R1+0x8a8], R26 ;  /* 0x0008a81a01007387 */ /* 0x0005e20000100a00 */
[----:B0-----:R-:W-:Y:S01]  /*4e360*/  IADD3 R30, P1, R11, R10, RZ ;  /* 0x0000000a0b1e7210 */ /* 0x001fe20007f3e0ff */
[----:B------:R-:W-:Y:S01]  /*4e370*/  IMAD.X R33, R9, 0x1, R13, P0 ;  /* 0x0000000109217824 */ /* 0x000fe200000e060d */
[C---:B-1----:R-:W-:Y:S01]  /*4e380*/  IADD3 R28, P5, R11.reuse, R8, RZ ;  /* 0x000000080b1c7210 */ /* 0x042fe20007fbe0ff */
[C---:B------:R-:W-:Y:S01]  /*4e390*/  IMAD.IADD R12, R11.reuse, 0x1, R34 ;  /* 0x000000010b0c7824 */ /* 0x040fe200078e0222 */
[----:B--2---:R-:W-:Y:S01]  /*4e3a0*/  IADD3 R26, P6, R11, R6, RZ ;  /* 0x000000060b1a7210 */ /* 0x004fe20007fde0ff */
[----:B------:R-:W-:-:S02]  /*4e3b0*/  IMAD.X R31, R9, 0x1, R3, P1 ;  /* 0x00000001091f7824 */ /* 0x000fc400008e0603 */
[C---:B------:R-:W-:Y:S02]  /*4e3c0*/  IMAD.X R29, R9.reuse, 0x1, R5, P5 ;  /* 0x00000001091d7824 */ /* 0x040fe400028e0605 */
[----:B------:R-:W-:Y:S01]  /*4e3d0*/  IMAD.X R27, R9, 0x1, R7, P6 ;  /* 0x00000001091b7824 */ /* 0x000fe200030e0607 */
[----:B------:R0:W-:Y:S01]  /*4e3e0*/  STL.64 [R1+0x8a0], R32 ;  /* 0x0008a02001007387 */ /* 0x0001e20000100a00 */
[----:B------:R-:W-:-:S03]  /*4e3f0*/  SHF.R.S32.HI R9, RZ, 0x1f, R12 ;  /* 0x0000001fff097819 */ /* 0x000fc6000001140c */
[----:B------:R1:W-:Y:S04]  /*4e400*/  STL.64 [R1+0x898], R30 ;  /* 0x0008981e01007387 */ /* 0x0003e80000100a00 */
[----:B------:R2:W-:Y:S01]  /*4e410*/  STL.64 [R1+0x878], R28 ;  /* 0x0008781c01007387 */ /* 0x0005e20000100a00 */
[----:B0-----:R-:W-:-:S03]  /*4e420*/  IADD3 R32, P0, R12, R18, RZ ;  /* 0x000000120c207210 */ /* 0x001fc60007f1e0ff */
[----:B------:R0:W-:Y:S01]  /*4e430*/  STL.64 [R1+0x870], R26 ;  /* 0x0008701a01007387 */ /* 0x0001e20000100a00 */
[C---:B-1----:R-:W-:Y:S01]  /*4e440*/  IADD3 R30, P1, R12.reuse, R10, RZ ;  /* 0x0000000a0c1e7210 */ /* 0x042fe20007f3e0ff */
[C---:B------:R-:W-:Y:S01]  /*4e450*/  IMAD.X R33, R9.reuse, 0x1, R13, P0 ;  /* 0x0000000109217824 */ /* 0x040fe200000e060d */
[C---:B--2---:R-:W-:Y:S01]  /*4e460*/  IADD3 R28, P5, R12.reuse, R8, RZ ;  /* 0x000000080c1c7210 */ /* 0x044fe20007fbe0ff */
[C---:B------:R-:W-:Y:S01]  /*4e470*/  IMAD.IADD R11, R12.reuse, 0x1, R35 ;  /* 0x000000010c0b7824 */ /* 0x040fe200078e0223 */
[----:B0-----:R-:W-:Y:S01]  /*4e480*/  IADD3 R26, P6, R12, R6, RZ ;  /* 0x000000060c1a7210 */ /* 0x001fe20007fde0ff */
[C---:B------:R-:W-:Y:S02]  /*4e490*/  IMAD.X R31, R9.reuse, 0x1, R3, P1 ;  /* 0x00000001091f7824 */ /* 0x040fe400008e0603 */
        /* <DEDUP_REMOVED lines=8> */
[----:B-1----:R-:W-:Y:S01]  /*4e520*/  IADD3 R30, P1, R11, R10, RZ ;  /* 0x0000000a0b1e7210 */ /* 0x002fe20007f3e0ff */
[----:B------:R-:W-:Y:S01]  /*4e530*/  IMAD.X R33, R9, 0x1, R13, P0 ;  /* 0x0000000109217824 */ /* 0x000fe200000e060d */
        /* <DEDUP_REMOVED lines=302> */
[----:B------:R1:W-:Y:S01]  /*4f820*/  STL.64 [R1+0x3d8], R30 ;  /* 0x0003d81e01007387 */ /* 0x0003e20000100a00 */
[----:B------:R-:W-:Y:S02]  /*4f830*/  PRMT R120, R150, 0x5410, R87 ;  /* 0x0000541096787816 */ /* 0x000fe40000000057 */
[----:B------:R-:W2:Y:S01]  /*4f840*/  LDC R87, c[0x0][0x248] ;  /* 0x00009200ff577b82 */ /* 0x000ea20000000800 */
[----:B------:R4:W-:Y:S01]  /*4f850*/  STL.64 [R1+0x3d0], R28 ;  /* 0x0003d01c01007387 */ /* 0x0009e20000100a00 */
[----:B0-----:R-:W-:-:S03]  /*4f860*/  IADD3 R32, P0, R11, R18, RZ ;  /* 0x000000120b207210 */ /* 0x001fc60007f1e0ff */
[----:B------:R0:W-:Y:S01]  /*4f870*/  STL.64 [R1+0x3c8], R26 ;  /* 0x0003c81a01007387 */ /* 0x0001e20000100a00 */
[C---:B------:R-:W-:Y:S02]  /*4f880*/  IMAD.IADD R12, R11.reuse, 0x1, R85 ;  /* 0x000000010b0c7824 */ /* 0x040fe400078e0255 */
[----:B------:R-:W3:Y:S01]  /*4f890*/  LDC R150, c[0x0][0x248] ;  /* 0x00009200ff967b82 */ /* 0x000ee20000000800 */
[----:B-1----:R-:W-:Y:S01]  /*4f8a0*/  IADD3 R30, P1, R11, R10, RZ ;  /* 0x0000000a0b1e7210 */ /* 0x002fe20007f3e0ff */
[----:B------:R-:W-:Y:S01]  /*4f8b0*/  IMAD.X R33, R9, 0x1, R13, P0 ;  /* 0x0000000109217824 */ /* 0x000fe200000e060d */
[----:B----4-:R-:W-:-:S03]  /*4f8c0*/  IADD3 R28, P5, R11, R8, RZ ;  /* 0x000000080b1c7210 */ /* 0x010fc60007fbe0ff */
[----:B------:R-:W-:Y:S01]  /*4f8d0*/  IMAD.X R31, R9, 0x1, R3, P1 ;  /* 0x00000001091f7824 */ /* 0x000fe200008e0603 */
[----:B0-----:R-:W-:Y:S01]  /*4f8e0*/  IADD3 R26, P6, R11, R6, RZ ;  /* 0x000000060b1a7210 */ /* 0x001fe20007fde0ff */
[C---:B------:R-:W-:Y:S01]  /*4f8f0*/  IMAD.X R29, R9.reuse, 0x1, R5, P5 ;  /* 0x00000001091d7824 */ /* 0x040fe200028e0605 */
[----:B------:R0:W-:Y:S03]  /*4f900*/  STL.64 [R1+0x3c0], R32 ;  /* 0x0003c02001007387 */ /* 0x0001e60000100a00 */
[----:B------:R-:W-:Y:S01]  /*4f910*/  IMAD.X R27, R9, 0x1, R7, P6 ;  /* 0x00000001091b7824 */ /* 0x000fe200030e0607 */
[----:B------:R1:W-:Y:S01]  /*4f920*/  STL.64 [R1+0x3b8], R30 ;  /* 0x0003b81e01007387 */ /* 0x0003e20000100a00 */
[----:B------:R-:W-:-:S03]  /*4f930*/  SHF.R.S32.HI R9, RZ, 0x1f, R12 ;  /* 0x0000001fff097819 */ /* 0x000fc6000001140c */
[----:B------:R4:W-:Y:S01]  /*4f940*/  STL.64 [R1+0x3b0], R28 ;  /* 0x0003b01c01007387 */ /* 0x0009e20000100a00 */
[----:B0-----:R-:W-:-:S03]  /*4f950*/  IADD3 R32, P0, R12, R18, RZ ;  /* 0x000000120c207210 */ /* 0x001fc60007f1e0ff */
[----:B------:R0:W-:Y:S01]  /*4f960*/  STL.64 [R1+0x3a8], R26 ;  /* 0x0003a81a01007387 */ /* 0x0001e20000100a00 */
[C---:B-1----:R-:W-:Y:S01]  /*4f970*/  IADD3 R30, P1, R12.reuse, R10, RZ ;  /* 0x0000000a0c1e7210 */ /* 0x042fe20007f3e0ff */
[C---:B------:R-:W-:Y:S01]  /*4f980*/  IMAD.X R33, R9.reuse, 0x1, R13, P0 ;  /* 0x0000000109217824 */ /* 0x040fe200000e060d */
[C---:B----4-:R-:W-:Y:S01]  /*4f990*/  IADD3 R28, P5, R12.reuse, R8, RZ ;  /* 0x000000080c1c7210 */ /* 0x050fe20007fbe0ff */
        /* <DEDUP_REMOVED lines=13> */
[C---:B----4-:R-:W-:Y:S01]  /*4fa70*/  IADD3 R28, P5, R11.reuse, R8, RZ ;  /* 0x000000080b1c7210 */ /* 0x050fe20007fbe0ff */
[C---:B--2---:R-:W-:Y:S01]  /*4fa80*/  IMAD.IADD R12, R11.reuse, 0x1, R87 ;  /* 0x000000010b0c7824 */ /* 0x044fe200078e0257 */
        /* <DEDUP_REMOVED lines=211> */
[C---:B------:R-:W-:Y:S01]  /*507c0*/  IMAD.X R31, R9.reuse, 0x1, R3, P1 ;  /* 0x00000001091f7824 */ /* 0x040fe200008e0603 */
[----:B------:R0:W-:Y:S01]  /*507d0*/  STL.64 [R1+0x1a0], R32 ;  /* 0x0001a02001007387 */ /* 0x0001e20000100a00 */
[----:B------:R-:W-:Y:S01]  /*507e0*/  IMAD.X R29, R9, 0x1, R5, P5 ;  /* 0x00000001091d7824 */ /* 0x000fe200028e0605 */
[----:B------:R-:W-:Y:S01]  /*507f0*/  PRMT R121, R163, 0x5410, R157 ;  /* 0x00005410a3797816 */ /* 0x000fe2000000009d */
[----:B------:R-:W-:Y:S01]  /*50800*/  IMAD.X R27, R9, 0x1, R7, P6 ;  /* 0x00000001091b7824 */ /* 0x000fe200030e0607 */
[----:B------:R1:W-:Y:S01]  /*50810*/  STL.64 [R1+0x198], R30 ;  /* 0x0001981e01007387 */ /* 0x0003e20000100a00 */
[----:B------:R-:W-:Y:S01]  /*50820*/  SHF.R.S32.HI R9, RZ, 0x1f, R11 ;  /* 0x0000001fff097819 */ /* 0x000fe2000001140b */
[C---:B------:R-:W-:Y:S01]  /*50830*/  IMAD.IADD R12, R11.reuse, 0x1, R131 ;  /* 0x000000010b0c7824 */ /* 0x040fe200078e0283 */
[----:B------:R-:W2:Y:S01]  /*50840*/  LDC R157, c[0x0][0x248] ;  /* 0x00009200ff9d7b82 */ /* 0x000ea20000000800 */
[----:B------:R4:W-:Y:S01]  /*50850*/  STL.64 [R1+0x190], R28 ;  /* 0x0001901c01007387 */ /* 0x0009e20000100a00 */
[----:B0-----:R-:W-:-:S03]  /*50860*/  IADD3 R32, P0, R11, R18, RZ ;  /* 0x000000120b207210 */ /* 0x001fc60007f1e0ff */
[----:B------:R0:W-:Y:S03]  /*50870*/  STL.64 [R1+0x188], R26 ;  /* 0x0001881a01007387 */ /* 0x0001e60000100a00 */
[----:B------:R-:W2:Y:S01]  /*50880*/  LDC R163, c[0x0][0x248] ;  /* 0x00009200ffa37b82 */ /* 0x000ea20000000800 */
[----:B-1----:R-:W-:Y:S01]  /*50890*/  IADD3 R30, P1, R11, R10, RZ ;  /* 0x0000000a0b1e7210 */ /* 0x002fe20007f3e0ff */
[----:B------:R-:W-:Y:S01]  /*508a0*/  IMAD.X R33, R9, 0x1, R13, P0 ;  /* 0x0000000109217824 */ /* 0x000fe200000e060d */
[----:B----4-:R-:W-:-:S03]  /*508b0*/  IADD3 R28, P5, R11, R8, RZ ;  /* 0x000000080b1c7210 */ /* 0x010fc60007fbe0ff */
[----:B------:R-:W-:Y:S01]  /*508c0*/  IMAD.X R31, R9, 0x1, R3, P1 ;  /* 0x00000001091f7824 */ /* 0x000fe200008e0603 */
[----:B------:R-:W-:Y:S01]  /*508d0*/  PRMT R115, R115, 0x3340, R123 ;  /* 0x0000334073737816 */ /* 0x000fe2000000007b */
[----:B------:R-:W-:Y:S01]  /*508e0*/  IMAD.MOV.U32 R96, RZ, RZ, R248 ;  /* 0x000000ffff607224 */ /* 0x000fe200078e00f8 */
[----:B------:R-:W1:Y:S01]  /*508f0*/  LDC R126, c[0x0][0x248] ;  /* 0x00009200ff7e7b82 */ /* 0x000e620000000800 */
        /* <DEDUP_REMOVED lines=9> */
[C---:B----4-:R-:W-:Y:S01]  /*50990*/  IADD3 R30, P1, R12.reuse, R10, RZ ;  /* 0x0000000a0c1e7210 */ /* 0x050fe20007f3e0ff */
[C---:B------:R-:W-:Y:S01]  /*509a0*/  IMAD.X R33, R9.reuse, 0x1, R13, P0 ;  /* 0x0000000109217824 */ /* 0x040fe200000e060d */
[C---:B---3--:R-:W-:Y:S01]  /*509b0*/  IADD3 R28, P5, R12.reuse, R8, RZ ;  /* 0x000000080c1c7210 */ /* 0x048fe20007fbe0ff */
        /* <DEDUP_REMOVED lines=11> */
[C---:B---3--:R-:W-:Y:S01]  /*50a70*/  IADD3 R30, P1, R11.reuse, R10, RZ ;  /* 0x0000000a0b1e7210 */ /* 0x048fe20007f3e0ff */
        /* <DEDUP_REMOVED lines=167> */
[C---:B--2---:R-:W-:Y:S01]  /*514f0*/  IADD3 R30, P1, R11.reuse, R10, RZ ;  /* 0x0000000a0b1e7210 */ /* 0x044fe20007f3e0ff */
        /* <DEDUP_REMOVED lines=53> */
[----:B------:R-:W3:Y:S01]  /*51850*/  LDC R167, c[0x0][0x248] ;  /* 0x00009200ffa77b82 */ /* 0x000ee20000000800 */
[----:B------:R4:W-:Y:S01]  /*51860*/  STL.64 [R1+0x9d8], R28 ;  /* 0x0009d81c01007387 */ /* 0x0009e20000100a00 */
[----:B0-----:R-:W-:-:S03]  /*51870*/  IADD3 R32, P0, R11, R18, RZ ;  /* 0x000000120b207210 */ /* 0x001fc60007f1e0ff */
[----:B------:R0:W-:Y:S01]  /*51880*/  STL.64 [R1+0x9d0], R26 ;  /* 0x0009d01a01007387 */ /* 0x0001e20000100a00 */
[C---:B--2---:R-:W-:Y:S01]  /*51890*/  IADD3 R30, P1, R11.reuse, R10, RZ ;  /* 0x0000000a0b1e7210 */ /* 0x044fe20007f3e0ff */
        /* <DEDUP_REMOVED lines=30> */
[C---:B---3--:R-:W-:Y:S01]  /*51a80*/  IMAD.IADD R9, R11.reuse, 0x1, R167 ;  /* 0x000000010b097824 */ /* 0x048fe200078e02a7 */
        /* <DEDUP_REMOVED lines=26> */
[C---:B------:R-:W-:Y:S02]  /*51c30*/  IMAD.IADD R9, R11.reuse, 0x1, R175 ;  /* 0x000000010b097824 */ /* 0x040fe400078e02af */
[----:B------:R-:W1:Y:S01]  /*51c40*/  LDC R185, c[0x0][0x248] ;  /* 0x00009200ffb97b82 */ /* 0x000e620000000800 */
[C---:B--2---:R-:W-:Y:S01]  /*51c50*/  IADD3 R30, P1, R11.reuse, R10, RZ ;  /* 0x0000000a0b1e7210 */ /* 0x044fe20007f3e0ff */
[----:B------:R-:W-:Y:S01]  /*51c60*/  IMAD.X R33, R12, 0x1, R13, P0 ;  /* 0x000000010c217824 */ /* 0x000fe200000e060d */
[----:B----4-:R-:W-:-:S03]  /*51c70*/  IADD3 R28, P5, R11, R8, RZ ;  /* 0x000000080b1c7210 */ /* 0x010fc60007fbe0ff */
[C---:B------:R-:W-:Y:S01]  /*51c80*/  IMAD.X R31, R12.reuse, 0x1, R3, P1 ;  /* 0x000000010c1f7824 */ /* 0x040fe200008e0603 */
        /* <DEDUP_REMOVED lines=96> */
[C---:B-1----:R-:W-:Y:S01]  /*52290*/  IMAD.IADD R11, R9.reuse, 0x1, R185 ;  /* 0x00000001090b7824 */ /* 0x042fe200078e02b9 */
        /* <DEDUP_REMOVED lines=362> */
[----:B--2---:R-:W-:-:S03]  /*53940*/  IADD3 R28, P5, R11, R8, RZ ;  /* 0x000000080b1c7210 */ /* 0x004fc60007fbe0ff */
[----:B------:R-:W-:Y:S01]  /*53950*/  IMAD.X R31, R9, 0x1, R3, P1 ;  /* 0x00000001091f7824 */ /* 0x000fe200008e0603 */
[----:B0-----:R-:W-:Y:S01]  /*53960*/  IADD3 R26, P6, R11, R6, RZ ;  /* 0x000000060b1a7210 */ /* 0x001fe20007fde0ff */
[C---:B------:R-:W-:Y:S01]  /*53970*/  IMAD.X R29, R9.reuse, 0x1, R5, P5 ;  /* 0x00000001091d7824 */ /* 0x040fe200028e0605 */
[----:B------:R-:W-:Y:S03]  /*53980*/  STL.64 [R1+0x18], R32 ;  /* 0x0000182001007387 */ /* 0x000fe60000100a00 */
[----:B------:R-:W-:Y:S01]  /*53990*/  IMAD.X R27, R9, 0x1, R7, P6 ;  /* 0x00000001091b7824 */ /* 0x000fe200030e0607 */
[----:B------:R0:W-:Y:S01]  /*539a0*/  STL.64 [R1+0x10], R30 ;  /* 0x0000101e01007387 */ /* 0x0001e20000100a00 */
[----:B------:R-:W-:-:S03]  /*539b0*/  IMAD.MOV.U32 R140, RZ, RZ, R195 ;  /* 0x000000ffff8c7224 */ /* 0x000fc600078e00c3 */
[----:B------:R1:W-:Y:S04]  /*539c0*/  STL.64 [R1+0x8], R28 ;  /* 0x0000081c01007387 */ /* 0x0003e80000100a00 */
[----:B------:R2:W-:Y:S04]  /*539d0*/  STL.64 [R1], R26 ;  /* 0x0000001a01007387 */ /* 0x0005e80000100a00 */
[----:B------:R-:W3:Y:S01]  /*539e0*/  LDL.LU R195, [R1+0x2248] ;  /* 0x0022480001c37983 */ /* 0x000ee20000300800 */
[----:B------:R-:W-:Y:S02]  /*539f0*/  IMAD.MOV.U32 R119, RZ, RZ, R221 ;  /* 0x000000ffff777224 */ /* 0x000fe400078e00dd */
        /* <DEDUP_REMOVED lines=28> */
[----:B------:R-:W4:Y:S01]  /*53bc0*/  LDL.LU R89, [R1+0xe9c] ;  /* 0x000e9c0001597983 */ /* 0x000f220000300800 */
        /* <DEDUP_REMOVED lines=21> */
[----:B------:R-:W4:Y:S01]  /*53d20*/  LDL.LU R76, [R1+0xf0c] ;  /* 0x000f0c00014c7983 */ /* 0x000f220000300800 */
        /* <DEDUP_REMOVED lines=14> */
[----:B---3--:R-:W-:Y:S02]  /*53e10*/  IMAD.MOV.U32 R86, RZ, RZ, R195 ;  /* 0x000000ffff567224 */ /* 0x008fe400078e00c3 */
[----:B------:R-:W3:Y:S02]  /*53e20*/  LDL.LU R195, [R1+0x2244] ;  /* 0x0022440001c37983 */ /* 0x000ee40000300800 */
[----:B------:R-:W-:Y:S02]  /*53e30*/  IMAD.MOV.U32 R90, RZ, RZ, R86 ;  /* 0x000000ffff5a7224 */ /* 0x000fe400078e0056 */
[----:B------:R-:W-:Y:S02]  /*53e40*/  IMAD.MOV.U32 R86, RZ, RZ, R75 ;  /* 0x000000ffff567224 */ /* 0x000fe400078e004b */
[----:B------:R-:W3:Y:S04]  /*53e50*/  LDL.LU R75, [R1+0xf6c] ;  /* 0x000f6c00014b7983 */ /* 0x000ee80000300800 */
[----:B------:R-:W3:Y:S04]  /*53e60*/  LDL.LU R157, [R1+0xf1c] ;  /* 0x000f1c00019d7983 */ /* 0x000ee80000300800 */
[----:B------:R-:W3:Y:S01]  /*53e70*/  LDL.LU R165, [R1+0xe78] ;  /* 0x000e780001a57983 */ /* 0x000ee20000300800 */
[----:B------:R-:W-:-:S02]  /*53e80*/  IMAD.IADD R230, R11, 0x1, R230 ;  /* 0x000000010be67824 */ /* 0x000fc400078e02e6 */
[----:B------:R-:W-:Y:S02]  /*53e90*/  IMAD.MOV.U32 R94, RZ, RZ, R250 ;  /* 0x000000ffff5e7224 */ /* 0x000fe400078e00fa */
[----:B------:R-:W-:Y:S01]  /*53ea0*/  IMAD.MOV.U32 R98, RZ, RZ, R232 ;  /* 0x000000ffff627224 */ /* 0x000fe200078e00e8 */
[----:B------:R-:W-:Y:S01]  /*53eb0*/  SHF.R.S32.HI R9, RZ, 0x1f, R230 ;  /* 0x0000001fff097819 */ /* 0x000fe200000114e6 */
[C---:B------:R-:W-:Y:S01]  /*53ec0*/  IMAD.IADD R222, R230.reuse, 0x1, R222 ;  /* 0x00000001e6de7824 */ /* 0x040fe200078e02de */
[C---:B------:R-:W-:Y:S02]  /*53ed0*/  IADD3 R250, P0, R230.reuse, R18, RZ ;  /* 0x00000012e6fa7210 */ /* 0x040fe40007f1e0ff */
[C---:B------:R-:W-:Y:S02]  /*53ee0*/  IADD3 R248, P1, R230.reuse, R10, RZ ;  /* 0x0000000ae6f87210 */ /* 0x040fe40007f3e0ff */
[C---:B------:R-:W-:Y:S02]  /*53ef0*/  IADD3 R232, P5, R230.reuse, R8, RZ ;  /* 0x00000008e6e87210 */ /* 0x040fe40007fbe0ff */
[----:B------:R-:W-:Y:S01]  /*53f00*/  IADD3 R230, P6, R230, R6, RZ ;  /* 0x00000006e6e67210 */ /* 0x000fe20007fde0ff */
[----:B------:R-:W-:-:S02]  /*53f10*/  IMAD.MOV.U32 R77, RZ, RZ, R251 ;  /* 0x000000ffff4d7224 */ /* 0x000fc400078e00fb */
[----:B------:R-:W-:Y:S02]  /*53f20*/  IMAD.MOV.U32 R85, RZ, RZ, R249 ;  /* 0x000000ffff557224 */ /* 0x000fe400078e00f9 */
[----:B------:R-:W-:Y:S02]  /*53f30*/  IMAD.MOV.U32 R124, RZ, RZ, R226 ;  /* 0x000000ffff7c7224 */ /* 0x000fe400078e00e2 */
[C---:B------:R-:W-:Y:S01]  /*53f40*/  IMAD.X R251, R9.reuse, 0x1, R13, P0 ;  /* 0x0000000109fb7824 */ /* 0x040fe200000e060d */
[C---:B------:R-:W-:Y:S01]  /*53f50*/  IADD3 R228, P0, R222.reuse, R18, RZ ;  /* 0x00000012dee47210 */ /* 0x040fe20007f1e0ff */
[C---:B------:R-:W-:Y:S01]  /*53f60*/  IMAD.X R249, R9.reuse, 0x1, R3, P1 ;  /* 0x0000000109f97824 */ /* 0x040fe200008e0603 */
[C---:B------:R-:W-:Y:S01]  /*53f70*/  IADD3 R226, P1, R222.reuse, R10, RZ ;  /* 0x0000000adee27210 */ /* 0x040fe20007f3e0ff */
[C---:B------:R-:W-:Y:S01]  /*53f80*/  IMAD.X R233, R9.reuse, 0x1, R5, P5 ;  /* 0x0000000109e97824 */ /* 0x040fe200028e0605 */
[C---:B------:R-:W-:Y:S01]  /*53f90*/  IADD3 R224, P5, R222.reuse, R8, RZ ;  /* 0x00000008dee07210 */ /* 0x040fe20007fbe0ff */
[----:B------:R-:W-:Y:S01]  /*53fa0*/  IMAD.X R231, R9, 0x1, R7, P6 ;  /* 0x0000000109e77824 */ /* 0x000fe200030e0607 */
[----:B------:R-:W-:Y:S01]  /*53fb0*/  SHF.R.S32.HI R9, RZ, 0x1f, R222 ;  /* 0x0000001fff097819 */ /* 0x000fe200000114de */
[C---:B------:R-:W-:Y:S01]  /*53fc0*/  IMAD.IADD R214, R222.reuse, 0x1, R215 ;  /* 0x00000001ded67824 */ /* 0x040fe200078e02d7 */
[----:B------:R-:W-:Y:S01]  /*53fd0*/  IADD3 R222, P6, R222, R6, RZ ;  /* 0x00000006dede7210 */ /* 0x000fe20007fde0ff */
[----:B------:R-:W-:-:S02]  /*53fe0*/  IMAD.MOV.U32 R116, RZ, RZ, R223 ;  /* 0x000000ffff747224 */ /* 0x000fc400078e00df */
        /* <DEDUP_REMOVED lines=20> */
[----:B------:R-:W-:-:S03]  /*54130*/  IADD3 R206, P6, R206, R6, RZ ;  /* 0x00000006cece7210 */ /* 0x000fc60007fde0ff */
        /* <DEDUP_REMOVED lines=38> */
[C---:B0-----:R-:W-:Y:S01]  /*543a0*/  IMAD.IADD R30, R38.reuse, 0x1, R244 ;  /* 0x00000001261e7824 */ /* 0x041fe200078e02f4 */
        /* <DEDUP_REMOVED lines=13> */
[C---:B-1----:R-:W-:Y:S01]  /*54480*/  IADD3 R28, P0, R22.reuse, R18, RZ ;  /* 0x00000012161c7210 */ /* 0x042fe20007f1e0ff */
[C---:B------:R-:W-:Y:S01]  /*54490*/  IMAD.X R35, R9.reuse, 0x1, R3, P1 ;  /* 0x0000000109237824 */ /* 0x040fe200008e0603 */
[C---:B--2---:R-:W-:Y:S01]  /*544a0*/  IADD3 R26, P1, R22.reuse, R10, RZ ;  /* 0x0000000a161a7210 */ /* 0x044fe20007f3e0ff */
[C---:B------:R-:W-:Y:S01]  /*544b0*/  IMAD.X R33, R9.reuse, 0x1, R5, P5 ;  /* 0x0000000109217824 */ /* 0x040fe200028e0605 */
[C---:B------:R-:W-:Y:S01]  /*544c0*/  IADD3 R24, P5, R22.reuse, R8, RZ ;  /* 0x0000000816187210 */ /* 0x040fe20007fbe0ff */
[----:B------:R-:W-:Y:S01]  /*544d0*/  IMAD.X R31, R9, 0x1, R7, P6 ;  /* 0x00000001091f7824 */ /* 0x000fe200030e0607 */
[----:B------:R-:W-:Y:S01]  /*544e0*/  SHF.R.S32.HI R9, RZ, 0x1f, R22 ;  /* 0x0000001fff097819 */ /* 0x000fe20000011416 */
[C---:B------:R-:W-:Y:S01]  /*544f0*/  IMAD.IADD R12, R22.reuse, 0x1, R252 ;  /* 0x00000001160c7824 */ /* 0x040fe200078e02fc */
[----:B------:R-:W-:Y:S01]  /*54500*/  IADD3 R22, P6, R22, R6, RZ ;  /* 0x0000000616167210 */ /* 0x000fe20007fde0ff */
[----:B------:R-:W-:-:S02]  /*54510*/  IMAD.MOV.U32 R74, RZ, RZ, R25 ;  /* 0x000000ffff4a7224 */ /* 0x000fc400078e0019 */
[----:B------:R-:W-:Y:S02]  /*54520*/  IMAD.IADD R11, R12, 0x1, R126 ;  /* 0x000000010c0b7824 */ /* 0x000fe400078e027e */
[----:B------:R-:W-:Y:S02]  /*54530*/  IMAD.MOV.U32 R126, RZ, RZ, R99 ;  /* 0x000000ffff7e7224 */ /* 0x000fe400078e0063 */
[----:B------:R-:W-:Y:S02]  /*54540*/  IMAD.MOV.U32 R73, RZ, RZ, R23 ;  /* 0x000000ffff497224 */ /* 0x000fe400078e0017 */
[----:B------:R-:W-:Y:S02]  /*54550*/  IMAD.MOV.U32 R99, RZ, RZ, R94 ;  /* 0x000000ffff637224 */ /* 0x000fe400078e005e */
[----:B------:R-:W-:Y:S02]  /*54560*/  IMAD.MOV.U32 R131, RZ, RZ, R85 ;  /* 0x000000ffff837224 */ /* 0x000fe400078e0055 */
[----:B------:R-:W-:-:S02]  /*54570*/  IMAD.MOV.U32 R94, RZ, RZ, R20 ;  /* 0x000000ffff5e7224 */ /* 0x000fc400078e0014 */
[C---:B------:R-:W-:Y:S01]  /*54580*/  IMAD.X R23, R9.reuse, 0x1, R7, P6 ;  /* 0x0000000109177824 */ /* 0x040fe200030e0607 */
[-C--:B------:R-:W-:Y:S01]  /*54590*/  IADD3 R20, P6, R12, R18.reuse, RZ ;  /* 0x000000120c147210 */ /* 0x080fe20007fde0ff */
[----:B------:R-:W-:Y:S01]  /*545a0*/  IMAD.MOV.U32 R85, RZ, RZ, R74 ;  /* 0x000000ffff557224 */ /* 0x000fe200078e004a */
[----:B------:R-:W-:Y:S01]  /*545b0*/  SHF.R.S32.HI R74, RZ, 0x1f, R11 ;  /* 0x0000001fff4a7819 */ /* 0x000fe2000001140b */
[----:B------:R-:W-:Y:S01]  /*545c0*/  IMAD.X R27, R9, 0x1, R3, P1 ;  /* 0x00000001091b7824 */ /* 0x000fe200008e0603 */
[----:B------:R-:W-:Y:S01]  /*545d0*/  IADD3 R18, P1, R11, R18, RZ ;  /* 0x000000120b127210 */ /* 0x000fe20007f3e0ff */
[----:B------:R-:W-:Y:S02]  /*545e0*/  IMAD.MOV.U32 R135, RZ, RZ, R19 ;  /* 0x000000ffff877224 */ /* 0x000fe400078e0013 */
[----:B------:R-:W-:Y:S02]  /*545f0*/  IMAD.MOV.U32 R119, RZ, RZ, R14 ;  /* 0x000000ffff777224 */ /* 0x000fe400078e000e */
[----:B------:R-:W-:-:S02]  /*54600*/  IMAD.MOV.U32 R96, RZ, RZ, R16 ;  /* 0x000000ffff607224 */ /* 0x000fc400078e0010 */
[C---:B------:R-:W-:Y:S01]  /*54610*/  IMAD.X R29, R9.reuse, 0x1, R13, P0 ;  /* 0x00000001091d7824 */ /* 0x040fe200000e060d */
[----:B------:R-:W-:Y:S01]  /*54620*/  IADD3 R16, P0, R12, R10, RZ ;  /* 0x0000000a0c107210 */ /* 0x000fe20007f1e0ff */
[----:B------:R-:W-:Y:S01]  /*54630*/  IMAD.X R25, R9, 0x1, R5, P5 ;  /* 0x0000000109197824 */ /* 0x000fe200028e0605 */
[----:B------:R-:W-:Y:S01]  /*54640*/  SHF.R.S32.HI R9, RZ, 0x1f, R12 ;  /* 0x0000001fff097819 */ /* 0x000fe2000001140c */
[----:B------:R-:W-:Y:S01]  /*54650*/  IMAD.X R19, R74, 0x1, R13, P1 ;  /* 0x000000014a137824 */ /* 0x000fe200008e060d */
[----:B------:R-:W-:Y:S01]  /*54660*/  IADD3 R14, P1, R12, R8, RZ ;  /* 0x000000080c0e7210 */ /* 0x000fe20007f3e0ff */
[----:B------:R-:W-:Y:S01]  /*54670*/  IMAD.MOV.U32 R125, RZ, RZ, R116 ;  /* 0x000000ffff7d7224 */ /* 0x000fe200078e0074 */
[----:B------:R-:W-:Y:S01]  /*54680*/  LOP3.LUT R77, R77, 0xffff, RZ, 0xc0, !PT ;  /* 0x0000ffff4d4d7812 */ /* 0x000fe200078ec0ff */
[----:B------:R-:W-:Y:S01]  /*54690*/  IMAD.MOV.U32 R142, RZ, RZ, R15 ;  /* 0x000000ffff8e7224 */ /* 0x000fe200078e000f */
[----:B----4-:R-:W-:Y:S01]  /*546a0*/  LOP3.LUT R89, R89, 0xffff, RZ, 0xc0, !PT ;  /* 0x0000ffff59597812 */ /* 0x010fe200078ec0ff */
[----:B------:R-:W-:Y:S01]  /*546b0*/  IMAD.MOV.U32 R116, RZ, RZ, R17 ;  /* 0x000000ffff747224 */ /* 0x000fe200078e0011 */
[----:B------:R-:W-:Y:S01]  /*546c0*/  LOP3.LUT R76, R76, 0xffff, RZ, 0xc0, !PT ;  /* 0x0000ffff4c4c7812 */ /* 0x000fe200078ec0ff */
[C---:B------:R-:W-:Y:S01]  /*546d0*/  IMAD.X R21, R9.reuse, 0x1, R13, P6 ;  /* 0x0000000109157824 */ /* 0x040fe200030e060d */
[----:B------:R-:W-:Y:S01]  /*546e0*/  IADD3 R12, P5, R12, R6, RZ ;  /* 0x000000060c0c7210 */ /* 0x000fe20007fbe0ff */
[----:B------:R-:W-:Y:S01]  /*546f0*/  IMAD.X R17, R9, 0x1, R3, P0 ;  /* 0x0000000109117824 */ /* 0x000fe200000e0603 */
[----:B------:R-:W-:Y:S01]  /*54700*/  IADD3 R10, P6, R11, R10, RZ ;  /* 0x0000000a0b0a7210 */ /* 0x000fe20007fde0ff */
[----:B------:R-:W-:Y:S01]  /*54710*/  IMAD.X R15, R9, 0x1, R5, P1 ;  /* 0x00000001090f7824 */ /* 0x000fe200008e0605 */
[----:B------:R-:W-:-:S02]  /*54720*/  IADD3 R8, P0, R11, R8, RZ ;  /* 0x000000080b087210 */ /* 0x000fc40007f1e0ff */
[----:B------:R-:W-:Y:S02]  /*54730*/  IADD3 R6, P1, R11, R6, RZ ;  /* 0x000000060b067210 */ /* 0x000fe40007f3e0ff */
[----:B------:R-:W-:Y:S02]  /*54740*/  PRMT R11, R89, 0x3340, R1 ;  /* 0x00003340590b7816 */ /* 0x000fe40000000001 */
[----:B------:R-:W-:Y:S02]  /*54750*/  PRMT R87, R77, 0x3340, R76 ;  /* 0x000033404d577816 */ /* 0x000fe4000000004c */
[----:B------:R-:W-:Y:S02]  /*54760*/  LOP3.LUT R85, R85, 0xffff, RZ, 0xc0, !PT ;  /* 0x0000ffff55557812 */ /* 0x000fe400078ec0ff */
[----:B------:R-:W-:Y:S01]  /*54770*/  PRMT R87, R87, 0x5410, R11 ;  /* 0x0000541057577816 */ /* 0x000fe2000000000b */
[----:B------:R-:W-:Y:S01]  /*54780*/  IMAD.MOV.U32 R163, RZ, RZ, R141 ;  /* 0x000000ffffa37224 */ /* 0x000fe200078e008d */
[----:B------:R-:W-:Y:S01]  /*54790*/  PRMT R11, R85, 0x3340, R1 ;  /* 0x00003340550b7816 */ /* 0x000fe20000000001 */
[----:B------:R-:W-:-:S02]  /*547a0*/  IMAD.MOV.U32 R158, RZ, RZ, R156 ;  /* 0x000000ffff9e7224 */ /* 0x000fc400078e009c */
[----:B------:R-:W-:Y:S02]  /*547b0*/  IMAD.MOV.U32 R141, RZ, RZ, R92 ;  /* 0x000000ffff8d7224 */ /* 0x000fe400078e005c */
[----:B------:R-:W-:Y:S02]  /*547c0*/  IMAD.MOV.U32 R156, RZ, RZ, R133 ;  /* 0x000000ffff9c7224 */ /* 0x000fe400078e0085 */
[----:B------:R-:W-:Y:S02]  /*547d0*/  IMAD.MOV.U32 R92, RZ, RZ, R90 ;  /* 0x000000ffff5c7224 */ /* 0x000fe400078e005a */
[----:B------:R-:W-:Y:S01]  /*547e0*/  IMAD.MOV.U32 R133, RZ, RZ, R91 ;  /* 0x000000ffff857224 */ /* 0x000fe200078e005b */
[----:B------:R-:W-:Y:S01]  /*547f0*/  SHF.R.U32.HI R91, RZ, 0x8, R76 ;  /* 0x00000008ff5b7819 */ /* 0x000fe2000001164c */
[----:B------:R-:W-:Y:S02]  /*54800*/  IMAD.MOV.U32 R164, RZ, RZ, R93 ;  /* 0x000000ffffa47224 */ /* 0x000fe400078e005d */
[----:B------:R-:W-:Y:S01]  /*54810*/  IMAD.MOV.U32 R159, RZ, RZ, R150 ;  /* 0x000000ffff9f7224 */ /* 0x000fe200078e0096 */
[----:B------:R-:W-:-:S02]  /*54820*/  LOP3.LUT R91, R91, 0xffff, RZ, 0xc0, !PT ;  /* 0x0000ffff5b5b7812 */ /* 0x000fc400078ec0ff */
[----:B---3--:R-:W-:Y:S02]  /*54830*/  LOP3.LUT R75, R75, 0xffff, RZ, 0xc0, !PT ;  /* 0x0000ffff4b4b7812 */ /* 0x008fe400078ec0ff */
[----:B------:R-:W-:Y:S01]  /*54840*/  LOP3.LUT R13, R157, 0xffff, RZ, 0xc0, !PT ;  /* 0x0000ffff9d0d7812 */ /* 0x000fe200078ec0ff */
[----:B------:R-:W-:Y:S02]  /*54850*/  IMAD.MOV.U32 R157, RZ, RZ, R140 ;  /* 0x000000ffff9d7224 */ /* 0x000fe400078e008c */
[----:B------:R-:W-:Y:S01]  /*54860*/  IMAD.MOV.U32 R140, RZ, RZ, R86 ;  /* 0x000000ffff8c7224 */ /* 0x000fe200078e0056 */
[----:B------:R-:W-:Y:S02]  /*54870*/  PRMT R86, R75, 0x3340, R13 ;  /* 0x000033404b567816 */ /* 0x000fe4000000000d */
[----:B------:R-:W-:Y:S02]  /*54880*/  SHF.R.U32.HI R75, RZ, 0x8, R75 ;  /* 0x00000008ff4b7819 */ /* 0x000fe4000001164b */
[----:B------:R-:W-:-:S02]  /*54890*/  PRMT R86, R86, 0x5410, R11 ;  /* 0x0000541056567816 */ /* 0x000fc4000000000b */
[----:B------:R-:W-:Y:S02]  /*548a0*/  SHF.R.U32.HI R90, RZ, 0x8, R13 ;  /* 0x00000008ff5a7819 */ /* 0x000fe4000001160d */
[----:B------:R-:W-:Y:S02]  /*548b0*/  SHF.R.U32.HI R11, RZ, 0x8, R77 ;  /* 0x00000008ff0b7819 */ /* 0x000fe4000001164d */
[----:B------:R-:W-:Y:S02]  /*548c0*/  LOP3.LUT R13, R75, 0xffff, RZ, 0xc0, !PT ;  /* 0x0000ffff4b0d7812 */ /* 0x000fe400078ec0ff */
[----:B------:R-:W-:Y:S01]  /*548d0*/  LOP3.LUT R90, R90, 0xffff, RZ, 0xc0, !PT ;  /* 0x0000ffff5a5a7812 */ /* 0x000fe200078ec0ff */
[----:B------:R-:W-:Y:S01]  /*548e0*/  IMAD.MOV.U32 R166, RZ, RZ, R165 ;  /* 0x000000ffffa67224 */ /* 0x000fe200078e00a5 */
[----:B------:R-:W-:Y:S01]  /*548f0*/  LOP3.LUT R11, R11, 0xffff, RZ, 0xc0, !PT ;  /* 0x0000ffff0b0b7812 */ /* 0x000fe200078ec0ff */
[----:B------:R-:W-:Y:S01]  /*54900*/  IMAD.MOV.U32 R165, RZ, RZ, R164 ;  /* 0x000000ffffa57224 */ /* 0x000fe200078e00a4 */
[----:B------:R-:W-:Y:S01]  /*54910*/  PRMT R90, R13, 0x3340, R90 ;  /* 0x000033400d5a7816 */ /* 0x000fe2000000005a */
[----:B------:R-:W-:Y:S01]  /*54920*/  IMAD.X R13, R9, 0x1, R7, P5 ;  /* 0x00000001090d7824 */ /* 0x000fe200028e0607 */
[----:B------:R-:W-:Y:S01]  /*54930*/  PRMT R91, R11, 0x3340, R91 ;  /* 0x000033400b5b7816 */ /* 0x000fe2000000005b */
[----:B------:R-:W-:-:S02]  /*54940*/  IMAD.MOV.U32 R164, RZ, RZ, R163 ;  /* 0x000000ffffa47224 */ /* 0x000fc400078e00a3 */
[C---:B------:R-:W-:Y:S01]  /*54950*/  IMAD.X R11, R74.reuse, 0x1, R3, P6 ;  /* 0x000000014a0b7824 */ /* 0x040fe200030e0603 */
[----:B------:R-:W-:Y:S01]  /*54960*/  LOP3.LUT R3, R195, 0xffff, RZ, 0xc0, !PT ;  /* 0x0000ffffc3037812 */ /* 0x000fe200078ec0ff */
[----:B------:R-:W-:Y:S01]  /*54970*/  IMAD.X R9, R74, 0x1, R5, P0 ;  /* 0x000000014a097824 */ /* 0x000fe200000e0605 */
[----:B------:R-:W-:Y:S01]  /*54980*/  LOP3.LUT R5, R166, 0xffff, RZ, 0xc0, !PT ;  /* 0x0000ffffa6057812 */ /* 0x000fe200078ec0ff */
[----:B------:R-:W-:Y:S01]  /*54990*/  IMAD.MOV.U32 R163, RZ, RZ, R159 ;  /* 0x000000ffffa37224 */ /* 0x000fe200078e009f */
[----:B------:R-:W0:Y:S01]  /*549a0*/  LDC.64 R194, c[0x0][0x228] ;  /* 0x00008a00ffc27b82 */ /* 0x000e220000000a00 */
[----:B------:R-:W-:Y:S02]  /*549b0*/  IMAD.MOV.U32 R159, RZ, RZ, R158 ;  /* 0x000000ffff9f7224 */ /* 0x000fe400078e009e */
[----:B------:R-:W-:Y:S02]  /*549c0*/  IMAD.MOV.U32 R158, RZ, RZ, R151 ;  /* 0x000000ffff9e7224 */ /* 0x000fe400078e0097 */
[----:B------:R-:W-:-:S02]  /*549d0*/  IMAD.MOV.U32 R166, RZ, RZ, R165 ;  /* 0x000000ffffa67224 */ /* 0x000fc400078e00a5 */
[----:B------:R-:W-:Y:S02]  /*549e0*/  IMAD.MOV.U32 R151, RZ, RZ, R143 ;  /* 0x000000ffff977224 */ /* 0x000fe400078e008f */
[----:B------:R-:W-:Y:S01]  /*549f0*/  IMAD.MOV.U32 R165, RZ, RZ, R164 ;  /* 0x000000ffffa57224 */ /* 0x000fe200078e00a4 */
[--C-:B------:R-:W-:Y:S01]  /*54a00*/  PRMT R140, R140, 0x4210, R3.reuse ;  /* 0x000042108c8c7816 */ /* 0x100fe20000000003 */
[----:B------:R-:W-:Y:S01]  /*54a10*/  IMAD.MOV.U32 R143, RZ, RZ, R142 ;  /* 0x000000ffff8f7224 */ /* 0x000fe200078e008e */
[----:B------:R-:W-:Y:S01]  /*54a20*/  PRMT R144, R144, 0x5210, R3 ;  /* 0x0000521090907816 */ /* 0x000fe20000000003 */
[----:B------:R-:W-:Y:S01]  /*54a30*/  IMAD.MOV.U32 R164, RZ, RZ, R163 ;  /* 0x000000ffffa47224 */ /* 0x000fe200078e00a3 */
[----:B------:R-:W-:Y:S01]  /*54a40*/  LOP3.LUT R3, R189, 0xffff, RZ, 0xc0, !PT ;  /* 0x0000ffffbd037812 */ /* 0x000fe200078ec0ff */
[----:B------:R-:W-:Y:S02]  /*54a50*/  IMAD.MOV.U32 R142, RZ, RZ, R135 ;  /* 0x000000ffff8e7224 */ /* 0x000fe400078e0087 */
[----:B------:R-:W-:-:S02]  /*54a60*/  IMAD.MOV.U32 R93, RZ, RZ, R73 ;  /* 0x000000ffff5d7224 */ /* 0x000fc400078e0049 */
[----:B------:R-:W-:Y:S01]  /*54a70*/  IMAD.MOV.U32 R150, RZ, RZ, R100 ;  /* 0x000000ffff967224 */ /* 0x000fe200078e0064 */
[----:B------:R-:W-:Y:S01]  /*54a80*/  PRMT R133, R133, 0x4210, R5 ;  /* 0x0000421085857816 */ /* 0x000fe20000000005 */
[----:B------:R-:W-:Y:S01]  /*54a90*/  IMAD.MOV.U32 R163, RZ, RZ, R159 ;  /* 0x000000ffffa37224 */ /* 0x000fe200078e009f */
[----:B------:R-:W-:Y:S01]  /*54aa0*/  PRMT R137, R137, 0x5210, R5 ;  /* 0x0000521089897816 */ /* 0x000fe20000000005 */
[----:B------:R-:W-:Y:S01]  /*54ab0*/  IMAD.MOV.U32 R159, RZ, RZ, R158 ;  /* 0x000000ffff9f7224 */ /* 0x000fe200078e009e */
[----:B------:R-:W1:Y:S01]  /*54ac0*/  LDC.64 R188, c[0x0][0x228] ;  /* 0x00008a00ffbc7b82 */ /* 0x000e620000000a00 */
[----:B------:R-:W-:Y:S02]  /*54ad0*/  IMAD.MOV.U32 R135, RZ, RZ, R119 ;  /* 0x000000ffff877224 */ /* 0x000fe400078e0077 */
[----:B------:R-:W-:Y:S02]  /*54ae0*/  IMAD.MOV.U32 R158, RZ, RZ, R151 ;  /* 0x000000ffff9e7224 */ /* 0x000fe400078e0097 */
[----:B------:R-:W-:-:S02]  /*54af0*/  IMAD.MOV.U32 R119, RZ, RZ, R94 ;  /* 0x000000ffff777224 */ /* 0x000fc400078e005e */
[----:B------:R-:W-:Y:S02]  /*54b00*/  IMAD.MOV.U32 R151, RZ, RZ, R143 ;  /* 0x000000ffff977224 */ /* 0x000fe400078e008f */
[----:B------:R-:W-:Y:S02]  /*54b10*/  IMAD.MOV.U32 R94, RZ, RZ, R193 ;  /* 0x000000ffff5e7224 */ /* 0x000fe400078e00c1 */
[----:B------:R-:W-:Y:S01]  /*54b20*/  IMAD.MOV.U32 R143, RZ, RZ, R142 ;  /* 0x000000ffff8f7224 */ /* 0x000fe200078e008e */
[----:B------:R-:W2:Y:S01]  /*54b30*/  LDL.LU R193, [R1+0x2240] ;  /* 0x0022400001c17983 */ /* 0x000ea20000300800 */
[----:B------:R-:W-:-:S03]  /*54b40*/  PRMT R142, R237, 0x4210, R3 ;  /* 0x00004210ed8e7816 */ /* 0x000fc60000000003 */
[----:B------:R-:W3:Y:S01]  /*54b50*/  LDL.LU R237, [R1+0x223c] ;  /* 0x00223c0001ed7983 */ /* 0x000ee20000300800 */
        /* <DEDUP_REMOVED lines=18> */
[----:B------:R-:W-:Y:S01]  /*54c80*/  IMAD.MOV.U32 R159, RZ, RZ, R158 ;  /* 0x000000ffff9f7224 */ /* 0x000fe200078e009e */
[----:B------:R-:W4:Y:S01]  /*54c90*/  LDL.LU R235, [R1+0x2238] ;  /* 0x0022380001eb7983 */ /* 0x000f220000300800 */
[----:B------:R-:W-:Y:S02]  /*54ca0*/  IMAD.MOV.U32 R158, RZ, RZ, R151 ;  /* 0x000000ffff9e7224 */ /* 0x000fe400078e0097 */
[----:B------:R-:W-:Y:S02]  /*54cb0*/  IMAD.MOV.U32 R151, RZ, RZ, R143 ;  /* 0x000000ffff977224 */ /* 0x000fe400078e008f */
[----:B------:R-:W-:Y:S02]  /*54cc0*/  IMAD.MOV.U32 R143, RZ, RZ, R135 ;  /* 0x000000ffff8f7224 */ /* 0x000fe400078e0087 */
[----:B------:R-:W-:Y:S02]  /*54cd0*/  IMAD.MOV.U32 R135, RZ, RZ, R93 ;  /* 0x000000ffff877224 */ /* 0x000fe400078e005d */
[----:B------:R-:W-:Y:S01]  /*54ce0*/  IMAD.MOV.U32 R93, RZ, RZ, R92 ;  /* 0x000000ffff5d7224 */ /* 0x000fe200078e005c */
[----:B------:R-:W-:-:S02]  /*54cf0*/  PRMT R107, R107, 0x3340, R1 ;  /* 0x000033406b6b7816 */ /* 0x000fc40000000001 */
[----:B------:R-:W-:Y:S02]  /*54d00*/  LOP3.LUT R97, R97, 0xffff, RZ, 0xc0, !PT ;  /* 0x0000ffff61617812 */ /* 0x000fe400078ec0ff */
[----:B------:R-:W-:Y:S01]  /*54d10*/  LOP3.LUT R88, R88, 0xffff, RZ, 0xc0, !PT ;  /* 0x0000ffff58587812 */ /* 0x000fe200078ec0ff */
[----:B------:R-:W-:Y:S01]  /*54d20*/  BAR.SYNC.DEFER_BLOCKING 0x0 ;  /* 0x0000000000007b1d */ /* 0x000fe20000010000 */
[----:B---3--:R-:W-:-:S05]  /*54d30*/  IMAD.MOV.U32 R92, RZ, RZ, R237 ;  /* 0x000000ffff5c7224 */ /* 0x008fca00078e00ed */
[----:B------:R-:W3:Y:S01]  /*54d40*/  LDL.LU R237, [R1+0x2234] ;  /* 0x0022340001ed7983 */ /* 0x000ee20000300800 */
[----:B------:R-:W-:Y:S02]  /*54d50*/  PRMT R146, R146, 0x5210, R3 ;  /* 0x0000521092927816 */ /* 0x000fe40000000003 */
[----:B------:R-:W-:Y:S01]  /*54d60*/  LOP3.LUT R3, R172, 0xffff, RZ, 0xc0, !PT ;  /* 0x0000ffffac037812 */ /* 0x000fe200078ec0ff */
        /* <DEDUP_REMOVED lines=26> */
[----:B----4-:R-:W-:Y:S02]  /*54f10*/  IMAD.MOV.U32 R158, RZ, RZ, R235 ;  /* 0x000000ffff9e7224 */ /* 0x010fe400078e00eb */
[----:B---3--:R-:W-:-:S02]  /*54f20*/  IMAD.MOV.U32 R143, RZ, RZ, R237 ;  /* 0x000000ffff8f7224 */ /* 0x008fc400078e00ed */
[----:B------:R-:W3:Y:S04]  /*54f30*/  LDL.LU R237, [R1+0x2230] ;  /* 0x0022300001ed7983 */ /* 0x000ee80000300800 */
[----:B------:R-:W4:Y:S04]  /*54f40*/  LDL.LU R236, [R1+0x222c] ;  /* 0x00222c0001ec7983 */ /* 0x000f280000300800 */
[----:B------:R-:W0:Y:S01]  /*54f50*/  LDL.LU R235, [R1+0x2228] ;  /* 0x0022280001eb7983 */ /* 0x000e220000300800 */
[----:B------:R-:W-:Y:S02]  /*54f60*/  IMAD.MOV.U32 R100, RZ, RZ, R72 ;  /* 0x000000ffff647224 */ /* 0x000fe400078e0048 */
[----:B------:R-:W1:Y:S01]  /*54f70*/  LDC.64 R72, c[0x0][0x228] ;  /* 0x00008a00ff487b82 */ /* 0x000e620000000a00 */
[----:B------:R-:W-:-:S02]  /*54f80*/  PRMT R132, R132, 0x4210, R3 ;  /* 0x0000421084847816 */ /* 0x000fc40000000003 */
[----:B------:R-:W-:Y:S02]  /*54f90*/  PRMT R136, R136, 0x5210, R3 ;  /* 0x0000521088887816 */ /* 0x000fe40000000003 */
[----:B------:R-:W-:Y:S02]  /*54fa0*/  LOP3.LUT R3, R179, 0xffff, RZ, 0xc0, !PT ;  /* 0x0000ffffb3037812 */ /* 0x000fe400078ec0ff */
[----:B------:R-:W-:Y:S02]  /*54fb0*/  LOP3.LUT R5, R191, 0xffff, RZ, 0xc0, !PT ;  /* 0x0000ffffbf057812 */ /* 0x000fe400078ec0ff */
[--C-:B------:R-:W-:Y:S01]  /*54fc0*/  PRMT R124, R124, 0x4210, R3.reuse ;  /* 0x000042107c7c7816 */ /* 0x100fe20000000003 */
[----:B------:R-:W3:Y:S01]  /*54fd0*/  LDC.64 R190, c[0x0][0x228] ;  /* 0x00008a00ffbe7b82 */ /* 0x000ee20000000a00 */
[----:B------:R-:W-:Y:S02]  /*54fe0*/  PRMT R128, R128, 0x5210, R3 ;  /* 0x0000521080807816 */ /* 0x000fe40000000003 */
[----:B--2---:R-:W-:Y:S01]  /*54ff0*/  LOP3.LUT R3, R193, 0xffff, RZ, 0xc0, !PT ;  /* 0x0000ffffc1037812 */ /* 0x004fe200078ec0ff */
[----:B------:R-:W-:-:S04]  /*55000*/  IMAD.X R7, R74, 0x1, R7, P1 ;  /* 0x000000014a077824 */ /* 0x000fc800008e0607 */
[----:B------:R-:W4:Y:S01]  /*55010*/  LDC.64 R192, c[0x0][0x228] ;  /* 0x00008a00ffc07b82 */ /* 0x000f220000000a00 */
[----:B------:R-:W-:Y:S02]  /*55020*/  PRMT R134, R134, 0x4210, R5 ;  /* 0x0000421086867816 */ /* 0x000fe40000000005 */
[----:B-1----:R-:W-:Y:S02]  /*55030*/  ISETP.GE.AND P1, PT, R4, R73, PT ;  /* 0x000000490400720c */ /* 0x002fe40003f26270 */
[----:B------:R-:W-:Y:S02]  /*55040*/  ISETP.GE.AND P0, PT, R234, R72, PT ;  /* 0x00000048ea00720c */ /* 0x000fe40003f06270 */
[----:B------:R-:W-:Y:S02]  /*55050*/  SHF.R.U32.HI R73, RZ, 0x8, R165 ;  /* 0x00000008ff497819 */ /* 0x000fe400000116a5 */
[----:B------:R-:W-:Y:S02]  /*55060*/  SHF.R.U32.HI R72, RZ, 0x8, R164 ;  /* 0x00000008ff487819 */ /* 0x000fe400000116a4 */
[----:B------:R-:W-:-:S02]  /*55070*/  PRMT R138, R138, 0x5210, R5 ;  /* 0x000052108a8a7816 */ /* 0x000fc40000000005 */
[--C-:B------:R-:W-:Y:S02]  /*55080*/  PRMT R126, R126, 0x4210, R3.reuse ;  /* 0x000042107e7e7816 */ /* 0x100fe40000000003 */
[----:B------:R-:W-:Y:S02]  /*55090*/  PRMT R130, R130, 0x5210, R3 ;  /* 0x0000521082827816 */ /* 0x000fe40000000003 */
[----:B------:R-:W-:Y:S02]  /*550a0*/  LOP3.LUT R73, R73, 0xffff, RZ, 0xc0, !PT ;  /* 0x0000ffff49497812 */ /* 0x000fe400078ec0ff */
[----:B------:R-:W-:Y:S02]  /*550b0*/  LOP3.LUT R72, R72, 0xffff, RZ, 0xc0, !PT ;  /* 0x0000ffff48487812 */ /* 0x000fe400078ec0ff */
[----:B------:R-:W-:Y:S02]  /*550c0*/  LOP3.LUT R5, R175, 0xffff, RZ, 0xc0, !PT ;  /* 0x0000ffffaf057812 */ /* 0x000fe400078ec0ff */
[----:B------:R-:W-:-:S02]  /*550d0*/  SHF.R.U32.HI R74, RZ, 0x8, R167 ;  /* 0x00000008ff4a7819 */ /* 0x000fc400000116a7 */
[----:B------:R-:W-:Y:S01]  /*550e0*/  LOP3.LUT R3, R166, 0xffff, RZ, 0xc0, !PT ;  /* 0x0000ffffa6037812 */ /* 0x000fe200078ec0ff */
[----:B------:R-:W-:Y:S01]  /*550f0*/  IMAD.MOV.U32 R166, RZ, RZ, R158 ;  /* 0x000000ffffa67224 */ /* 0x000fe200078e009e */
[----:B------:R-:W-:Y:S01]  /*55100*/  PRMT R73, R73, 0x3340, R1 ;  /* 0x0000334049497816 */ /* 0x000fe20000000001 */
[----:B------:R-:W-:Y:S01]  /*55110*/  IMAD.MOV.U32 R165, RZ, RZ, R131 ;  /* 0x000000ffffa57224 */ /* 0x000fe200078e0083 */
[----:B------:R-:W-:Y:S02]  /*55120*/  PRMT R72, R72, 0x3340, R1 ;  /* 0x0000334048487816 */ /* 0x000fe40000000001 */
[----:B------:R-:W-:Y:S02]  /*55130*/  SHF.R.U32.HI R77, RZ, 0x8, R85 ;  /* 0x00000008ff4d7819 */ /* 0x000fe40000011655 */
[----:B------:R-:W-:Y:S02]  /*55140*/  SHF.R.U32.HI R76, RZ, 0x8, R89 ;  /* 0x00000008ff4c7819 */ /* 0x000fe40000011659 */
[----:B------:R-:W-:-:S02]  /*55150*/  PRMT R125, R125, 0x4210, R5 ;  /* 0x000042107d7d7816 */ /* 0x000fc40000000005 */
[----:B------:R-:W-:Y:S02]  /*55160*/  PRMT R129, R129, 0x5210, R5 ;  /* 0x0000521081817816 */ /* 0x000fe40000000005 */
[----:B------:R-:W-:Y:S02]  /*55170*/  LOP3.LUT R74, R74, 0xffff, RZ, 0xc0, !PT ;  /* 0x0000ffff4a4a7812 */ /* 0x000fe400078ec0ff */
[--C-:B------:R-:W-:Y:S02]  /*55180*/  PRMT R116, R116, 0x4210, R3.reuse ;  /* 0x0000421074747816 */ /* 0x100fe40000000003 */
[----:B------:R-:W-:Y:S01]  /*55190*/  PRMT R120, R120, 0x5210, R3 ;  /* 0x0000521078787816 */ /* 0x000fe20000000003 */
[----:B------:R-:W-:Y:S01]  /*551a0*/  IMAD.MOV.U32 R158, RZ, RZ, R147 ;  /* 0x000000ffff9e7224 */ /* 0x000fe200078e0093 */
[----:B------:R-:W-:Y:S02]  /*551b0*/  SHF.R.U32.HI R75, RZ, 0x8, R172 ;  /* 0x00000008ff4b7819 */ /* 0x000fe400000116ac */
[----:B------:R-:W-:-:S02]  /*551c0*/  SHF.R.U32.HI R5, RZ, 0x8, R163 ;  /* 0x00000008ff057819 */ /* 0x000fc400000116a3 */
[----:B------:R-:W-:Y:S01]  /*551d0*/  SHF.R.U32.HI R3, RZ, 0x8, R159 ;  /* 0x00000008ff037819 */ /* 0x000fe2000001169f */
[----:B------:R-:W-:Y:S01]  /*551e0*/  IMAD.MOV.U32 R164, RZ, RZ, R99 ;  /* 0x000000ffffa47224 */ /* 0x000fe200078e0063 */
[----:B------:R-:W-:Y:S01]  /*551f0*/  PRMT R131, R148, 0x5410, R73 ;  /* 0x0000541094837816 */ /* 0x000fe20000000049 */
[----:B------:R-:W-:Y:S01]  /*55200*/  IMAD.MOV.U32 R159, RZ, RZ, R98 ;  /* 0x000000ffff9f7224 */ /* 0x000fe200078e0062 */
[----:B------:R-:W-:Y:S01]  /*55210*/  PRMT R147, R149, 0x5410, R72 ;  /* 0x0000541095937816 */ /* 0x000fe20000000048 */
[----:B------:R-:W-:Y:S01]  /*55220*/  IMAD.MOV.U32 R163, RZ, RZ, R96 ;  /* 0x000000ffffa37224 */ /* 0x000fe200078e0060 */
[----:B------:R-:W-:Y:S02]  /*55230*/  LOP3.LUT R77, R77, 0xffff, RZ, 0xc0, !PT ;  /* 0x0000ffff4d4d7812 */ /* 0x000fe400078ec0ff */
[----:B------:R-:W-:Y:S02]  /*55240*/  LOP3.LUT R76, R76, 0xffff, RZ, 0xc0, !PT ;  /* 0x0000ffff4c4c7812 */ /* 0x000fe400078ec0ff */
[----:B------:R-:W-:-:S02]  /*55250*/  PRMT R74, R74, 0x3340, R1 ;  /* 0x000033404a4a7816 */ /* 0x000fc40000000001 */
[----:B------:R-:W-:Y:S02]  /*55260*/  LOP3.LUT R73, R166, 0xffff, RZ, 0xc0, !PT ;  /* 0x0000ffffa6497812 */ /* 0x000fe400078ec0ff */
[----:B------:R-:W-:Y:S02]  /*55270*/  LOP3.LUT R72, R165, 0xffff, RZ, 0xc0, !PT ;  /* 0x0000ffffa5487812 */ /* 0x000fe400078ec0ff */
[----:B------:R-:W-:Y:S02]  /*55280*/  LOP3.LUT R75, R75, 0xffff, RZ, 0xc0, !PT ;  /* 0x0000ffff4b4b7812 */ /* 0x000fe400078ec0ff */
[----:B------:R-:W-:Y:S02]  /*55290*/  LOP3.LUT R5, R5, 0xffff, RZ, 0xc0, !PT ;  /* 0x0000ffff05057812 */ /* 0x000fe400078ec0ff */
[----:B------:R-:W-:Y:S02]  /*552a0*/  LOP3.LUT R3, R3, 0xffff, RZ, 0xc0, !PT ;  /* 0x0000ffff03037812 */ /* 0x000fe400078ec0ff */
[----:B------:R-:W-:-:S02]  /*552b0*/  PRMT R107, R118, 0x5410, R107 ;  /* 0x00005410766b7816 */ /* 0x000fc4000000006b */
[----:B------:R-:W-:Y:S02]  /*552c0*/  PRMT R80, R115, 0x5410, R80 ;  /* 0x0000541073507816 */ /* 0x000fe40000000050 */
[----:B------:R-:W-:Y:S02]  /*552d0*/  PRMT R81, R117, 0x5410, R81 ;  /* 0x0000541075517816 */ /* 0x000fe40000000051 */
[--C-:B------:R-:W-:Y:S02]  /*552e0*/  PRMT R97, R97, 0x3340, R1.reuse ;  /* 0x0000334061617816 */ /* 0x100fe40000000001 */
[--C-:B------:R-:W-:Y:S02]  /*552f0*/  PRMT R77, R77, 0x3340, R1.reuse ;  /* 0x000033404d4d7816 */ /* 0x100fe40000000001 */
[----:B------:R-:W-:Y:S02]  /*55300*/  PRMT R76, R76, 0x3340, R1 ;  /* 0x000033404c4c7816 */ /* 0x000fe40000000001 */
[----:B------:R-:W-:-:S02]  /*55310*/  PRMT R96, R108, 0x5410, R84 ;  /* 0x000054106c607816 */ /* 0x000fc40000000054 */
[----:B------:R-:W-:Y:S02]  /*55320*/  PRMT R115, R127, 0x5410, R74 ;  /* 0x000054107f737816 */ /* 0x000fe4000000004a */
[--C-:B------:R-:W-:Y:S02]  /*55330*/  PRMT R117, R164, 0x4210, R73.reuse ;  /* 0x00004210a4757816 */ /* 0x100fe40000000049 */
[----:B------:R-:W-:Y:S02]  /*55340*/  PRMT R121, R121, 0x5210, R73 ;  /* 0x0000521079797816 */ /* 0x000fe40000000049 */
[--C-:B------:R-:W-:Y:S02]  /*55350*/  PRMT R118, R159, 0x4210, R72.reuse ;  /* 0x000042109f767816 */ /* 0x100fe40000000048 */
[----:B------:R-:W-:Y:S02]  /*55360*/  PRMT R122, R122, 0x5210, R72 ;  /* 0x000052107a7a7816 */ /* 0x000fe40000000048 */
[----:B------:R-:W-:-:S02]  /*55370*/  PRMT R88, R88, 0x3340, R1 ;  /* 0x0000334058587816 */ /* 0x000fc40000000001 */
[--C-:B------:R-:W-:Y:S02]  /*55380*/  PRMT R75, R75, 0x3340, R1.reuse ;  /* 0x000033404b4b7816 */ /* 0x100fe40000000001 */
[--C-:B------:R-:W-:Y:S02]  /*55390*/  PRMT R5, R5, 0x3340, R1.reuse ;  /* 0x0000334005057816 */ /* 0x100fe40000000001 */
[----:B------:R-:W-:Y:S02]  /*553a0*/  PRMT R3, R3, 0x3340, R1 ;  /* 0x0000334003037816 */ /* 0x000fe40000000001 */
        /* <DEDUP_REMOVED lines=13> */
[----:B------:R-:W-:Y:S02]  /*55480*/  ISETP.LT.AND P0, PT, R4, R189, !P0 ;  /* 0x000000bd0400720c */ /* 0x000fe40004701270 */
[----:B------:R-:W-:-:S02]  /*55490*/  PRMT R83, R111, 0x5410, R83 ;  /* 0x000054106f537816 */ /* 0x000fc40000000053 */
[----:B------:R-:W-:Y:S02]  /*554a0*/  PRMT R88, R95, 0x5410, R88 ;  /* 0x000054105f587816 */ /* 0x000fe40000000058 */
[----:B------:R-:W-:Y:S02]  /*554b0*/  PRMT R99, R102, 0x5410, R75 ;  /* 0x0000541066637816 */ /* 0x000fe4000000004b */
[----:B------:R-:W-:Y:S02]  /*554c0*/  PRMT R5, R173, 0x5410, R5 ;  /* 0x00005410ad057816 */ /* 0x000fe40000000005 */
[----:B------:R-:W-:Y:S02]  /*554d0*/  PRMT R3, R174, 0x5410, R3 ;  /* 0x00005410ae037816 */ /* 0x000fe40000000003 */
[--C-:B------:R-:W-:Y:S02]  /*554e0*/  PRMT R108, R156, 0x4210, R73.reuse ;  /* 0x000042109c6c7816 */ /* 0x100fe40000000049 */
[----:B------:R-:W-:-:S02]  /*554f0*/  PRMT R112, R112, 0x5210, R73 ;  /* 0x0000521070707816 */ /* 0x000fc40000000049 */
[--C-:B------:R-:W-:Y:S02]  /*55500*/  PRMT R109, R151, 0x4210, R72.reuse ;  /* 0x00004210976d7816 */ /* 0x100fe40000000048 */
[----:B------:R-:W-:Y:S02]  /*55510*/  PRMT R113, R113, 0x5210, R72 ;  /* 0x0000521071717816 */ /* 0x000fe40000000048 */
[--C-:B------:R-:W-:Y:S02]  /*55520*/  PRMT R110, R150, 0x4210, R74.reuse ;  /* 0x00004210966e7816 */ /* 0x100fe4000000004a */
[----:B------:R-:W-:Y:S02]  /*55530*/  PRMT R114, R114, 0x5210, R74 ;  /* 0x0000521072727816 */ /* 0x000fe4000000004a */
[----:B------:R-:W-:Y:S02]  /*55540*/  PRMT R76, R135, 0x4210, R84 ;  /* 0x00004210874c7816 */ /* 0x000fe40000000054 */
[----:B------:R-:W-:-:S02]  /*55550*/  PRMT R77, R119, 0x4210, R85 ;  /* 0x00004210774d7816 */ /* 0x000fc40000000055 */
[--C-:B------:R-:W-:Y:S02]  /*55560*/  PRMT R78, R100, 0x4210, R92.reuse ;  /* 0x00004210644e7816 */ /* 0x100fe4000000005c */
[----:B------:R-:W-:Y:S02]  /*55570*/  PRMT R79, R94, 0x4210, R93 ;  /* 0x000042105e4f7816 */ /* 0x000fe4000000005d */
[----:B---3--:R-:W-:Y:S02]  /*55580*/  ISETP.LT.AND P5, PT, R237, R190, !P1 ;  /* 0x000000beed00720c */ /* 0x008fe40004fa1270 */
[----:B----4-:R-:W-:Y:S02]  /*55590*/  ISETP.LT.AND P6, PT, R236, R192, !P1 ;  /* 0x000000c0ec00720c */ /* 0x010fe40004fc1270 */
[----:B0-----:R-:W-:Y:S01]  /*555a0*/  ISETP.LT.AND P1, PT, R235, R194, !P1 ;  /* 0x000000c2eb00720c */ /* 0x001fe20004f21270 */
[----:B------:R-:W2:Y:S04]  /*555b0*/  LDL.LU R143, [R1+0xee0] ;  /* 0x000ee000018f7983 */ /* 0x000ea80000300800 */
[----:B------:R-:W3:Y:S04]  /*555c0*/  LDL.LU R141, [R1+0xedc] ;  /* 0x000edc00018d7983 */ /* 0x000ee80000300800 */
[----:B------:R-:W4:Y:S04]  /*555d0*/  LDL.LU R94, [R1+0xea4] ;  /* 0x000ea400015e7983 */ /* 0x000f280000300800 */
[----:B------:R-:W4:Y:S04]  /*555e0*/  LDL.LU R135, [R1+0xea0] ;  /* 0x000ea00001877983 */ /* 0x000f280000300800 */
[----:B------:R-:W4:Y:S04]  /*555f0*/  LDL.LU R100, [R1+0xf48] ;  /* 0x000f480001647983 */ /* 0x000f280000300800 */
[----:B------:R-:W4:Y:S01]  /*55600*/  LDL.LU R119, [R1+0xf50] ;  /* 0x000f500001777983 */ /* 0x000f220000300800 */
[----:B------:R-:W-:-:S02]  /*55610*/  PRMT R82, R82, 0x5210, R92 ;  /* 0x0000521052527816 */ /* 0x000fc4000000005c */
[----:B------:R-:W-:Y:S01]  /*55620*/  PRMT R80, R80, 0x5210, R84 ;  /* 0x0000521050507816 */ /* 0x000fe20000000054 */
[----:B------:R0:W-:Y:S01]  /*55630*/  STL.64 [R1+0x2250], R14 ;  /* 0x0022500e01007387 */ /* 0x0001e20000100a00 */
[----:B------:R-:W-:Y:S02]  /*55640*/  PRMT R83, R83, 0x5210, R93 ;  /* 0x0000521053537816 */ /* 0x000fe4000000005d */
[----:B------:R-:W-:Y:S01]  /*55650*/  PRMT R81, R81, 0x5210, R85 ;  /* 0x0000521051517816 */ /* 0x000fe20000000055 */
[----:B------:R1:W-:Y:S04]  /*55660*/  STL.64 [R1+0x2248], R12 ;  /* 0x0022480c01007387 */ /* 0x0003e80000100a00 */
[----:B------:R-:W-:Y:S04]  /*55670*/  STL.64 [R1+0x2240], R18 ;  /* 0x0022401201007387 */ /* 0x000fe80000100a00 */
[----:B------:R-:W-:Y:S04]  /*55680*/  STL.64 [R1+0x2238], R10 ;  /* 0x0022380a01007387 */ /* 0x000fe80000100a00 */
[----:B------:R-:W-:Y:S04]  /*55690*/  STL.64 [R1+0x2230], R8 ;  /* 0x0022300801007387 */ /* 0x000fe80000100a00 */
[----:B------:R1:W-:Y:S04]  /*556a0*/  STL.64 [R1+0x2228], R6 ;  /* 0x0022280601007387 */ /* 0x0003e80000100a00 */
[----:B------:R-:W1:Y:S01]  /*556b0*/  LDS.128 R72, [R2] ;  /* 0x0000000002487984 */ /* 0x000e620000000c00 */
[----:B------:R-:W-:Y:S06]  /*556c0*/  BAR.SYNC.DEFER_BLOCKING 0x0 ;  /* 0x0000000000007b1d */ /* 0x000fec0000010000 */
[----:B------:R-:W-:Y:S02]  /*556d0*/  STSM.16.M88.4 [R0], R76 ;  /* 0x0000004c00007844 */ /* 0x000fe40000000200 */
[----:B------:R-:W-:Y:S06]  /*556e0*/  BAR.SYNC.DEFER_BLOCKING 0x0 ;  /* 0x0000000000007b1d */ /* 0x000fec0000010000 */
[----:B------:R-:W1:Y:S02]  /*556f0*/  LDS.128 R76, [R2] ;  /* 0x00000000024c7984 */ /* 0x000e640000000c00 */
[----:B------:R-:W-:Y:S01]  /*55700*/  BAR.SYNC.DEFER_BLOCKING 0x0 ;  /* 0x0000000000007b1d */ /* 0x000fe20000010000 */
[----:B--2---:R-:W-:-:S02]  /*55710*/  LOP3.LUT R92, R143, 0xffff, RZ, 0xc0, !PT ;  /* 0x0000ffff8f5c7812 */ /* 0x004fc400078ec0ff */
[----:B---3--:R-:W-:Y:S02]  /*55720*/  LOP3.LUT R93, R141, 0xffff, RZ, 0xc0, !PT ;  /* 0x0000ffff8d5d7812 */ /* 0x008fe400078ec0ff */
[----:B----4-:R-:W-:Y:S02]  /*55730*/  LOP3.LUT R94, R94, 0xffff, RZ, 0xc0, !PT ;  /* 0x0000ffff5e5e7812 */ /* 0x010fe400078ec0ff */
[----:B------:R-:W-:Y:S02]  /*55740*/  LOP3.LUT R95, R135, 0xffff, RZ, 0xc0, !PT ;  /* 0x0000ffff875f7812 */ /* 0x000fe400078ec0ff */
[----:B------:R-:W-:Y:S02]  /*55750*/  PRMT R84, R100, 0x4210, R92 ;  /* 0x0000421064547816 */ /* 0x000fe4000000005c */
[----:B------:R-:W2:Y:S04]  /*55760*/  LDL.LU R100, [R1+0xef0] ;  /* 0x000ef00001647983 */ /* 0x000ea80000300800 */
[----:B------:R-:W3:Y:S04]  /*55770*/  LDL.LU R167, [R1+0xeec] ;  /* 0x000eec0001a77983 */ /* 0x000ee80000300800 */
[----:B------:R-:W4:Y:S04]  /*55780*/  LDL.LU R166, [R1+0xeb4] ;  /* 0x000eb40001a67983 */ /* 0x000f280000300800 */
[----:B------:R-:W4:Y:S04]  /*55790*/  LDL.LU R165, [R1+0xeb0] ;  /* 0x000eb00001a57983 */ /* 0x000f280000300800 */
[----:B------:R-:W4:Y:S01]  /*557a0*/  LDL.LU R164, [R1+0xf68] ;  /* 0x000f680001a47983 */ /* 0x000f220000300800 */
[----:B------:R-:W-:-:S03]  /*557b0*/  PRMT R85, R119, 0x4210, R93 ;  /* 0x0000421077557816 */ /* 0x000fc6000000005d */
        /* <DEDUP_REMOVED lines=11> */
[----:B------:R-:W-:-:S02]  /*55870*/  PRMT R87, R87, 0x4210, R95 ;  /* 0x0000421057577816 */ /* 0x000fc4000000005f */
[----:B------:R-:W-:Y:S01]  /*55880*/  PRMT R91, R91, 0x5210, R95 ;  /* 0x000052105b5b7816 */ /* 0x000fe2000000005f */
[----:B------:R-:W-:Y:S01]  /*55890*/  STSM.16.M88.4 [R0], R80 ;  /* 0x0000005000007844 */ /* 0x000fe20000000200 */
[----:B------:R-:W-:Y:S02]  /*558a0*/  PRMT R86, R86, 0x4210, R94 ;  /* 0x0000421056567816 */ /* 0x000fe4000000005e */
[----:B------:R-:W-:Y:S01]  /*558b0*/  PRMT R88, R88, 0x5210, R92 ;  /* 0x0000521058587816 */ /* 0x000fe2000000005c */
[----:B------:R-:W-:Y:S01]  /*558c0*/  BAR.SYNC.DEFER_BLOCKING 0x0 ;  /* 0x0000000000007b1d */ /* 0x000fe20000010000 */
[----:B------:R-:W-:Y:S02]  /*558d0*/  PRMT R90, R90, 0x5210, R94 ;  /* 0x000052105a5a7816 */ /* 0x000fe4000000005e */
[----:B------:R-:W-:-:S03]  /*558e0*/  PRMT R89, R89, 0x5210, R93 ;  /* 0x0000521059597816 */ /* 0x000fc6000000005d */
[----:B------:R-:W1:Y:S02]  /*558f0*/  LDS.128 R80, [R2] ;  /* 0x0000000002507984 */ /* 0x000e640000000c00 */
[----:B------:R-:W-:Y:S06]  /*55900*/  BAR.SYNC.DEFER_BLOCKING 0x0 ;  /* 0x0000000000007b1d */ /* 0x000fec0000010000 */
[----:B------:R-:W-:Y:S02]  /*55910*/  STSM.16.M88.4 [R0], R84 ;  /* 0x0000005400007844 */ /* 0x000fe40000000200 */
[----:B------:R-:W-:Y:S06]  /*55920*/  BAR.SYNC.DEFER_BLOCKING 0x0 ;  /* 0x0000000000007b1d */ /* 0x000fec0000010000 */
[----:B------:R-:W1:Y:S02]  /*55930*/  LDS.128 R84, [R2] ;  /* 0x0000000002547984 */ /* 0x000e640000000c00 */
[----:B------:R-:W-:Y:S01]  /*55940*/  BAR.SYNC.DEFER_BLOCKING 0x0 ;  /* 0x0000000000007b1d */ /* 0x000fe20000010000 */
[----:B--2---:R-:W-:-:S04]  /*55950*/  LOP3.LUT R100, R100, 0xffff, RZ, 0xc0, !PT ;  /* 0x0000ffff64647812 */ /* 0x004fc800078ec0ff */
[--C-:B------:R-:W-:Y:S02]  /*55960*/  PRMT R96, R96, 0x5210, R100.reuse ;  /* 0x0000521060607816 */ /* 0x100fe40000000064 */
[----:B---3--:R-:W-:Y:S02]  /*55970*/  LOP3.LUT R101, R167, 0xffff, RZ, 0xc0, !PT ;  /* 0x0000ffffa7657812 */ /* 0x008fe400078ec0ff */
[----:B----4-:R-:W-:Y:S02]  /*55980*/  LOP3.LUT R102, R166, 0xffff, RZ, 0xc0, !PT ;  /* 0x0000ffffa6667812 */ /* 0x010fe400078ec0ff */
[----:B------:R-:W-:Y:S02]  /*55990*/  LOP3.LUT R103, R165, 0xffff, RZ, 0xc0, !PT ;  /* 0x0000ffffa5677812 */ /* 0x000fe400078ec0ff */
[----:B------:R-:W-:Y:S02]  /*559a0*/  PRMT R92, R164, 0x4210, R100 ;  /* 0x00004210a45c7816 */ /* 0x000fe40000000064 */
[----:B------:R-:W-:-:S02]  /*559b0*/  LOP3.LUT R111, R159, 0xffff, RZ, 0xc0, !PT ;  /* 0x0000ffff9f6f7812 */ /* 0x000fc400078ec0ff */
[----:B------:R-:W-:Y:S02]  /*559c0*/  PRMT R95, R135, 0x4210, R103 ;  /* 0x00004210875f7816 */ /* 0x000fe40000000067 */
[----:B------:R-:W2:Y:S01]  /*559d0*/  LDL.LU R135, [R1+0xec8] ;  /* 0x000ec80001877983 */ /* 0x000ea20000300800 */
[----:B------:R-:W-:Y:S02]  /*559e0*/  PRMT R94, R151, 0x4210, R102 ;  /* 0x00004210975e7816 */ /* 0x000fe40000000066 */
[----:B------:R-:W-:Y:S01]  /*559f0*/  LOP3.LUT R119, R119, 0xffff, RZ, 0xc0, !PT ;  /* 0x0000ffff77777812 */ /* 0x000fe200078ec0ff */
[----:B------:R-:W3:Y:S01]  /*55a00*/  LDL.LU R151, [R1+0xf78] ;  /* 0x000f780001977983 */ /* 0x000ee20000300800 */
[----:B------:R-:W-:Y:S02]  /*55a10*/  LOP3.LUT R127, R158, 0xffff, RZ, 0xc0, !PT ;  /* 0x0000ffff9e7f7812 */ /* 0x000fe400078ec0ff */
[----:B------:R-:W-:Y:S02]  /*55a20*/  PRMT R93, R163, 0x4210, R101 ;  /* 0x00004210a35d7816 */ /* 0x000fe40000000065 */
[----:B------:R-:W-:-:S02]  /*55a30*/  PRMT R100, R150, 0x4210, R111 ;  /* 0x0000421096647816 */ /* 0x000fc4000000006f */
[----:B------:R-:W4:Y:S01]  /*55a40*/  LDL.LU R150, [R1+0xed4] ;  /* 0x000ed40001967983 */ /* 0x000f220000300800 */
[----:B------:R-:W-:-:S03]  /*55a50*/  LOP3.LUT R141, R141, 0xffff, RZ, 0xc0, !PT ;  /* 0x0000ffff8d8d7812 */ /* 0x000fc600078ec0ff */
[----:B------:R-:W4:Y:S01]  /*55a60*/  LDL.LU R159, [R1+0xf70] ;  /* 0x000f7000019f7983 */ /* 0x000f220000300800 */
[----:B------:R-:W-:-:S03]  /*55a70*/  PRMT R99, R99, 0x5210, R103 ;  /* 0x0000521063637816 */ /* 0x000fc60000000067 */
[----:B------:R-:W4:Y:S01]  /*55a80*/  LDL.LU R158, [R1+0xed8] ;  /* 0x000ed800019e7983 */ /* 0x000f220000300800 */
[----:B------:R-:W-:Y:S02]  /*55a90*/  PRMT R97, R97, 0x5210, R101 ;  /* 0x0000521061617816 */ /* 0x000fe40000000065 */
[----:B------:R-:W-:Y:S02]  /*55aa0*/  PRMT R103, R143, 0x4210, R141 ;  /* 0x000042108f677816 */ /* 0x000fe4000000008d */
[----:B------:R-:W-:Y:S01]  /*55ab0*/  PRMT R98, R98, 0x5210, R102 ;  /* 0x0000521062627816 */ /* 0x000fe20000000066 */
[----:B------:R-:W4:Y:S01]  /*55ac0*/  LDL.LU R143, [R1+0xf80] ;  /* 0x000f8000018f7983 */ /* 0x000f220000300800 */
[----:B------:R-:W-:Y:S02]  /*55ad0*/  PRMT R101, R157, 0x4210, R119 ;  /* 0x000042109d657816 */ /* 0x000fe40000000077 */
[----:B------:R-:W-:Y:S01]  /*55ae0*/  PRMT R102, R156, 0x4210, R127 ;  /* 0x000042109c667816 */ /* 0x000fe2000000007f */
[----:B------:R-:W4:Y:S04]  /*55af0*/  LDL.LU R157, [R1+0xee4] ;  /* 0x000ee400019d7983 */ /* 0x000f280000300800 */
[----:B------:R-:W4:Y:S01]  /*55b00*/  LDL.LU R156, [R1+0xf18] ;  /* 0x000f1800019c7983 */ /* 0x000f220000300800 */
[----:B------:R-:W-:-:S02]  /*55b10*/  PRMT R104, R104, 0x5210, R111 ;  /* 0x0000521068687816 */ /* 0x000fc4000000006f */
[----:B------:R-:W-:Y:S01]  /*55b20*/  PRMT R106, R106, 0x5210, R127 ;  /* 0x000052106a6a7816 */ /* 0x000fe2000000007f */
[----:B------:R-:W-:Y:S01]  /*55b30*/  STSM.16.M88.4 [R0], R88 ;  /* 0x0000005800007844 */ /* 0x000fe20000000200 */
[----:B------:R-:W-:Y:S06]  /*55b40*/  BAR.SYNC.DEFER_BLOCKING 0x0 ;  /* 0x0000000000007b1d */ /* 0x000fec0000010000 */
[----:B------:R-:W1:Y:S02]  /*55b50*/  LDS.128 R88, [R2] ;  /* 0x0000000002587984 */ /* 0x000e640000000c00 */
[----:B------:R-:W-:Y:S06]  /*55b60*/  BAR.SYNC.DEFER_BLOCKING 0x0 ;  /* 0x0000000000007b1d */ /* 0x000fec0000010000 */
[----:B------:R-:W-:Y:S02]  /*55b70*/  STSM.16.M88.4 [R0], R92 ;  /* 0x0000005c00007844 */ /* 0x000fe40000000200 */
[----:B------:R-:W-:Y:S06]  /*55b80*/  BAR.SYNC.DEFER_BLOCKING 0x0 ;  /* 0x0000000000007b1d */ /* 0x000fec0000010000 */
[----:B------:R-:W1:Y:S02]  /*55b90*/  LDS.128 R92, [R2] ;  /* 0x00000000025c7984 */ /* 0x000e640000000c00 */
[----:B------:R-:W-:Y:S01]  /*55ba0*/  BAR.SYNC.DEFER_BLOCKING 0x0 ;  /* 0x0000000000007b1d */ /* 0x000fe20000010000 */
[----:B--2---:R-:W-:-:S04]  /*55bb0*/  LOP3.LUT R135, R135, 0xffff, RZ, 0xc0, !PT ;  /* 0x0000ffff87877812 */ /* 0x004fc800078ec0ff */
[----:B---3--:R-:W-:Y:S02]  /*55bc0*/  PRMT R111, R151, 0x4210, R135 ;  /* 0x00004210976f7816 */ /* 0x008fe40000000087 */
[----:B------:R-:W2:Y:S01]  /*55bd0*/  LDL.LU R151, [R1+0xf94] ;  /* 0x000f940001977983 */ /* 0x000ea20000300800 */
[----:B----4-:R-:W-:-:S03]  /*55be0*/  LOP3.LUT R127, R150, 0xffff, RZ, 0xc0, !PT ;  /* 0x0000ffff967f7812 */ /* 0x010fc600078ec0ff */
[----:B------:R-:W3:Y:S04]  /*55bf0*/  LDL.LU R150, [R1+0xee8] ;  /* 0x000ee80001967983 */ /* 0x000ee80000300800 */
[----:B------:R-:W4:Y:S04]  /*55c00*/  LDL.LU R163, [R1+0xfe4] ;  /* 0x000fe40001a37983 */ /* 0x000f280000300800 */
[----:B------:R-:W-:Y:S01]  /*55c10*/  STSM.16.M88.4 [R0], R96 ;  /* 0x0000006000007844 */ /* 0x000fe20000000200 */
[----:B------:R-:W-:Y:S01]  /*55c20*/  BAR.SYNC.DEFER_BLOCKING 0x0 ;  /* 0x0000000000007b1d */ /* 0x000fe20000010000 */
[----:B------:R-:W-:-:S02]  /*55c30*/  PRMT R115, R115, 0x5210, R135 ;  /* 0x0000521073737816 */ /* 0x000fc40000000087 */
[----:B------:R-:W-:Y:S02]  /*55c40*/  LOP3.LUT R135, R158, 0xffff, RZ, 0xc0, !PT ;  /* 0x0000ffff9e877812 */ /* 0x000fe400078ec0ff */
[----:B------:R-:W-:Y:S02]  /*55c50*/  PRMT R105, R105, 0x5210, R119 ;  /* 0x0000521069697816 */ /* 0x000fe40000000077 */
[--C-:B------:R-:W-:Y:S02]  /*55c60*/  PRMT R119, R159, 0x4210, R127.reuse ;  /* 0x000042109f777816 */ /* 0x100fe4000000007f */
[----:B------:R-:W-:Y:S02]  /*55c70*/  PRMT R123, R123, 0x5210, R127 ;  /* 0x000052107b7b7816 */ /* 0x000fe4000000007f */
[----:B------:R-:W-:Y:S02]  /*55c80*/  PRMT R107, R107, 0x5210, R141 ;  /* 0x000052106b6b7816 */ /* 0x000fe4000000008d */
[----:B------:R-:W-:-:S02]  /*55c90*/  PRMT R127, R143, 0x4210, R135 ;  /* 0x000042108f7f7816 */ /* 0x000fc40000000087 */
[----:B------:R-:W4:Y:S04]  /*55ca0*/  LDL.LU R143, [R1+0xfa0] ;  /* 0x000fa000018f7983 */ /* 0x000f280000300800 */
[----:B------:R-:W1:Y:S01]  /*55cb0*/  LDS.128 R96, [R2] ;  /* 0x0000000002607984 */ /* 0x000e620000000c00 */
[----:B------:R-:W-:Y:S01]  /*55cc0*/  BAR.SYNC.DEFER_BLOCKING 0x0 ;  /* 0x0000000000007b1d */ /* 0x000fe20000010000 */
[----:B------:R-:W-:Y:S02]  /*55cd0*/  LOP3.LUT R141, R157, 0xffff, RZ, 0xc0, !PT ;  /* 0x0000ffff9d8d7812 */ /* 0x000fe400078ec0ff */
[----:B------:R-:W-:-:S03]  /*55ce0*/  LOP3.LUT R148, R156, 0xffff, RZ, 0xc0, !PT ;  /* 0x0000ffff9c947812 */ /* 0x000fc600078ec0ff */
[----:B------:R-:W4:Y:S04]  /*55cf0*/  LDL.LU R157, [R1+0xf2c] ;  /* 0x000f2c00019d7983 */ /* 0x000f280000300800 */
[----:B------:R-:W4:Y:S04]  /*55d00*/  LDL.LU R156, [R1+0xf28] ;  /* 0x000f2800019c7983 */ /* 0x000f280000300800 */
[----:B------:R-:W4:Y:S04]  /*55d10*/  LDL.LU R158, [R1+0xef8] ;  /* 0x000ef800019e7983 */ /* 0x000f280000300800 */
[----:B------:R-:W4:Y:S04]  /*55d20*/  LDL.LU R159, [R1+0xef4] ;  /* 0x000ef400019f7983 */ /* 0x000f280000300800 */
[----:B------:R-:W4:Y:S04]  /*55d30*/  LDL.LU R239, [R1+0xff0] ;  /* 0x000ff00001ef7983 */ /* 0x000f280000300800 */
[----:B------:R-:W4:Y:S04]  /*55d40*/  LDL.LU R172, [R1+0xfec] ;  /* 0x000fec0001ac7983 */ /* 0x000f280000300800 */
[----:B------:R-:W-:Y:S01]  /*55d50*/  STSM.16.M88.4 [R0], R100 ;  /* 0x0000006400007844 */ /* 0x000fe20000000200 */
[----:B------:R-:W-:Y:S06]  /*55d60*/  BAR.SYNC.DEFER_BLOCKING 0x0 ;  /* 0x0000000000007b1d */ /* 0x000fec0000010000 */
[----:B------:R-:W1:Y:S02]  /*55d70*/  LDS.128 R100, [R2] ;  /* 0x0000000002647984 */ /* 0x000e640000000c00 */
[----:B------:R-:W-:Y:S06]  /*55d80*/  BAR.SYNC.DEFER_BLOCKING 0x0 ;  /* 0x0000000000007b1d */ /* 0x000fec0000010000 */
[----:B------:R-:W-:Y:S02]  /*55d90*/  STSM.16.M88.4 [R0], R104 ;  /* 0x0000006800007844 */ /* 0x000fe40000000200 */
[----:B------:R-:W-:Y:S01]  /*55da0*/  BAR.SYNC.DEFER_BLOCKING 0x0 ;  /* 0x0000000000007b1d */ /* 0x000fe20000010000 */
[----:B------:R-:W-:-:S02]  /*55db0*/  PRMT R131, R131, 0x5210, R135 ;  /* 0x0000521083837816 */ /* 0x000fc40000000087 */
[----:B------:R-:W-:-:S03]  /*55dc0*/  PRMT R139, R139, 0x5210, R141 ;  /* 0x000052108b8b7816 */ /* 0x000fc6000000008d */
[----:B------:R-:W1:Y:S02]  /*55dd0*/  LDS.128 R104, [R2] ;  /* 0x0000000002687984 */ /* 0x000e640000000c00 */
[----:B------:R-:W-:Y:S06]  /*55de0*/  BAR.SYNC.DEFER_BLOCKING 0x0 ;  /* 0x0000000000007b1d */ /* 0x000fec0000010000 */
[----:B------:R-:W-:Y:S02]  /*55df0*/  STSM.16.M88.4 [R0], R108 ;  /* 0x0000006c00007844 */ /* 0x000fe40000000200 */
[----:B------:R-:W-:Y:S06]  /*55e00*/  BAR.SYNC.DEFER_BLOCKING 0x0 ;  /* 0x0000000000007b1d */ /* 0x000fec0000010000 */
[----:B------:R-:W1:Y:S02]  /*55e10*/  LDS.128 R108, [R2] ;  /* 0x00000000026c7984 */ /* 0x000e640000000c00 */
[----:B------:R-:W-:Y:S01]  /*55e20*/  BAR.SYNC.DEFER_BLOCKING 0x0 ;  /* 0x0000000000007b1d */ /* 0x000fe20000010000 */
[----:B--2---:R-:W-:-:S02]  /*55e30*/  PRMT R135, R151, 0x4210, R141 ;  /* 0x0000421097877816 */ /* 0x004fc4000000008d */
[----:B---3--:R-:W-:-:S03]  /*55e40*/  LOP3.LUT R149, R150, 0xffff, RZ, 0xc0, !PT ;  /* 0x0000ffff96957812 */ /* 0x008fc600078ec0ff */
[----:B------:R-:W2:Y:S01]  /*55e50*/  LDL.LU R150, [R1+0xfe8] ;  /* 0x000fe80001967983 */ /* 0x000ea20000300800 */
[----:B----4-:R-:W-:-:S03]  /*55e60*/  PRMT R141, R163, 0x4210, R148 ;  /* 0x00004210a38d7816 */ /* 0x010fc60000000094 */
[----:B------:R-:W3:Y:S04]  /*55e70*/  LDL.LU R151, [R1+0xf9c] ;  /* 0x000f9c0001977983 */ /* 0x000ee80000300800 */
[----:B------:R-:W4:Y:S04]  /*55e80*/  LDL.LU R163, [R1+0xf34] ;  /* 0x000f340001a37983 */ /* 0x000f280000300800 */
[----:B------:R-:W2:Y:S04]  /*55e90*/  LDL.LU R165, [R1+0xf30] ;  /* 0x000f300001a57983 */ /* 0x000ea80000300800 */
[----:B------:R-:W2:Y:S04]  /*55ea0*/  LDL.LU R164, [R1+0xf08] ;  /* 0x000f080001a47983 */ /* 0x000ea80000300800 */
[----:B------:R-:W2:Y:S04]  /*55eb0*/  LDL.LU R166, [R1+0xf04] ;  /* 0x000f040001a67983 */ /* 0x000ea80000300800 */
[----:B------:R-:W2:Y:S04]  /*55ec0*/  LDL.LU R238, [R1+0xffc] ;  /* 0x000ffc0001ee7983 */ /* 0x000ea80000300800 */
[----:B------:R-:W2:Y:S04]  /*55ed0*/  LDL.LU R179, [R1+0xff8] ;  /* 0x000ff80001b37983 */ /* 0x000ea80000300800 */
[----:B------:R-:W2:Y:S04]  /*55ee0*/  LDL.LU R175, [R1+0xff4] ;  /* 0x000ff40001af7983 */ /* 0x000ea80000300800 */
[----:B------:R-:W2:Y:S04]  /*55ef0*/  LDL.LU R167, [R1+0xfc4] ;  /* 0x000fc40001a77983 */ /* 0x000ea80000300800 */
[----:B------:R-:W-:Y:S01]  /*55f00*/  STSM.16.M88.4 [R0], R112 ;  /* 0x0000007000007844 */ /* 0x000fe20000000200 */
[----:B------:R-:W-:Y:S06]  /*55f10*/  BAR.SYNC.DEFER_BLOCKING 0x0 ;  /* 0x0000000000007b1d */ /* 0x000fec0000010000 */
[----:B------:R-:W1:Y:S02]  /*55f20*/  LDS.128 R112, [R2] ;  /* 0x0000000002707984 */ /* 0x000e640000000c00 */
[----:B------:R-:W-:Y:S06]  /*55f30*/  BAR.SYNC.DEFER_BLOCKING 0x0 ;  /* 0x0000000000007b1d */ /* 0x000fec0000010000 */
[----:B------:R-:W-:Y:S02]  /*55f40*/  STSM.16.M88.4 [R0], R116 ;  /* 0x0000007400007844 */ /* 0x000fe40000000200 */
[----:B------:R-:W-:Y:S06]  /*55f50*/  BAR.SYNC.DEFER_BLOCKING 0x0 ;  /* 0x0000000000007b1d */ /* 0x000fec0000010000 */
[----:B------:R-:W1:Y:S02]  /*55f60*/  LDS.128 R116, [R2] ;  /* 0x0000000002747984 */ /* 0x000e640000000c00 */
[----:B------:R-:W-:Y:S06]  /*55f70*/  BAR.SYNC.DEFER_BLOCKING 0x0 ;  /* 0x0000000000007b1d */ /* 0x000fec0000010000 */
[----:B------:R-:W-:Y:S02]  /*55f80*/  STSM.16.M88.4 [R0], R120 ;  /* 0x0000007800007844 */ /* 0x000fe40000000200 */
[----:B------:R-:W-:Y:S01]  /*55f90*/  BAR.SYNC.DEFER_BLOCKING 0x0 ;  /* 0x0000000000007b1d */ /* 0x000fe20000010000 */
[----:B------:R-:W-:-:S02]  /*55fa0*/  LOP3.LUT R156, R156, 0xffff, RZ, 0xc0, !PT ;  /* 0x0000ffff9c9c7812 */ /* 0x000fc400078ec0ff */
[--C-:B------:R-:W-:Y:S02]  /*55fb0*/  PRMT R143, R143, 0x4210, R149.reuse ;  /* 0x000042108f8f7816 */ /* 0x100fe40000000095 */
[----:B------:R-:W-:Y:S02]  /*55fc0*/  PRMT R147, R147, 0x5210, R149 ;  /* 0x0000521093937816 */ /* 0x000fe40000000095 */
[----:B------:R-:W-:Y:S02]  /*55fd0*/  PRMT R149, R172, 0x4210, R156 ;  /* 0x00004210ac957816 */ /* 0x000fe4000000009c */
[----:B------:R-:W2:Y:S04]  /*55fe0*/  LDL.LU R172, [R1+0xf38] ;  /* 0x000f380001ac7983 */ /* 0x000ea80000300800 */
[----:B------:R-:W1:Y:S01]  /*55ff0*/  LDS.128 R120, [R2] ;  /* 0x0000000002787984 */ /* 0x000e620000000c00 */
[----:B------:R-:W-:Y:S01]  /*56000*/  BAR.SYNC.DEFER_BLOCKING 0x0 ;  /* 0x0000000000007b1d */ /* 0x000fe20000010000 */
[----:B------:R-:W-:-:S02]  /*56010*/  LOP3.LUT R157, R157, 0xffff, RZ, 0xc0, !PT ;  /* 0x0000ffff9d9d7812 */ /* 0x000fc400078ec0ff */
[----:B------:R-:W-:Y:S02]  /*56020*/  LOP3.LUT R159, R159, 0xffff, RZ, 0xc0, !PT ;  /* 0x0000ffff9f9f7812 */ /* 0x000fe400078ec0ff */
[----:B------:R-:W-:Y:S01]  /*56030*/  PRMT R145, R145, 0x5210, R148 ;  /* 0x0000521091917816 */ /* 0x000fe20000000094 */
[----:B------:R-:W2:Y:S04]  /*56040*/  LDL.LU R189, [R1+0xf3c] ;  /* 0x000f3c0001bd7983 */ /* 0x000ea80000300800 */
[----:B------:R-:W-:Y:S01]  /*56050*/  STSM.16.M88.4 [R0], R124 ;  /* 0x0000007c00007844 */ /* 0x000fe20000000200 */
[----:B------:R-:W-:Y:S01]  /*56060*/  BAR.SYNC.DEFER_BLOCKING 0x0 ;  /* 0x0000000000007b1d */ /* 0x000fe20000010000 */
[----:B------:R-:W-:Y:S02]  /*56070*/  PRMT R148, R239, 0x4210, R157 ;  /* 0x00004210ef947816 */ /* 0x000fe4000000009d */
[----:B------:R-:W-:-:S02]  /*56080*/  PRMT R153, R153, 0x5210, R156 ;  /* 0x0000521099997816 */ /* 0x000fc4000000009c */
[--C-:B------:R-:W-:Y:S01]  /*56090*/  PRMT R155, R155, 0x5210, R159.reuse ;  /* 0x000052109b9b7816 */ /* 0x100fe2000000009f */
[----:B------:R-:W2:Y:S04]  /*560a0*/  LDL.LU R194, [R1+0x1000] ;  /* 0x0010000001c27983 */ /* 0x000ea80000300800 */
[----:B------:R-:W2:Y:S04]  /*560b0*/  LDL.LU R192, [R1+0xf14] ;  /* 0x000f140001c07983 */ /* 0x000ea80000300800 */
[----:B------:R-:W2:Y:S04]  /*560c0*/  LDL.LU R190, [R1+0xf10] ;  /* 0x000f100001be7983 */ /* 0x000ea80000300800 */
[----:B------:R-:W2:Y:S04]  /*560d0*/  LDL.LU R239, [R1+0x1008] ;  /* 0x0010080001ef7983 */ /* 0x000ea80000300800 */
[----:B------:R-:W1:Y:S01]  /*560e0*/  LDS.128 R124, [R2] ;  /* 0x00000000027c7984 */ /* 0x000e620000000c00 */
[----:B------:R-:W-:Y:S06]  /*560f0*/  BAR.SYNC.DEFER_BLOCKING 0x0 ;  /* 0x0000000000007b1d */ /* 0x000fec0000010000 */
[----:B------:R-:W-:Y:S02]  /*56100*/  STSM.16.M88.4 [R0], R128 ;  /* 0x0000008000007844 */ /* 0x000fe40000000200 */
[----:B------:R-:W-:Y:S06]  /*56110*/  BAR.SYNC.DEFER_BLOCKING 0x0 ;  /* 0x0000000000007b1d */ /* 0x000fec0000010000 */
[----:B------:R-:W1:Y:S02]  /*56120*/  LDS.128 R128, [R2] ;  /* 0x0000000002807984 */ /* 0x000e640000000c00 */
[----:B------:R-:W-:Y:S01]  /*56130*/  BAR.SYNC.DEFER_BLOCKING 0x0 ;  /* 0x0000000000007b1d */ /* 0x000fe20000010000 */
[----:B---3--:R-:W-:-:S02]  /*56140*/  PRMT R151, R151, 0x4210, R159 ;  /* 0x0000421097977816 */ /* 0x008fc4000000009f */
[----:B----4-:R-:W-:Y:S02]  /*56150*/  LOP3.LUT R163, R163, 0xffff, RZ, 0xc0, !PT ;  /* 0x0000ffffa3a37812 */ /* 0x010fe400078ec0ff */
[----:B--2---:R-:W-:Y:S02]  /*56160*/  LOP3.LUT R166, R166, 0xffff, RZ, 0xc0, !PT ;  /* 0x0000ffffa6a67812 */ /* 0x004fe400078ec0ff */
[----:B------:R-:W-:Y:S02]  /*56170*/  PRMT R156, R238, 0x4210, R163 ;  /* 0x00004210ee9c7816 */ /* 0x000fe400000000a3 */
[----:B------:R-:W2:Y:S01]  /*56180*/  LDL.LU R238, [R1+0x1004] ;  /* 0x0010040001ee7983 */ /* 0x000ea20000300800 */
[----:B------:R-:W-:-:S03]  /*56190*/  PRMT R159, R167, 0x4210, R166 ;  /* 0x00004210a79f7816 */ /* 0x000fc600000000a6 */
[----:B------:R-:W3:Y:S04]  /*561a0*/  LDL.LU R167, [R1+0xfd0] ;  /* 0x000fd00001a77983 */ /* 0x000ee80000300800 */
[----:B------:R-:W4:Y:S04]  /*561b0*/  LDL.LU R252, [R1+0xf44] ;  /* 0x000f440001fc7983 */ /* 0x000f280000300800 */
[----:B------:R-:W-:Y:S01]  /*561c0*/  STSM.16.M88.4 [R0], R132 ;  /* 0x0000008400007844 */ /* 0x000fe20000000200 */
[----:B------:R-:W-:Y:S01]  /*561d0*/  BAR.SYNC.DEFER_BLOCKING 0x0 ;  /* 0x0000000000007b1d */ /* 0x000fe20000010000 */
[----:B------:R-:W-:-:S02]  /*561e0*/  LOP3.LUT R158, R158, 0xffff, RZ, 0xc0, !PT ;  /* 0x0000ffff9e9e7812 */ /* 0x000fc400078ec0ff */
[----:B------:R-:W-:Y:S02]  /*561f0*/  LOP3.LUT R165, R165, 0xffff, RZ, 0xc0, !PT ;  /* 0x0000ffffa5a57812 */ /* 0x000fe400078ec0ff */
[----:B------:R-:W-:Y:S02]  /*56200*/  LOP3.LUT R164, R164, 0xffff, RZ, 0xc0, !PT ;  /* 0x0000ffffa4a47812 */ /* 0x000fe400078ec0ff */
[----:B------:R-:W-:Y:S01]  /*56210*/  PRMT R152, R152, 0x5210, R157 ;  /* 0x0000521098987816 */ /* 0x000fe2000000009d */
[----:B------:R-:W3:Y:S04]  /*56220*/  LDL.LU R245, [R1+0xf40] ;  /* 0x000f400001f57983 */ /* 0x000ee80000300800 */
[----:B------:R-:W3:Y:S01]  /*56230*/  LDS.128 R132, [R2] ;  /* 0x0000000002847984 */ /* 0x000ee20000000c00 */
[----:B------:R-:W-:Y:S06]  /*56240*/  BAR.SYNC.DEFER_BLOCKING 0x0 ;  /* 0x0000000000007b1d */ /* 0x000fec0000010000 */
[----:B------:R-:W-:Y:S02]  /*56250*/  STSM.16.M88.4 [R0], R136 ;  /* 0x0000008800007844 */ /* 0x000fe40000000200 */
[----:B------:R-:W-:Y:S06]  /*56260*/  BAR.SYNC.DEFER_BLOCKING 0x0 ;  /* 0x0000000000007b1d */ /* 0x000fec0000010000 */
[----:B------:R-:W3:Y:S02]  /*56270*/  LDS.128 R136, [R2] ;  /* 0x0000000002887984 */ /* 0x000ee40000000c00 */
[----:B------:R-:W-:Y:S06]  /*56280*/  BAR.SYNC.DEFER_BLOCKING 0x0 ;  /* 0x0000000000007b1d */ /* 0x000fec0000010000 */
[----:B------:R-:W-:Y:S02]  /*56290*/  STSM.16.M88.4 [R0], R140 ;  /* 0x0000008c00007844 */ /* 0x000fe40000000200 */
[----:B------:R-:W-:Y:S06]  /*562a0*/  BAR.SYNC.DEFER_BLOCKING 0x0 ;  /* 0x0000000000007b1d */ /* 0x000fec0000010000 */
[----:B------:R-:W3:Y:S02]  /*562b0*/  LDS.128 R140, [R2] ;  /* 0x00000000028c7984 */ /* 0x000ee40000000c00 */
[----:B------:R-:W-:Y:S06]  /*562c0*/  BAR.SYNC.DEFER_BLOCKING 0x0 ;  /* 0x0000000000007b1d */ /* 0x000fec0000010000 */
[----:B------:R-:W-:Y:S02]  /*562d0*/  STSM.16.M88.4 [R0], R144 ;  /* 0x0000009000007844 */ /* 0x000fe40000000200 */
[----:B------:R-:W-:Y:S01]  /*562e0*/  BAR.SYNC.DEFER_BLOCKING 0x0 ;  /* 0x0000000000007b1d */ /* 0x000fe20000010000 */
[----:B------:R-:W-:-:S02]  /*562f0*/  PRMT R150, R150, 0x4210, R158 ;  /* 0x0000421096967816 */ /* 0x000fc4000000009e */
[----:B------:R-:W-:Y:S02]  /*56300*/  PRMT R154, R154, 0x5210, R158 ;  /* 0x000052109a9a7816 */ /* 0x000fe4000000009e */
[----:B------:R-:W-:Y:S02]  /*56310*/  PRMT R157, R179, 0x4210, R165 ;  /* 0x00004210b39d7816 */ /* 0x000fe400000000a5 */
[--C-:B------:R-:W-:Y:S01]  /*56320*/  PRMT R158, R175, 0x4210, R164.reuse ;  /* 0x00004210af9e7816 */ /* 0x100fe200000000a4 */
[----:B------:R-:W3:Y:S01]  /*56330*/  LDL.LU R179, [R1+0xf24] ;  /* 0x000f240001b37983 */ /* 0x000ee20000300800 */
[----:B------:R-:W-:-:S03]  /*56340*/  PRMT R162, R162, 0x5210, R164 ;  /* 0x00005210a2a27816 */ /* 0x000fc600000000a4 */
[----:B------:R-:W3:Y:S01]  /*56350*/  LDS.128 R144, [R2] ;  /* 0x0000000002907984 */ /* 0x000ee20000000c00 */
[----:B------:R-:W-:Y:S01]  /*56360*/  BAR.SYNC.DEFER_BLOCKING 0x0 ;  /* 0x0000000000007b1d */ /* 0x000fe20000010000 */
[----:B------:R-:W-:-:S05]  /*56370*/  LOP3.LUT R164, R172, 0xffff, RZ, 0xc0, !PT ;  /* 0x0000ffffaca47812 */ /* 0x000fca00078ec0ff */
[----:B------:R-:W3:Y:S04]  /*56380*/  LDL.LU R244, [R1+0xf20] ;  /* 0x000f200001f47983 */ /* 0x000ee80000300800 */
[----:B------:R-:W3:Y:S04]  /*56390*/  LDL.LU R172, [R1+0x1014] ;  /* 0x0010140001ac7983 */ /* 0x000ee80000300800 */
[----:B------:R-:W3:Y:S04]  /*563a0*/  LDL.LU R241, [R1+0x1010] ;  /* 0x0010100001f17983 */ /* 0x000ee80000300800 */
[----:B------:R-:W3:Y:S04]  /*563b0*/  LDL.LU R240, [R1+0x100c] ;  /* 0x00100c0001f07983 */ /* 0x000ee80000300800 */
[----:B------:R-:W3:Y:S04]  /*563c0*/  LDL.LU R175, [R1+0xfe0] ;  /* 0x000fe00001af7983 */ /* 0x000ee80000300800 */
[----:B------:R-:W-:Y:S01]  /*563d0*/  STSM.16.M88.4 [R0], R148 ;  /* 0x0000009400007844 */ /* 0x000fe20000000200 */
[----:B------:R-:W-:Y:S01]  /*563e0*/  BAR.SYNC.DEFER_BLOCKING 0x0 ;  /* 0x0000000000007b1d */ /* 0x000fe20000010000 */
[----:B------:R-:W-:-:S02]  /*563f0*/  PRMT R160, R160, 0x5210, R163 ;  /* 0x00005210a0a07816 */ /* 0x000fc400000000a3 */
[----:B------:R-:W-:Y:S02]  /*56400*/  PRMT R161, R161, 0x5210, R165 ;  /* 0x00005210a1a17816 */ /* 0x000fe400000000a5 */
[----:B------:R-:W-:Y:S01]  /*56410*/  PRMT R169, R169, 0x5210, R164 ;  /* 0x00005210a9a97816 */ /* 0x000fe200000000a4 */
[----:B0-----:R-:W3:Y:S04]  /*56420*/  LDL.LU.64 R14, [R1+0xc50] ;  /* 0x000c5000010e7983 */ /* 0x001ee80000300a00 */
[----:B------:R-:W0:Y:S01]  /*56430*/  LDS.128 R148, [R2] ;  /* 0x0000000002947984 */ /* 0x000e220000000c00 */
[----:B------:R-:W-:Y:S06]  /*56440*/  BAR.SYNC.DEFER_BLOCKING 0x0 ;  /* 0x0000000000007b1d */ /* 0x000fec0000010000 */
[----:B------:R-:W-:Y:S02]  /*56450*/  STSM.16.M88.4 [R0], R152 ;  /* 0x0000009800007844 */ /* 0x000fe40000000200 */
[----:B------:R-:W-:Y:S01]  /*56460*/  BAR.SYNC.DEFER_BLOCKING 0x0 ;  /* 0x0000000000007b1d */ /* 0x000fe20000010000 */
[----:B------:R-:W-:-:S02]  /*56470*/  PRMT R163, R5, 0x5210, R166 ;  /* 0x0000521005a37816 */ /* 0x000fc400000000a6 */
[----:B------:R-:W-:Y:S02]  /*56480*/  LOP3.LUT R5, R189, 0xffff, RZ, 0xc0, !PT ;  /* 0x0000ffffbd057812 */ /* 0x000fe400078ec0ff */
[----:B------:R-:W-:Y:S02]  /*56490*/  PRMT R165, R194, 0x4210, R164 ;  /* 0x00004210c2a57816 */ /* 0x000fe400000000a4 */
[--C-:B------:R-:W-:Y:S02]  /*564a0*/  PRMT R164, R239, 0x4210, R5.reuse ;  /* 0x00004210efa47816 */ /* 0x100fe40000000005 */
[----:B------:R-:W-:Y:S02]  /*564b0*/  PRMT R168, R168, 0x5210, R5 ;  /* 0x00005210a8a87816 */ /* 0x000fe40000000005 */
[----:B----4-:R-:W-:Y:S02]  /*564c0*/  LOP3.LUT R5, R252, 0xffff, RZ, 0xc0, !PT ;  /* 0x0000fffffc057812 */ /* 0x010fe400078ec0ff */
[----:B------:R-:W4:Y:S04]  /*564d0*/  LDL.LU R252, [R1+0xc98] ;  /* 0x000c980001fc7983 */ /* 0x000f280000300800 */
[----:B-1----:R-:W4:Y:S04]  /*564e0*/  LDL.LU.64 R12, [R1+0xc48] ;  /* 0x000c4800010c7983 */ /* 0x002f280000300a00 */
[----:B------:R-:W4:Y:S04]  /*564f0*/  LDL.LU.64 R6, [R1+0xc40] ;  /* 0x000c400001067983 */ /* 0x000f280000300a00 */
[----:B------:R-:W1:Y:S01]  /*56500*/  LDS.128 R152, [R2] ;  /* 0x0000000002987984 */ /* 0x000e620000000c00 */
[----:B------:R-:W-:Y:S06]  /*56510*/  BAR.SYNC.DEFER_BLOCKING 0x0 ;  /* 0x0000000000007b1d */ /* 0x000fec0000010000 */
[----:B------:R-:W4:Y:S04]  /*56520*/  LDL.LU.64 R8, [R1+0xc38] ;  /* 0x000c380001087983 */ /* 0x000f280000300a00 */
[----:B------:R-:W4:Y:S04]  /*56530*/  LDL.LU.64 R10, [R1+0xc28] ;  /* 0x000c2800010a7983 */ /* 0x000f280000300a00 */
[----:B------:R-:W4:Y:S04]  /*56540*/  LDL.LU.64 R18, [R1+0xc08] ;  /* 0x000c080001127983 */ /* 0x000f280000300a00 */
[----:B------:R-:W-:Y:S01]  /*56550*/  STSM.16.M88.4 [R0], R156 ;  /* 0x0000009c00007844 */ /* 0x000fe20000000200 */
[----:B------:R-:W-:Y:S06]  /*56560*/  BAR.SYNC.DEFER_BLOCKING 0x0 ;  /* 0x0000000000007b1d */ /* 0x000fec0000010000 */
[----:B------:R-:W1:Y:S02]  /*56570*/  LDS.128 R156, [R2] ;  /* 0x00000000029c7984 */ /* 0x000e640000000c00 */
[----:B------:R-:W-:Y:S06]  /*56580*/  BAR.SYNC.DEFER_BLOCKING 0x0 ;  /* 0x0000000000007b1d */ /* 0x000fec0000010000 */
[----:B------:R0:W-:Y:S02]  /*56590*/  STSM.16.M88.4 [R0], R160 ;  /* 0x000000a000007844 */ /* 0x0001e40000000200 */
[----:B0-----:R-:W-:-:S02]  /*565a0*/  LOP3.LUT R160, R192, 0xffff, RZ, 0xc0, !PT ;  /* 0x0000ffffc0a07812 */ /* 0x001fc400078ec0ff */
[----:B------:R-:W-:Y:S01]  /*565b0*/  LOP3.LUT R161, R190, 0xffff, RZ, 0xc0, !PT ;  /* 0x0000ffffbea17812 */ /* 0x000fe200078ec0ff */
[----:B------:R-:W0:Y:S01]  /*565c0*/  LDC R192, c[0x0][0x22c] ;  /* 0x00008b00ffc07b82 */ /* 0x000e220000000800 */
[--C-:B--2---:R-:W-:Y:S02]  /*565d0*/  PRMT R166, R238, 0x4210, R160.reuse ;  /* 0x00004210eea67816 */ /* 0x104fe400000000a0 */
[----:B------:R-:W-:Y:S02]  /*565e0*/  PRMT R170, R170, 0x5210, R160 ;  /* 0x00005210aaaa7816 */ /* 0x000fe400000000a0 */
[----:B---3--:R-:W-:-:S03]  /*565f0*/  PRMT R167, R167, 0x4210, R161 ;  /* 0x00004210a7a77816 */ /* 0x008fc600000000a1 */
[----:B------:R-:W-:Y:S01]  /*56600*/  BAR.SYNC.DEFER_BLOCKING 0x0 ;  /* 0x0000000000007b1d */ /* 0x000fe20000010000 */
[----:B------:R-:W-:Y:S02]  /*56610*/  PRMT R171, R171, 0x5210, R161 ;  /* 0x00005210abab7816 */ /* 0x000fe400000000a1 */
[----:B------:R-:W-:-:S05]  /*56620*/  LOP3.LUT R189, R245, 0xffff, RZ, 0xc0, !PT ;  /* 0x0000fffff5bd7812 */ /* 0x000fca00078ec0ff */
[----:B------:R-:W2:Y:S01]  /*56630*/  LDC.64 R238, c[0x0][0x228] ;  /* 0x00008a00ffee7b82 */ /* 0x000ea20000000a00 */
[----:B------:R-:W3:Y:S07]  /*56640*/  LDS.128 R160, [R2] ;  /* 0x0000000002a07984 */ /* 0x000eee0000000c00 */
[----:B------:R-:W-:Y:S06]  /*56650*/  BAR.SYNC.DEFER_BLOCKING 0x0 ;  /* 0x0000000000007b1d */ /* 0x000fec0000010000 */
[----:B------:R-:W-:Y:S02]  /*56660*/  STSM.16.M88.4 [R0], R164 ;  /* 0x000000a400007844 */ /* 0x000fe40000000200 */
[----:B------:R-:W-:Y:S06]  /*56670*/  BAR.SYNC.DEFER_BLOCKING 0x0 ;  /* 0x0000000000007b1d */ /* 0x000fec0000010000 */
[----:B------:R-:W3:Y:S02]  /*56680*/  LDS.128 R164, [R2] ;  /* 0x0000000002a47984 */ /* 0x000ee40000000c00 */
[----:B------:R-:W-:Y:S06]  /*56690*/  BAR.SYNC.DEFER_BLOCKING 0x0 ;  /* 0x0000000000007b1d */ /* 0x000fec0000010000 */
[----:B------:R-:W-:Y:S02]  /*566a0*/  STSM.16.M88.4 [R0], R168 ;  /* 0x000000a800007844 */ /* 0x000fe40000000200 */
[----:B------:R-:W-:Y:S01]  /*566b0*/  BAR.SYNC.DEFER_BLOCKING 0x0 ;  /* 0x0000000000007b1d */ /* 0x000fe20000010000 */
[----:B------:R-:W-:-:S02]  /*566c0*/  LOP3.LUT R179, R179, 0xffff, RZ, 0xc0, !PT ;  /* 0x0000ffffb3b37812 */ /* 0x000fc400078ec0ff */
[----:B------:R-:W-:-:S03]  /*566d0*/  LOP3.LUT R190, R244, 0xffff, RZ, 0xc0, !PT ;  /* 0x0000fffff4be7812 */ /* 0x000fc600078ec0ff */
[----:B------:R-:W3:Y:S01]  /*566e0*/  LDS.128 R168, [R2] ;  /* 0x0000000002a87984 */ /* 0x000ee20000000c00 */
[----:B------:R-:W-:Y:S01]  /*566f0*/  PRMT R172, R172, 0x4210, R5 ;  /* 0x00004210acac7816 */ /* 0x000fe20000000005 */
[----:B------:R-:W1:Y:S01]  /*56700*/  LDC.64 R244, c[0x0][0x228] ;  /* 0x00008a00fff47b82 */ /* 0x000e620000000a00 */
[----:B------:R-:W-:Y:S02]  /*56710*/  PRMT R173, R241, 0x4210, R189 ;  /* 0x00004210f1ad7816 */ /* 0x000fe400000000bd */
[----:B------:R-:W-:Y:S02]  /*56720*/  PRMT R174, R240, 0x4210, R179 ;  /* 0x00004210f0ae7816 */ /* 0x000fe400000000b3 */
[----:B------:R-:W-:-:S03]  /*56730*/  PRMT R175, R175, 0x4210, R190 ;  /* 0x00004210afaf7816 */ /* 0x000fc600000000be */
[----:B------:R-:W-:Y:S08]  /*56740*/  BAR.SYNC.DEFER_BLOCKING 0x0 ;  /* 0x0000000000007b1d */ /* 0x000ff00000010000 */
[----:B------:R-:W0:Y:S01]  /*56750*/  LDC.64 R240, c[0x0][0x228] ;  /* 0x00008a00fff07b82 */ /* 0x000e220000000a00 */
[----:B------:R2:W-:Y:S02]  /*56760*/  STSM.16.M88.4 [R0], R172 ;  /* 0x000000ac00007844 */ /* 0x0005e40000000200 */
[----:B--2---:R-:W-:-:S02]  /*56770*/  PRMT R172, R178, 0x5210, R5 ;  /* 0x00005210b2ac7816 */ /* 0x004fc40000000005 */
[----:B------:R-:W-:-:S03]  /*56780*/  PRMT R174, R177, 0x5210, R179 ;  /* 0x00005210b1ae7816 */ /* 0x000fc600000000b3 */
[----:B------:R-:W2:Y:S01]  /*56790*/  LDC R5, c[0x0][0x228] ;  /* 0x00008a00ff057b82 */ /* 0x000ea20000000800 */
[----:B------:R-:W-:-:S07]  /*567a0*/  PRMT R173, R176, 0x5210, R189 ;  /* 0x00005210b0ad7816 */ /* 0x000fce00000000bd */
[----:B------:R-:W-:Y:S01]  /*567b0*/  BAR.SYNC.DEFER_BLOCKING 0x0 ;  /* 0x0000000000007b1d */ /* 0x000fe20000010000 */
[----:B------:R-:W-:-:S07]  /*567c0*/  PRMT R175, R3, 0x5210, R190 ;  /* 0x0000521003af7816 */ /* 0x000fce00000000be */
[----:B------:R-:W3:Y:S01]  /*567d0*/  LDC R189, c[0x0][0x228] ;  /* 0x00008a00ffbd7b82 */ /* 0x000ee20000000800 */
[----:B------:R-:W3:Y:S01]  /*567e0*/  LDS.128 R176, [R2] ;  /* 0x0000000002b07984 */ /* 0x000ee20000000c00 */
[----:B------:R-:W-:-:S06]  /*567f0*/  PRMT R3, R68, 0x7771, RZ ;  /* 0x0000777144037816 */ /* 0x000fcc00000000ff */
[----:B------:R-:W2:Y:S08]  /*56800*/  LDC R190, c[0x0][0x228] ;  /* 0x00008a00ffbe7b82 */ /* 0x000eb00000000800 */
[----:B------:R-:W-:Y:S06]  /*56810*/  BAR.SYNC.DEFER_BLOCKING 0x0 ;  /* 0x0000000000007b1d */ /* 0x000fec0000010000 */
[----:B------:R1:W-:Y:S02]  /*56820*/  STSM.16.M88.4 [R0], R172 ;  /* 0x000000ac00007844 */ /* 0x0003e40000000200 */
[----:B-1----:R-:W-:Y:S01]  /*56830*/  PRMT R0, R68, 0x7770, RZ ;  /* 0x0000777044007816 */ /* 0x002fe200000000ff */
[----:B------:R-:W-:Y:S08]  /*56840*/  BAR.SYNC.DEFER_BLOCKING 0x0 ;  /* 0x0000000000007b1d */ /* 0x000ff00000010000 */
[----:B------:R-:W1:Y:S08]  /*56850*/  LDC.64 R172, c[0x0][0x228] ;  /* 0x00008a00ffac7b82 */ /* 0x000e700000000a00 */
[----:B------:R-:W3:Y:S01]  /*56860*/  LDC.64 R174, c[0x0][0x228] ;  /* 0x00008a00ffae7b82 */ /* 0x000ee20000000a00 */
[----:B------:R0:W-:Y:S01]  /*56870*/  @P0 STG.E.U8 desc[UR60][R246.64], R0 ;  /* 0x00000000f6000986 */ /* 0x0001e2000c10113c */
[----:B------:R-:W-:-:S03]  /*56880*/  ISETP.LT.AND P0, PT, R234, R238, !P2 ;  /* 0x000000eeea00720c */ /* 0x000fc60005701270 */
[----:B------:R2:W-:Y:S01]  /*56890*/  @P5 STG.E.U8 desc[UR60][R242.64], R3 ;  /* 0x00000003f2005986 */ /* 0x0005e2000c10113c */
[C---:B0-----:R-:W-:Y:S02]  /*568a0*/  PRMT R0, R68.reuse, 0x7772, RZ ;  /* 0x0000777244007816 */ /* 0x041fe400000000ff */
[----:B------:R-:W0:Y:S01]  /*568b0*/  LDC.64 R246, c[0x0][0x228] ;  /* 0x00008a00fff67b82 */ /* 0x000e220000000a00 */
[----:B------:R-:W-:Y:S02]  /*568c0*/  PRMT R68, R68, 0x7773, RZ ;  /* 0x0000777344447816 */ /* 0x000fe400000000ff */
[----:B--2---:R-:W-:Y:S01]  /*568d0*/  PRMT R3, R64, 0x7770, RZ ;  /* 0x0000777040037816 */ /* 0x004fe200000000ff */
[----:B------:R2:W-:Y:S04]  /*568e0*/  @P6 STG.E.U8 desc[UR60][R14.64], R0 ;  /* 0x000000000e006986 */ /* 0x0005e8000c10113c */
[----:B----4-:R4:W-:Y:S01]  /*568f0*/  @P1 STG.E.U8 desc[UR60][R12.64], R68 ;  /* 0x000000440c001986 */ /* 0x0109e2000c10113c */
[----:B------:R-:W-:Y:S01]  /*56900*/  ISETP.LT.AND P5, PT, R237, R240, !P2 ;  /* 0x000000f0ed00720c */ /* 0x000fe200057a1270 */
[----:B------:R-:W0:Y:S02]  /*56910*/  LDC.64 R242, c[0x0][0x228] ;  /* 0x00008a00fff27b82 */ /* 0x000e240000000a00 */
[----:B------:R1:W-:Y:S01]  /*56920*/  @P0 STG.E.U8 desc[UR60][R6.64], R3 ;  /* 0x0000000306000986 */ /* 0x0003e2000c10113c */
[----:B--2---:R-:W-:-:S03]  /*56930*/  VIADD R0, R4, 0x78 ;  /* 0x0000007804007836 */ /* 0x004fc60000000000 */
[----:B------:R-:W2:Y:S01]  /*56940*/  LDL.LU.64 R14, [R1+0x2250] ;  /* 0x00225000010e7983 */ /* 0x000ea20000300a00 */
[----:B------:R-:W-:Y:S01]  /*56950*/  ISETP.LT.AND P6, PT, R235, R252, !P3 ;  /* 0x000000fceb00720c */ /* 0x000fe20005fc1270 */
[----:B----4-:R-:W4:Y:S02]  /*56960*/  LDC R68, c[0x0][0x22c] ;  /* 0x00008b00ff447b82 */ /* 0x010f240000000800 */
[----:B------:R-:W4:Y:S01]  /*56970*/  LDL.LU.64 R12, [R1+0xbf8] ;  /* 0x000bf800010c7983 */ /* 0x000f220000300a00 */
[----:B------:R-:W-:-:S03]  /*56980*/  ISETP.GE.AND P0, PT, R0, R239, PT ;  /* 0x000000ef0000720c */ /* 0x000fc60003f06270 */
[----:B-1----:R-:W2:Y:S04]  /*56990*/  LDL.LU.64 R6, [R1+0xbf0] ;  /* 0x000bf00001067983 */ /* 0x002ea80000300a00 */
[----:B------:R-:W4:Y:S01]  /*569a0*/  LDL.LU.64 R238, [R1+0xc00] ;  /* 0x000c000001ee7983 */ /* 0x000f220000300a00 */
[----:B------:R-:W-:Y:S02]  /*569b0*/  ISETP.LT.AND P1, PT, R236, R244, !P2 ;  /* 0x000000f4ec00720c */ /* 0x000fe40005721270 */
[C---:B------:R-:W-:Y:S02]  /*569c0*/  PRMT R3, R64.reuse, 0x7771, RZ ;  /* 0x0000777140037816 */ /* 0x040fe400000000ff */
[----:B------:R-:W-:Y:S02]  /*569d0*/  ISETP.LT.AND P2, PT, R235, R172, !P2 ;  /* 0x000000aceb00720c */ /* 0x000fe40005741270 */
[C---:B------:R-:W-:Y:S01]  /*569e0*/  PRMT R0, R64.reuse, 0x7772, RZ ;  /* 0x0000777240007816 */ /* 0x040fe200000000ff */
[----:B------:R1:W-:Y:S01]  /*569f0*/  @P5 STG.E.U8 desc[UR60][R8.64], R3 ;  /* 0x0000000308005986 */ /* 0x0003e2000c10113c */
[----:B------:R-:W-:Y:S01]  /*56a00*/  PRMT R64, R64, 0x7773, RZ ;  /* 0x0000777340407816 */ /* 0x000fe200000000ff */
[----:B------:R-:W2:Y:S04]  /*56a10*/  LDC R172, c[0x0][0x228] ;  /* 0x00008a00ffac7b82 */ /* 0x000ea80000000800 */
[----:B------:R3:W-:Y:S04]  /*56a20*/  @P1 STG.E.U8 desc[UR60][R10.64], R0 ;  /* 0x000000000a001986 */ /* 0x0007e8000c10113c */
[----:B-1----:R-:W2:Y:S04]  /*56a30*/  LDL.LU.64 R8, [R1+0xbe0] ;  /* 0x000be00001087983 */ /* 0x002ea80000300a00 */
[----:B------:R1:W-:Y:S04]  /*56a40*/  @P2 STG.E.U8 desc[UR60][R18.64], R64 ;  /* 0x0000004012002986 */ /* 0x0003e8000c10113c */
[----:B---3--:R-:W3:Y:S04]  /*56a50*/  LDL.LU.64 R10, [R1+0xbd8] ;  /* 0x000bd800010a7983 */ /* 0x008ee80000300a00 */
[----:B-1----:R-:W3:Y:S01]  /*56a60*/  LDL.LU.64 R18, [R1+0xbd0] ;  /* 0x000bd00001127983 */ /* 0x002ee20000300a00 */
[----:B------:R-:W-:Y:S01]  /*56a70*/  ISETP.LT.AND P5, PT, R234, R174, !P3 ;  /* 0x000000aeea00720c */ /* 0x000fe20005fa1270 */
[----:B------:R-:W-:Y:S01]  /*56a80*/  VIADD R0, R4, 0x3 ;  /* 0x0000000304007836 */ /* 0x000fe20000000000 */
[----:B0-----:R-:W-:Y:S01]  /*56a90*/  ISETP.LT.AND P1, PT, R237, R242, !P3 ;  /* 0x000000f2ed00720c */ /* 0x001fe20005f21270 */
[----:B------:R-:W0:Y:S01]  /*56aa0*/  LDC R174, c[0x0][0x22c] ;  /* 0x00008b00ffae7b82 */ /* 0x000e220000000800 */
[----:B------:R-:W-:-:S02]  /*56ab0*/  PRMT R3, R69, 0x7770, RZ ;  /* 0x0000777045037816 */ /* 0x000fc400000000ff */
[----:B------:R-:W-:Y:S02]  /*56ac0*/  ISETP.LT.AND P3, PT, R236, R246, !P3 ;  /* 0x000000f6ec00720c */ /* 0x000fe40005f61270 */
[----:B------:R-:W-:Y:S02]  /*56ad0*/  ISETP.GE.AND P2, PT, R0, R192, PT ;  /* 0x000000c00000720c */ /* 0x000fe40003f46270 */
[C---:B------:R-:W-:Y:S01]  /*56ae0*/  PRMT R0, R69.reuse, 0x7771, RZ ;  /* 0x0000777145007816 */ /* 0x040fe200000000ff */
[----:B------:R-:W1:Y:S02]  /*56af0*/  LDC R64, c[0x0][0x228] ;  /* 0x00008a00ff407b82 */ /* 0x000e640000000800 */
[----:B----4-:R4:W-:Y:S04]  /*56b00*/  @P5 STG.E.U8 desc[UR60][R238.64], R3 ;  /* 0x00000003ee005986 */ /* 0x0109e8000c10113c */
[----:B------:R0:W-:Y:S04]  /*56b10*/  @P1 STG.E.U8 desc[UR60][R12.64], R0 ;  /* 0x000000000c001986 */ /* 0x0001e8000c10113c */
[----:B----4-:R-:W4:Y:S01]  /*56b20*/  LDL.LU.64 R238, [R1+0xbb0] ;  /* 0x000bb00001ee7983 */ /* 0x010f220000300a00 */
[----:B0-----:R-:W-:-:S03]  /*56b30*/  PRMT R0, R69, 0x7772, RZ ;  /* 0x0000777245007816 */ /* 0x001fc600000000ff */
[----:B------:R-:W4:Y:S01]  /*56b40*/  LDL.LU.64 R12, [R1+0xba0] ;  /* 0x000ba000010c7983 */ /* 0x000f220000300a00 */
[----:B------:R-:W-:Y:S02]  /*56b50*/  ISETP.LT.AND P5, PT, R234, R188, !P2 ;  /* 0x000000bcea00720c */ /* 0x000fe400057a1270 */
[----:B------:R-:W-:Y:S01]  /*56b60*/  PRMT R69, R69, 0x7773, RZ ;  /* 0x0000777345457816 */ /* 0x000fe200000000ff */
[----:B--2---:R0:W-:Y:S01]  /*56b70*/  @P3 STG.E.U8 desc[UR60][R6.64], R0 ;  /* 0x0000000006003986 */ /* 0x0041e2000c10113c */
[----:B------:R-:W-:Y:S01]  /*56b80*/  ISETP.LT.AND P3, PT, R237, R190, !P2 ;  /* 0x000000beed00720c */ /* 0x000fe20005761270 */
[----:B------:R-:W-:Y:S01]  /*56b90*/  VIADD R3, R4, 0x4 ;  /* 0x0000000404037836 */ /* 0x000fe20000000000 */
[----:B------:R-:W2:Y:S01]  /*56ba0*/  LDC R188, c[0x0][0x228] ;  /* 0x00008a00ffbc7b82 */ /* 0x000ea20000000800 */
[----:B------:R1:W-:Y:S01]  /*56bb0*/  @P6 STG.E.U8 desc[UR60][R8.64], R69 ;  /* 0x0000004508006986 */ /* 0x0003e2000c10113c */
[----:B------:R-:W-:Y:S02]  /*56bc0*/  ISETP.LT.AND P6, PT, R236, R5, !P2 ;  /* 0x00000005ec00720c */ /* 0x000fe400057c1270 */
[----:B------:R-:W-:-:S02]  /*56bd0*/  ISETP.GE.AND P1, PT, R3, R68, PT ;  /* 0x000000440300720c */ /* 0x000fc40003f26270 */
[C---:B------:R-:W-:Y:S01]  /*56be0*/  PRMT R5, R65.reuse, 0x7770, RZ ;  /* 0x0000777041057816 */ /* 0x040fe200000000ff */
[----:B0-----:R-:W2:Y:S01]  /*56bf0*/  LDL.LU.64 R6, [R1+0xb98] ;  /* 0x000b980001067983 */ /* 0x001ea20000300a00 */
[----:B------:R-:W-:Y:S01]  /*56c00*/  PRMT R3, R65, 0x7771, RZ ;  /* 0x0000777141037816 */ /* 0x000fe200000000ff */
[----:B------:R-:W0:Y:S02]  /*56c10*/  LDC R68, c[0x0][0x228] ;  /* 0x00008a00ff447b82 */ /* 0x000e240000000800 */
[----:B-1----:R-:W2:Y:S04]  /*56c20*/  LDL.LU.64 R8, [R1+0xb90] ;  /* 0x000b900001087983 */ /* 0x002ea80000300a00 */
[----:B---3--:R1:W-:Y:S01]  /*56c30*/  @P5 STG.E.U8 desc[UR60][R10.64], R5 ;  /* 0x000000050a005986 */ /* 0x0083e2000c10113c */
[----:B------:R-:W-:Y:S01]  /*56c40*/  VIADD R0, R4, 0x5 ;  /* 0x0000000504007836 */ /* 0x000fe20000000000 */
[----:B------:R-:W3:Y:S02]  /*56c50*/  LDC R69, c[0x0][0x228] ;  /* 0x00008a00ff457b82 */ /* 0x000ee40000000800 */
[----:B------:R1:W-:Y:S04]  /*56c60*/  @P3 STG.E.U8 desc[UR60][R18.64], R3 ;  /* 0x0000000312003986 */ /* 0x0003e8000c10113c */
[----:B-1----:R-:W3:Y:S04]  /*56c70*/  LDL.LU.64 R10, [R1+0xb80] ;  /* 0x000b8000010a7983 */ /* 0x002ee80000300a00 */
[----:B------:R-:W3:Y:S01]  /*56c80*/  LDL.LU.64 R18, [R1+0xb60] ;  /* 0x000b600001127983 */ /* 0x000ee20000300a00 */
[----:B------:R-:W-:-:S02]  /*56c90*/  ISETP.LT.AND P2, PT, R235, R189, !P2 ;  /* 0x000000bdeb00720c */ /* 0x000fc40005741270 */
[----:B------:R-:W1:Y:S01]  /*56ca0*/  LDC R189, c[0x0][0x22c] ;  /* 0x00008b00ffbd7b82 */ /* 0x000e620000000800 */
[----:B------:R-:W-:Y:S02]  /*56cb0*/  ISETP.GE.AND P5, PT, R0, R174, PT ;  /* 0x000000ae0000720c */ /* 0x000fe40003fa6270 */
[----:B------:R-:W-:Y:S02]  /*56cc0*/  PRMT R0, R65, 0x7772, RZ ;  /* 0x0000777241007816 */ /* 0x000fe400000000ff */
[----:B------:R-:W-:-:S03]  /*56cd0*/  ISETP.LT.AND P3, PT, R234, R172, !P1 ;  /* 0x000000acea00720c */ /* 0x000fc60004f61270 */
[----:B------:R-:W1:Y:S01]  /*56ce0*/  LDC R174, c[0x0][0x228] ;  /* 0x00008a00ffae7b82 */ /* 0x000e620000000800 */
[----:B------:R-:W-:-:S07]  /*56cf0*/  PRMT R65, R65, 0x7773, RZ ;  /* 0x0000777341417816 */ /* 0x000fce00000000ff */
[----:B------:R-:W3:Y:S01]  /*56d00*/  LDC R172, c[0x0][0x228] ;  /* 0x00008a00ffac7b82 */ /* 0x000ee20000000800 */
[C---:B------:R-:W-:Y:S02]  /*56d10*/  PRMT R5, R70.reuse, 0x7770, RZ ;  /* 0x0000777046057816 */ /* 0x040fe400000000ff */
[----:B------:R-:W-:Y:S01]  /*56d20*/  PRMT R3, R70, 0x7771, RZ ;  /* 0x0000777146037816 */ /* 0x000fe200000000ff */
[----:B----4-:R4:W-:Y:S01]  /*56d30*/  @P6 STG.E.U8 desc[UR60][R238.64], R0 ;  /* 0x00000000ee006986 */ /* 0x0109e2000c10113c */
[----:B0-----:R-:W-:-:S03]  /*56d40*/  ISETP.LT.AND P6, PT, R237, R68, !P1 ;  /* 0x00000044ed00720c */ /* 0x001fc60004fc1270 */
[----:B------:R-:W0:Y:S01]  /*56d50*/  LDC R68, c[0x0][0x228] ;  /* 0x00008a00ff447b82 */ /* 0x000e220000000800 */
[----:B------:R1:W-:Y:S01]  /*56d60*/  @P2 STG.E.U8 desc[UR60][R12.64], R65 ;  /* 0x000000410c002986 */ /* 0x0003e2000c10113c */
[----:B------:R-:W-:Y:S02]  /*56d70*/  ISETP.LT.AND P2, PT, R236, R64, !P1 ;  /* 0x00000040ec00720c */ /* 0x000fe40004f41270 */
[----:B--2---:R-:W-:-:S04]  /*56d80*/  ISETP.LT.AND P1, PT, R235, R188, !P1 ;  /* 0x000000bceb00720c */ /* 0x004fc80004f21270 */
[----:B------:R-:W2:Y:S01]  /*56d90*/  LDC R188, c[0x0][0x22c] ;  /* 0x00008b00ffbc7b82 */ /* 0x000ea20000000800 */
[----:B----4-:R-:W-:Y:S01]  /*56da0*/  VIADD R0, R4, 0x6 ;  /* 0x0000000604007836 */ /* 0x010fe20000000000 */
[----:B-1----:R-:W4:Y:S06]  /*56db0*/  LDL.LU.64 R12, [R1+0xb58] ;  /* 0x000b5800010c7983 */ /* 0x002f2c0000300a00 */
[----:B------:R-:W1:Y:S01]  /*56dc0*/  LDC R64, c[0x0][0x228] ;  /* 0x00008a00ff407b82 */ /* 0x000e620000000800 */
[----:B------:R3:W-:Y:S01]  /*56dd0*/  @P3 STG.E.U8 desc[UR60][R6.64], R5 ;  /* 0x0000000506003986 */ /* 0x0007e2000c10113c */
[----:B------:R-:W-:-:S02]  /*56de0*/  ISETP.GE.AND P3, PT, R0, R189, PT ;  /* 0x000000bd0000720c */ /* 0x000fc40003f66270 */
[C---:B------:R-:W-:Y:S01]  /*56df0*/  PRMT R0, R70.reuse, 0x7772, RZ ;  /* 0x0000777246007816 */ /* 0x040fe200000000ff */
[----:B------:R-:W2:Y:S01]  /*56e00*/  LDL.LU.64 R238, [R1+0xb48] ;  /* 0x000b480001ee7983 */ /* 0x000ea20000300a00 */
[----:B------:R-:W-:Y:S02]  /*56e10*/  PRMT R70, R70, 0x7773, RZ ;  /* 0x0000777346467816 */ /* 0x000fe400000000ff */
[----:B------:R-:W1:Y:S01]  /*56e20*/  LDC R65, c[0x0][0x228] ;  /* 0x00008a00ff417b82 */ /* 0x000e620000000800 */
[----:B------:R-:W-:Y:S01]  /*56e30*/  @P6 STG.E.U8 desc[UR60][R8.64], R3 ;  /* 0x0000000308006986 */ /* 0x000fe2000c10113c */
[----:B------:R-:W-:-:S03]  /*56e40*/  ISETP.LT.AND P6, PT, R234, R174, !P5 ;  /* 0x000000aeea00720c */ /* 0x000fc60006fc1270 */
[----:B---3--:R-:W3:Y:S03]  /*56e50*/  LDL.LU.64 R6, [R1+0xb38] ;  /* 0x000b380001067983 */ /* 0x008ee60000300a00 */
[----:B------:R-:W1:Y:S01]  /*56e60*/  LDC R174, c[0x0][0x228] ;  /* 0x00008a00ffae7b82 */ /* 0x000e620000000800 */
[----:B------:R-:W-:Y:S01]  /*56e70*/  @P2 STG.E.U8 desc[UR60][R10.64], R0 ;  /* 0x000000000a002986 */ /* 0x000fe2000c10113c */
[----:B------:R-:W-:Y:S02]  /*56e80*/  ISETP.LT.AND P2, PT, R237, R172, !P5 ;  /* 0x000000aced00720c */ /* 0x000fe40006f41270 */
[----:B------:R-:W-:Y:S01]  /*56e90*/  PRMT R5, R66, 0x7770, RZ ;  /* 0x0000777042057816 */ /* 0x000fe200000000ff */
[----:B------:R0:W-:Y:S01]  /*56ea0*/  @P1 STG.E.U8 desc[UR60][R18.64], R70 ;  /* 0x0000004612001986 */ /* 0x0001e2000c10113c */
[----:B------:R-:W-:Y:S02]  /*56eb0*/  ISETP.LT.AND P1, PT, R236, R69, !P5 ;  /* 0x00000045ec00720c */ /* 0x000fe40006f21270 */
[----:B------:R-:W3:Y:S01]  /*56ec0*/  LDC R172, c[0x0][0x228] ;  /* 0x00008a00ffac7b82 */ /* 0x000ee20000000800 */
[----:B0-----:R-:W-:Y:S01]  /*56ed0*/  ISETP.LT.AND P5, PT, R235, R68, !P5 ;  /* 0x00000044eb00720c */ /* 0x001fe20006fa1270 */
[----:B------:R-:W3:Y:S01]  /*56ee0*/  LDL.LU.64 R18, [R1+0xb30] ;  /* 0x000b300001127983 */ /* 0x000ee20000300a00 */
[----:B------:R-:W-:-:S05]  /*56ef0*/  VIADD R0, R4, 0x7 ;  /* 0x0000000704007836 */ /* 0x000fca0000000000 */
[----:B------:R-:W0:Y:S01]  /*56f00*/  LDC R70, c[0x0][0x228] ;  /* 0x00008a00ff467b82 */ /* 0x000e220000000800 */
[----:B------:R-:W3:Y:S04]  /*56f10*/  LDL.LU.64 R10, [R1+0xb28] ;  /* 0x000b2800010a7983 */ /* 0x000ee80000300a00 */
[----:B------:R-:W3:Y:S04]  /*56f20*/  LDL.LU.64 R8, [R1+0xb08] ;  /* 0x000b080001087983 */ /* 0x000ee80000300a00 */
[----:B------:R-:W3:Y:S01]  /*56f30*/  LDL.LU.64 R68, [R1+0xb50] ;  /* 0x000b500001447983 */ /* 0x000ee20000300a00 */
[----:B------:R-:W-:-:S03]  /*56f40*/  PRMT R3, R66, 0x7771, RZ ;  /* 0x0000777142037816 */ /* 0x000fc600000000ff */
[----:B----4-:R4:W-:Y:S01]  /*56f50*/  @P6 STG.E.U8 desc[UR60][R12.64], R5 ;  /* 0x000000050c006986 */ /* 0x0109e2000c10113c */
[----:B--2---:R-:W-:Y:S02]  /*56f60*/  ISETP.GE.AND P6, PT, R0, R188, PT ;  /* 0x000000bc0000720c */ /* 0x004fe40003fc6270 */
[C---:B------:R-:W-:Y:S02]  /*56f70*/  PRMT R0, R66.reuse, 0x7772, RZ ;  /* 0x0000777242007816 */ /* 0x040fe400000000ff */
[----:B------:R-:W-:Y:S02]  /*56f80*/  PRMT R66, R66, 0x7773, RZ ;  /* 0x0000777342427816 */ /* 0x000fe400000000ff */
[----:B----4-:R-:W-:Y:S01]  /*56f90*/  PRMT R5, R71, 0x7773, RZ ;  /* 0x0000777347057816 */ /* 0x010fe200000000ff */
[----:B------:R-:W2:Y:S04]  /*56fa0*/  LDL.LU.64 R12, [R1+0x2248] ;  /* 0x00224800010c7983 */ /* 0x000ea80000300a00 */
[----:B------:R-:W4:Y:S04]  /*56fb0*/  LDL.LU.64 R188, [R1+0xaf8] ;  /* 0x000af80001bc7983 */ /* 0x000f280000300a00 */
[----:B---3--:R3:W-:Y:S01]  /*56fc0*/  @P2 STG.E.U8 desc[UR60][R68.64], R3 ;  /* 0x0000000344002986 */ /* 0x0087e2000c10113c */
[----:B-1----:R-:W-:-:S02]  /*56fd0*/  ISETP.LT.AND P2, PT, R234, R64, !P3 ;  /* 0x00000040ea00720c */ /* 0x002fc40005f41270 */
[----:B------:R-:W1:Y:S01]  /*56fe0*/  LDC R64, c[0x0][0x22c] ;  /* 0x00008b00ff407b82 */ /* 0x000e620000000800 */
[----:B------:R0:W-:Y:S01]  /*56ff0*/  @P1 STG.E.U8 desc[UR60][R238.64], R0 ;  /* 0x00000000ee001986 */ /* 0x0001e2000c10113c */
[----:B------:R-:W-:-:S03]  /*57000*/  ISETP.LT.AND P1, PT, R237, R174, !P3 ;  /* 0x000000aeed00720c */ /* 0x000fc60005f21270 */
[----:B------:R0:W-:Y:S01]  /*57010*/  @P5 STG.E.U8 desc[UR60][R6.64], R66 ;  /* 0x0000004206005986 */ /* 0x0001e2000c10113c */
[C---:B---3--:R-:W-:Y:S02]  /*57020*/  PRMT R3, R71.reuse, 0x7772, RZ ;  /* 0x0000777247037816 */ /* 0x048fe400000000ff */
[----:B------:R-:W3:Y:S01]  /*57030*/  LDC R69, c[0x0][0x228] ;  /* 0x00008a00ff457b82 */ /* 0x000ee20000000800 */
[C---:B0-----:R-:W-:Y:S01]  /*57040*/  PRMT R0, R71.reuse, 0x7770, RZ ;  /* 0x0000777047007816 */ /* 0x041fe200000000ff */
[----:B------:R-:W2:Y:S01]  /*57050*/  LDL.LU.64 R238, [R1+0xaf0] ;  /* 0x000af00001ee7983 */ /* 0x000ea20000300a00 */
[----:B------:R-:W-:-:S03]  /*57060*/  PRMT R71, R71, 0x7771, RZ ;  /* 0x0000777147477816 */ /* 0x000fc600000000ff */
[----:B------:R-:W2:Y:S02]  /*57070*/  LDL.LU.64 R6, [R1+0xae0] ;  /* 0x000ae00001067983 */ /* 0x000ea40000300a00 */
[----:B------:R-:W0:Y:S02]  /*57080*/  LDC R68, c[0x0][0x22c] ;  /* 0x00008b00ff447b82 */ /* 0x000e240000000800 */
[----:B------:R1:W-:Y:S01]  /*57090*/  @P2 STG.E.U8 desc[UR60][R18.64], R0 ;  /* 0x0000000012002986 */ /* 0x0003e2000c10113c */
[----:B------:R-:W-:-:S03]  /*570a0*/  ISETP.LT.AND P2, PT, R234, R70, !P6 ;  /* 0x00000046ea00720c */ /* 0x000fc60007741270 */
[----:B------:R1:W-:Y:S02]  /*570b0*/  @P1 STG.E.U8 desc[UR60][R10.64], R71 ;  /* 0x000000470a001986 */ /* 0x0003e4000c10113c */
[----:B------:R-:W2:Y:S02]  /*570c0*/  LDC R66, c[0x0][0x228] ;  /* 0x00008a00ff427b82 */ /* 0x000ea40000000800 */
[----:B-1----:R-:W2:Y:S04]  /*570d0*/  LDL.LU.64 R18, [R1+0x2240] ;  /* 0x0022400001127983 */ /* 0x002ea80000300a00 */
[----:B------:R-:W2:Y:S04]  /*570e0*/  LDL.LU.64 R10, [R1+0x2238] ;  /* 0x00223800010a7983 */ /* 0x000ea80000300a00 */
[----:B------:R-:W4:Y:S01]  /*570f0*/  LDL.LU.64 R70, [R1+0xb00] ;  /* 0x000b000001467983 */ /* 0x000f220000300a00 */
[----:B------:R-:W-:-:S02]  /*57100*/  ISETP.LT.AND P5, PT, R236, R65, !P3 ;  /* 0x00000041ec00720c */ /* 0x000fc40005fa1270 */
[----:B------:R-:W-:Y:S01]  /*57110*/  ISETP.LT.AND P3, PT, R235, R172, !P3 ;  /* 0x000000aceb00720c */ /* 0x000fe20005f61270 */
[----:B------:R-:W-:Y:S01]  /*57120*/  VIADD R0, R4, 0x79 ;  /* 0x0000007904007836 */ /* 0x000fe20000000000 */
[----:B------:R-:W1:Y:S04]  /*57130*/  LDC R65, c[0x0][0x228] ;  /* 0x00008a00ff417b82 */ /* 0x000e680000000800 */
[----:B------:R-:W-:Y:S01]  /*57140*/  ISETP.GE.AND P1, PT, R0, R241, PT ;  /* 0x000000f10000720c */ /* 0x000fe20003f26270 */
[----:B------:R-:W-:Y:S01]  /*57150*/  VIADD R0, R4, 0x8 ;  /* 0x0000000804007836 */ /* 0x000fe20000000000 */
[----:B------:R-:W2:Y:S04]  /*57160*/  LDL.LU.64 R240, [R1+0xab8] ;  /* 0x000ab80001f07983 */ /* 0x000ea80000300a00 */
[----:B------:R0:W-:Y:S01]  /*57170*/  @P5 STG.E.U8 desc[UR60][R8.64], R3 ;  /* 0x0000000308005986 */ /* 0x0001e2000c10113c */
[----:B---3--:R-:W-:-:S02]  /*57180*/  ISETP.LT.AND P5, PT, R237, R69, !P6 ;  /* 0x00000045ed00720c */ /* 0x008fc400077a1270 */
[C---:B0-----:R-:W-:Y:S01]  /*57190*/  PRMT R3, R67.reuse, 0x7770, RZ ;  /* 0x0000777043037816 */ /* 0x041fe200000000ff */
[----:B------:R-:W3:Y:S04]  /*571a0*/  LDL.LU.64 R8, [R1+0x2230] ;  /* 0x0022300001087983 */ /* 0x000ee80000300a00 */
[----:B----4-:R0:W-:Y:S01]  /*571b0*/  @P3 STG.E.U8 desc[UR60][R70.64], R5 ;  /* 0x0000000546003986 */ /* 0x0101e2000c10113c */
[----:B------:R-:W-:Y:S01]  /*571c0*/  ISETP.GE.AND P3, PT, R0, R64, PT ;  /* 0x000000400000720c */ /* 0x000fe20003f66270 */
[----:B------:R-:W-:Y:S01]  /*571d0*/  VIADD R0, R4, 0x9 ;  /* 0x0000000904007836 */ /* 0x000fe20000000000 */
[----:B------:R-:W4:Y:S01]  /*571e0*/  LDC R64, c[0x0][0x228] ;  /* 0x00008a00ff407b82 */ /* 0x000f220000000800 */
[----:B------:R1:W-:Y:S03]  /*571f0*/  @P2 STG.E.U8 desc[UR60][R188.64], R3 ;  /* 0x00000003bc002986 */ /* 0x0003e6000c10113c */
[----:B------:R-:W-:Y:S01]  /*57200*/  ISETP.GE.AND P2, PT, R0, R68, PT ;  /* 0x000000440000720c */ /* 0x000fe20003f46270 */
[----:B0-----:R-:W3:Y:S03]  /*57210*/  LDL.LU.64 R70, [R1+0xab0] ;  /* 0x000ab00001467983 */ /* 0x001ee60000300a00 */
[----:B------:R-:W0:Y:S01]  /*57220*/  LDC R5, c[0x0][0x22c] ;  /* 0x00008b00ff057b82 */ /* 0x000e220000000800 */
[----:B-1----:R-:W3:Y:S04]  /*57230*/  LDL.LU.64 R188, [R1+0xaa8] ;  /* 0x000aa80001bc7983 */ /* 0x002ee80000300a00 */
[----:B------:R-:W3:Y:S01]  /*57240*/  LDL.LU.64 R68, [R1+0xac0] ;  /* 0x000ac00001447983 */ /* 0x000ee20000300a00 */
[----:B------:R-:W-:-:S02]  /*57250*/  PRMT R0, R67, 0x7771, RZ ;  /* 0x0000777143007816 */ /* 0x000fc400000000ff */
[----:B------:R-:W1:Y:S03]  /*57260*/  LDC R3, c[0x0][0x228] ;  /* 0x00008a00ff037b82 */ /* 0x000e660000000800 */
[----:B--2---:R2:W-:Y:S04]  /*57270*/  @P5 STG.E.U8 desc[UR60][R238.64], R0 ;  /* 0x00000000ee005986 */ /* 0x0045e8000c10113c */
[----:B--2---:R-:W2:Y:S01]  /*57280*/  LDL.LU.64 R238, [R1+0xa90] ;  /* 0x000a900001ee7983 */ /* 0x004ea20000300a00 */
[----:B------:R-:W-:Y:S02]  /*57290*/  ISETP.LT.AND P5, PT, R236, R66, !P6 ;  /* 0x00000042ec00720c */ /* 0x000fe400077a1270 */
[----:B------:R-:W-:-:S02]  /*572a0*/  ISETP.LT.AND P6, PT, R235, R65, !P6 ;  /* 0x00000041eb00720c */ /* 0x000fc400077c1270 */
[C---:B------:R-:W-:Y:S02]  /*572b0*/  PRMT R0, R67.reuse, 0x7772, RZ ;  /* 0x0000777243007816 */ /* 0x040fe400000000ff */
[----:B------:R-:W-:-:S07]  /*572c0*/  PRMT R67, R67, 0x7773, RZ ;  /* 0x0000777343437816 */ /* 0x000fce00000000ff */
[----:B------:R4:W-:Y:S04]  /*572d0*/  @P5 STG.E.U8 desc[UR60][R6.64], R0 ;  /* 0x0000000006005986 */ /* 0x0009e8000c10113c */
[----:B----4-:R4:W5:Y:S01]  /*572e0*/  LDL.LU.64 R6, [R1+0x2228] ;  /* 0x0022280001067983 */ /* 0x0109620000300a00 */
[----:B------:R-:W-:Y:S01]  /*572f0*/  ISETP.LT.AND P5, PT, R234, R64, !P3 ;  /* 0x00000040ea00720c */ /* 0x000fe20005fa1270 */
[----:B------:R-:W-:Y:S01]  /*57300*/  VIADD R0, R4, 0xa ;  /* 0x0000000a04007836 */ /* 0x000fe20000000000 */
[----:B------:R-:W4:Y:S01]  /*57310*/  LDC R64, c[0x0][0x228] ;  /* 0x00008a00ff407b82 */ /* 0x000f220000000800 */
[----:B---3--:R3:W-:Y:S04]  /*57320*/  @P6 STG.E.U8 desc[UR60][R68.64], R67 ;  /* 0x0000004344006986 */ /* 0x0087e8000c10113c */
[----:B---3--:R-:W3:Y:S04]  /*57330*/  LDL.LU.64 R66, [R1+0xa88] ;  /* 0x000a880001427983 */ /* 0x008ee80000300a00 */
[----:B------:R-:W3:Y:S01]  /*57340*/  LDL.LU.64 R68, [R1+0xa80] ;  /* 0x000a800001447983 */ /* 0x000ee20000300a00 */
[----:B0-----:R-:W-:-:S02]  /*57350*/  ISETP.GE.AND P6, PT, R0, R5, PT ;  /* 0x000000050000720c */ /* 0x001fc40003fc6270 */
[----:B------:R-:W-:Y:S01]  /*57360*/  PRMT R0, R60, 0x7770, RZ ;  /* 0x000077703c007816 */ /* 0x000fe200000000ff */
[----:B------:R-:W0:Y:S04]  /*57370*/  LDC R5, c[0x0][0x228] ;  /* 0x00008a00ff057b82 */ /* 0x000e280000000800 */
[----:B------:R4:W-:Y:S01]  /*57380*/  @P5 STG.E.U8 desc[UR60][R240.64], R0 ;  /* 0x00000000f0005986 */ /* 0x0009e2000c10113c */
[----:B-1----:R-:W-:-:S03]  /*57390*/  ISETP.LT.AND P5, PT, R237, R3, !P3 ;  /* 0x00000003ed00720c */ /* 0x002fc60005fa1270 */
[----:B------:R-:W1:Y:S01]  /*573a0*/  LDC R3, c[0x0][0x228] ;  /* 0x00008a00ff037b82 */ /* 0x000e620000000800 */
[----:B----4-:R-:W4:Y:S01]  /*573b0*/  LDL.LU.64 R240, [R1+0xa60] ;  /* 0x000a600001f07983 */ /* 0x010f220000300a00 */
[----:B------:R-:W-:-:S08]  /*573c0*/  PRMT R0, R60, 0x7771, RZ ;  /* 0x000077713c007816 */ /* 0x000fd000000000ff */
[----:B------:R2:W-:Y:S04]  /*573d0*/  @P5 STG.E.U8 desc[UR60][R70.64], R0 ;  /* 0x0000000046005986 */ /* 0x0005e8000c10113c */
[----:B--2---:R-:W2:Y:S01]  /*573e0*/  LDL.LU.64 R70, [R1+0xa58] ;  /* 0x000a580001467983 */ /* 0x004ea20000300a00 */
[----:B0-----:R-:W-:Y:S02]  /*573f0*/  ISETP.LT.AND P5, PT, R236, R5, !P3 ;  /* 0x00000005ec00720c */ /* 0x001fe40005fa1270 */
[----:B------:R-:W-:Y:S01]  /*57400*/  PRMT R0, R60, 0x7772, RZ ;  /* 0x000077723c007816 */ /* 0x000fe200000000ff */
[----:B------:R-:W0:Y:S10]  /*57410*/  LDC R5, c[0x0][0x22c] ;  /* 0x00008b00ff057b82 */ /* 0x000e340000000800 */
[----:B------:R1:W-:Y:S02]  /*57420*/  @P5 STG.E.U8 desc[UR60][R188.64], R0 ;  /* 0x00000000bc005986 */ /* 0x0003e4000c10113c */
[----:B-1----:R-:W-:-:S02]  /*57430*/  ISETP.LT.AND P3, PT, R235, R3, !P3 ;  /* 0x00000003eb00720c */ /* 0x002fc40005f61270 */
[----:B------:R-:W-:Y:S01]  /*57440*/  PRMT R60, R60, 0x7773, RZ ;  /* 0x000077733c3c7816 */ /* 0x000fe200000000ff */
[----:B------:R-:W1:Y:S01]  /*57450*/  LDC R3, c[0x0][0x228] ;  /* 0x00008a00ff037b82 */ /* 0x000e620000000800 */
[----:B------:R-:W2:Y:S09]  /*57460*/  LDL.LU.64 R188, [R1+0xa50] ;  /* 0x000a500001bc7983 */ /* 0x000eb20000300a00 */
[----:B------:R0:W-:Y:S04]  /*57470*/  @P3 STG.E.U8 desc[UR60][R238.64], R60 ;  /* 0x0000003cee003986 */ /* 0x0001e8000c10113c */
[----:B0-----:R-:W2:Y:S01]  /*57480*/  LDL.LU.64 R238, [R1+0xa48] ;  /* 0x000a480001ee7983 */ /* 0x001ea20000300a00 */
[----:B------:R-:W-:Y:S01]  /*57490*/  ISETP.LT.AND P5, PT, R234, R64, !P2 ;  /* 0x00000040ea00720c */ /* 0x000fe200057a1270 */
[----:B------:R-:W-:Y:S01]  /*574a0*/  VIADD R0, R4, 0xb ;  /* 0x0000000b04007836 */ /* 0x000fe20000000000 */
[----:B------:R-:W0:Y:S04]  /*574b0*/  LDC R60, c[0x0][0x228] ;  /* 0x00008a00ff3c7b82 */ /* 0x000e280000000800 */
[----:B------:R-:W-:-:S02]  /*574c0*/  ISETP.GE.AND P3, PT, R0, R5, PT ;  /* 0x000000050000720c */ /* 0x000fc40003f66270 */
[----:B------:R-:W-:Y:S02]  /*574d0*/  PRMT R0, R56, 0x7770, RZ ;  /* 0x0000777038007816 */ /* 0x000fe400000000ff */
[----:B------:R-:W0:Y:S03]  /*574e0*/  LDC R5, c[0x0][0x228] ;  /* 0x00008a00ff057b82 */ /* 0x000e260000000800 */
[----:B---3--:R3:W-:Y:S01]  /*574f0*/  @P5 STG.E.U8 desc[UR60][R66.64], R0 ;  /* 0x0000000042005986 */ /* 0x0087e2000c10113c */
[----:B-1----:R-:W-:-:S04]  /*57500*/  ISETP.LT.AND P5, PT, R237, R3, !P2 ;  /* 0x00000003ed00720c */ /* 0x002fc800057a1270 */
[----:B------:R-:W1:Y:S01]  /*57510*/  LDC R3, c[0x0][0x228] ;  /* 0x00008a00ff037b82 */ /* 0x000e620000000800 */
[----:B---3--:R-:W3:Y:S01]  /*57520*/  LDL.LU.64 R66, [R1+0xa38] ;  /* 0x000a380001427983 */ /* 0x008ee20000300a00 */
[----:B------:R-:W-:-:S07]  /*57530*/  PRMT R0, R56, 0x7771, RZ ;  /* 0x0000777138007816 */ /* 0x000fce00000000ff */
[----:B------:R0:W-:Y:S04]  /*57540*/  @P5 STG.E.U8 desc[UR60][R68.64], R0 ;  /* 0x0000000044005986 */ /* 0x0001e8000c10113c */
[----:B0-----:R-:W3:Y:S01]  /*57550*/  LDL.LU.64 R68, [R1+0xa18] ;  /* 0x000a180001447983 */ /* 0x001ee20000300a00 */
[----:B------:R-:W-:Y:S02]  /*57560*/  ISETP.LT.AND P5, PT, R236, R5, !P2 ;  /* 0x00000005ec00720c */ /* 0x000fe400057a1270 */
[C---:B------:R-:W-:Y:S01]  /*57570*/  PRMT R0, R56.reuse, 0x7772, RZ ;  /* 0x0000777238007816 */ /* 0x040fe200000000ff */
[----:B------:R-:W0:Y:S01]  /*57580*/  LDC R5, c[0x0][0x22c] ;  /* 0x00008b00ff057b82 */ /* 0x000e220000000800 */
[----:B-1----:R-:W-:Y:S02]  /*57590*/  ISETP.LT.AND P2, PT, R235, R3, !P2 ;  /* 0x00000003eb00720c */ /* 0x002fe40005741270 */
[----:B------:R-:W-:-:S05]  /*575a0*/  PRMT R56, R56, 0x7773, RZ ;  /* 0x0000777338387816 */ /* 0x000fca00000000ff */
[----:B------:R-:W1:Y:S02]  /*575b0*/  LDC R3, c[0x0][0x228] ;  /* 0x00008a00ff037b82 */ /* 0x000e640000000800 */
[----:B----4-:R4:W-:Y:S04]  /*575c0*/  @P5 STG.E.U8 desc[UR60][R240.64], R0 ;  /* 0x00000000f0005986 */ /* 0x0109e8000c10113c */
[----:B----4-:R-:W4:Y:S04]  /*575d0*/  LDL.LU.64 R240, [R1+0xa10] ;  /* 0x000a100001f07983 */ /* 0x010f280000300a00 */
[----:B--2---:R2:W-:Y:S04]  /*575e0*/  @P2 STG.E.U8 desc[UR60][R70.64], R56 ;  /* 0x0000003846002986 */ /* 0x0045e8000c10113c */
[----:B--2---:R-:W2:Y:S01]  /*575f0*/  LDL.LU.64 R70, [R1+0xa08] ;  /* 0x000a080001467983 */ /* 0x004ea20000300a00 */
[----:B------:R-:W-:Y:S01]  /*57600*/  ISETP.LT.AND P5, PT, R234, R60, !P6 ;  /* 0x0000003cea00720c */ /* 0x000fe200077a1270 */
[----:B------:R-:W-:Y:S01]  /*57610*/  VIADD R0, R4, 0xc ;  /* 0x0000000c04007836 */ /* 0x000fe20000000000 */
[----:B------:R-:W3:Y:S04]  /*57620*/  LDC R56, c[0x0][0x228] ;  /* 0x00008a00ff387b82 */ /* 0x000ee80000000800 */
[----:B0-----:R-:W-:-:S02]  /*57630*/  ISETP.GE.AND P2, PT, R0, R5, PT ;  /* 0x000000050000720c */ /* 0x001fc40003f46270 */
[----:B------:R-:W-:Y:S02]  /*57640*/  PRMT R0, R61, 0x7770, RZ ;  /* 0x000077703d007816 */ /* 0x000fe400000000ff */
[----:B------:R-:W0:Y:S03]  /*57650*/  LDC R5, c[0x0][0x228] ;  /* 0x00008a00ff057b82 */ /* 0x000e260000000800 */
[----:B------:R1:W-:Y:S02]  /*57660*/  @P5 STG.E.U8 desc[UR60][R188.64], R0 ;  /* 0x00000000bc005986 */ /* 0x0003e4000c10113c */
[----:B-1----:R-:W-:-:S03]  /*57670*/  ISETP.LT.AND P5, PT, R237, R3, !P6 ;  /* 0x00000003ed00720c */ /* 0x002fc600077a1270 */
[----:B------:R-:W1:Y:S01]  /*57680*/  LDC R3, c[0x0][0x228] ;  /* 0x00008a00ff037b82 */ /* 0x000e620000000800 */
[----:B------:R-:W2:Y:S01]  /*57690*/  LDL.LU.64 R188, [R1+0xa00] ;  /* 0x000a000001bc7983 */ /* 0x000ea20000300a00 */
[----:B------:R-:W-:-:S06]  /*576a0*/  PRMT R0, R61, 0x7771, RZ ;  /* 0x000077713d007816 */ /* 0x000fcc00000000ff */
[----:B------:R-:W2:Y:S02]  /*576b0*/  LDC R60, c[0x0][0x228] ;  /* 0x00008a00ff3c7b82 */ /* 0x000ea40000000800 */
[----:B------:R0:W-:Y:S04]  /*576c0*/  @P5 STG.E.U8 desc[UR60][R238.64], R0 ;  /* 0x00000000ee005986 */ /* 0x0001e8000c10113c */
[----:B0-----:R-:W2:Y:S01]  /*576d0*/  LDL.LU.64 R238, [R1+0x9f0] ;  /* 0x0009f00001ee7983 */ /* 0x001ea20000300a00 */
[----:B------:R-:W-:Y:S02]  /*576e0*/  ISETP.LT.AND P5, PT, R236, R5, !P6 ;  /* 0x00000005ec00720c */ /* 0x000fe400077a1270 */
[----:B------:R-:W-:Y:S01]  /*576f0*/  PRMT R0, R61, 0x7772, RZ ;  /* 0x000077723d007816 */ /* 0x000fe200000000ff */
[----:B------:R-:W0:Y:S01]  /*57700*/  LDC R5, c[0x0][0x22c] ;  /* 0x00008b00ff057b82 */ /* 0x000e220000000800 */
[----:B-1----:R-:W-:-:S02]  /*57710*/  ISETP.LT.AND P6, PT, R235, R3, !P6 ;  /* 0x00000003eb00720c */ /* 0x002fc400077c1270 */
[----:B------:R-:W-:-:S05]  /*57720*/  PRMT R61, R61, 0x7773, RZ ;  /* 0x000077733d3d7816 */ /* 0x000fca00000000ff */
[----:B------:R-:W1:Y:S02]  /*57730*/  LDC R3, c[0x0][0x228] ;  /* 0x00008a00ff037b82 */ /* 0x000e640000000800 */
[----:B---3--:R3:W-:Y:S04]  /*57740*/  @P5 STG.E.U8 desc[UR60][R66.64], R0 ;  /* 0x0000000042005986 */ /* 0x0087e8000c10113c */
[----:B---3--:R-:W3:Y:S04]  /*57750*/  LDL.LU.64 R66, [R1+0x9e8] ;  /* 0x0009e80001427983 */ /* 0x008ee80000300a00 */
[----:B------:R0:W-:Y:S04]  /*57760*/  @P6 STG.E.U8 desc[UR60][R68.64], R61 ;  /* 0x0000003d44006986 */ /* 0x0001e8000c10113c */
[----:B0-----:R-:W3:Y:S01]  /*57770*/  LDL.LU.64 R68, [R1+0x9e0] ;  /* 0x0009e00001447983 */ /* 0x001ee20000300a00 */
[----:B------:R-:W-:Y:S01]  /*57780*/  ISETP.LT.AND P5, PT, R234, R56, !P3 ;  /* 0x00000038ea00720c */ /* 0x000fe20005fa1270 */
[----:B------:R-:W-:Y:S01]  /*57790*/  VIADD R0, R4, 0xd ;  /* 0x0000000d04007836 */ /* 0x000fe20000000000 */
[----:B------:R-:W0:Y:S04]  /*577a0*/  LDC R56, c[0x0][0x228] ;  /* 0x00008a00ff387b82 */ /* 0x000e280000000800 */
[----:B------:R-:W-:-:S02]  /*577b0*/  ISETP.GE.AND P6, PT, R0, R5, PT ;  /* 0x000000050000720c */ /* 0x000fc40003fc6270 */
[----:B------:R-:W-:Y:S02]  /*577c0*/  PRMT R0, R57, 0x7770, RZ ;  /* 0x0000777039007816 */ /* 0x000fe400000000ff */
[----:B------:R-:W0:Y:S03]  /*577d0*/  LDC R5, c[0x0][0x228] ;  /* 0x00008a00ff057b82 */ /* 0x000e260000000800 */
[----:B----4-:R4:W-:Y:S01]  /*577e0*/  @P5 STG.E.U8 desc[UR60][R240.64], R0 ;  /* 0x00000000f0005986 */ /* 0x0109e2000c10113c */
[----:B-1----:R-:W-:-:S04]  /*577f0*/  ISETP.LT.AND P5, PT, R237, R3, !P3 ;  /* 0x00000003ed00720c */ /* 0x002fc80005fa1270 */
[----:B------:R-:W1:Y:S01]  /*57800*/  LDC R3, c[0x0][0x228] ;  /* 0x00008a00ff037b82 */ /* 0x000e620000000800 */
[----:B----4-:R-:W4:Y:S01]  /*57810*/  LDL.LU.64 R240, [R1+0x9c0] ;  /* 0x0009c00001f07983 */ /* 0x010f220000300a00 */
[----:B------:R-:W-:-:S06]  /*57820*/  PRMT R0, R57, 0x7771, RZ ;  /* 0x0000777139007816 */ /* 0x000fcc00000000ff */
[----:B------:R-:W4:Y:S01]  /*57830*/  LDC R61, c[0x0][0x228] ;  /* 0x00008a00ff3d7b82 */ /* 0x000f220000000800 */
[----:B--2---:R2:W-:Y:S04]  /*57840*/  @P5 STG.E.U8 desc[UR60][R70.64], R0 ;  /* 0x0000000046005986 */ /* 0x0045e8000c10113c */
[----:B--2---:R-:W2:Y:S01]  /*57850*/  LDL.LU.64 R70, [R1+0x9b8] ;  /* 0x0009b80001467983 */ /* 0x004ea20000300a00 */
[----:B0-----:R-:W-:Y:S02]  /*57860*/  ISETP.LT.AND P5, PT, R236, R5, !P3 ;  /* 0x00000005ec00720c */ /* 0x001fe40005fa1270 */
[----:B------:R-:W-:Y:S01]  /*57870*/  PRMT R0, R57, 0x7772, RZ ;  /* 0x0000777239007816 */ /* 0x000fe200000000ff */
[----:B------:R-:W0:Y:S10]  /*57880*/  LDC R5, c[0x0][0x228] ;  /* 0x00008a00ff057b82 */ /* 0x000e340000000800 */
[----:B------:R1:W-:Y:S01]  /*57890*/  @P5 STG.E.U8 desc[UR60][R188.64], R0 ;  /* 0x00000000bc005986 */ /* 0x0003e2000c10113c */
[----:B------:R-:W-:-:S02]  /*578a0*/  ISETP.LT.AND P3, PT, R235, R56, !P3 ;  /* 0x00000038eb00720c */ /* 0x000fc40005f61270 */
[----:B------:R-:W-:Y:S01]  /*578b0*/  PRMT R57, R57, 0x7773, RZ ;  /* 0x0000777339397816 */ /* 0x000fe200000000ff */
[----:B------:R-:W3:Y:S01]  /*578c0*/  LDC R56, c[0x0][0x22c] ;  /* 0x00008b00ff387b82 */ /* 0x000ee20000000800 */
[----:B-1----:R-:W2:Y:S09]  /*578d0*/  LDL.LU.64 R188, [R1+0x9b0] ;  /* 0x0009b00001bc7983 */ /* 0x002eb20000300a00 */
[----:B------:R1:W-:Y:S04]  /*578e0*/  @P3 STG.E.U8 desc[UR60][R238.64], R57 ;  /* 0x00000039ee003986 */ /* 0x0003e8000c10113c */
[----:B-1----:R-:W2:Y:S01]  /*578f0*/  LDL.LU.64 R238, [R1+0x9a8] ;  /* 0x0009a80001ee7983 */ /* 0x002ea20000300a00 */
[----:B------:R-:W-:Y:S01]  /*57900*/  ISETP.LT.AND P5, PT, R234, R3, !P2 ;  /* 0x00000003ea00720c */ /* 0x000fe200057a1270 */
[----:B------:R-:W-:Y:S01]  /*57910*/  VIADD R0, R4, 0xe ;  /* 0x0000000e04007836 */ /* 0x000fe20000000000 */
[----:B------:R-:W-:Y:S01]  /*57920*/  PRMT R3, R62, 0x7770, RZ ;  /* 0x000077703e037816 */ /* 0x000fe200000000ff */
[----:B------:R-:W2:Y:S01]  /*57930*/  LDL.LU.64 R64, [R1+0x998] ;  /* 0x0009980001407983 */ /* 0x000ea20000300a00 */
[----:B0-----:R-:W-:Y:S01]  /*57940*/  ISETP.LT.AND P3, PT, R237, R5, !P2 ;  /* 0x00000005ed00720c */ /* 0x001fe20005761270 */
[----:B------:R-:W0:Y:S08]  /*57950*/  LDC R57, c[0x0][0x228] ;  /* 0x00008a00ff397b82 */ /* 0x000e300000000800 */
[----:B------:R-:W1:Y:S01]  /*57960*/  LDC R5, c[0x0][0x228] ;  /* 0x00008a00ff057b82 */ /* 0x000e620000000800 */
[----:B---3--:R3:W-:Y:S01]  /*57970*/  @P5 STG.E.U8 desc[UR60][R66.64], R3 ;  /* 0x0000000342005986 */ /* 0x0087e2000c10113c */
[----:B------:R-:W-:-:S02]  /*57980*/  ISETP.GE.AND P5, PT, R0, R56, PT ;  /* 0x000000380000720c */ /* 0x000fc40003fa6270 */
[----:B------:R-:W-:-:S04]  /*57990*/  PRMT R0, R62, 0x7771, RZ ;  /* 0x000077713e007816 */ /* 0x000fc800000000ff */
[----:B------:R-:W0:Y:S01]  /*579a0*/  LDC R56, c[0x0][0x228] ;  /* 0x00008a00ff387b82 */ /* 0x000e220000000800 */
[----:B---3--:R-:W3:Y:S07]  /*579b0*/  LDL.LU.64 R66, [R1+0x978] ;  /* 0x0009780001427983 */ /* 0x008eee0000300a00 */
[----:B------:R-:W0:Y:S01]  /*579c0*/  LDC R3, c[0x0][0x228] ;  /* 0x00008a00ff037b82 */ /* 0x000e220000000800 */
[----:B------:R1:W-:Y:S04]  /*579d0*/  @P3 STG.E.U8 desc[UR60][R68.64], R0 ;  /* 0x0000000044003986 */ /* 0x0003e8000c10113c */
[----:B-1----:R-:W3:Y:S01]  /*579e0*/  LDL.LU.64 R68, [R1+0x970] ;  /* 0x0009700001447983 */ /* 0x002ee20000300a00 */
[----:B------:R-:W-:-:S02]  /*579f0*/  ISETP.LT.AND P3, PT, R236, R60, !P2 ;  /* 0x0000003cec00720c */ /* 0x000fc40005761270 */
[C---:B------:R-:W-:Y:S02]  /*57a00*/  PRMT R0, R62.reuse, 0x7772, RZ ;  /* 0x000077723e007816 */ /* 0x040fe400000000ff */
[----:B------:R-:W-:Y:S02]  /*57a10*/  ISETP.LT.AND P2, PT, R235, R5, !P2 ;  /* 0x00000005eb00720c */ /* 0x000fe40005741270 */
[----:B------:R-:W-:Y:S01]  /*57a20*/  PRMT R62, R62, 0x7773, RZ ;  /* 0x000077733e3e7816 */ /* 0x000fe200000000ff */
[----:B------:R-:W1:Y:S06]  /*57a30*/  LDC R5, c[0x0][0x228] ;  /* 0x00008a00ff057b82 */ /* 0x000e6c0000000800 */
[----:B----4-:R4:W-:Y:S04]  /*57a40*/  @P3 STG.E.U8 desc[UR60][R240.64], R0 ;  /* 0x00000000f0003986 */ /* 0x0109e8000c10113c */
[----:B----4-:R-:W4:Y:S04]  /*57a50*/  LDL.LU.64 R240, [R1+0x968] ;  /* 0x0009680001f07983 */ /* 0x010f280000300a00 */
[----:B--2---:R2:W-:Y:S04]  /*57a60*/  @P2 STG.E.U8 desc[UR60][R70.64], R62 ;  /* 0x0000003e46002986 */ /* 0x0045e8000c10113c */
[----:B--2---:R-:W2:Y:S01]  /*57a70*/  LDL.LU.64 R70, [R1+0x958] ;  /* 0x0009580001467983 */ /* 0x004ea20000300a00 */
[----:B0-----:R-:W-:-:S02]  /*57a80*/  ISETP.LT.AND P3, PT, R234, R56, !P6 ;  /* 0x00000038ea00720c */ /* 0x001fc40007761270 */
[----:B------:R-:W-:Y:S01]  /*57a90*/  PRMT R0, R58, 0x7770, RZ ;  /* 0x000077703a007816 */ /* 0x000fe200000000ff */
[----:B------:R-:W0:Y:S10]  /*57aa0*/  LDC R56, c[0x0][0x228] ;  /* 0x00008a00ff387b82 */ /* 0x000e340000000800 */
[----:B------:R1:W-:Y:S01]  /*57ab0*/  @P3 STG.E.U8 desc[UR60][R188.64], R0 ;  /* 0x00000000bc003986 */ /* 0x0003e2000c10113c */
[----:B------:R-:W-:-:S02]  /*57ac0*/  ISETP.LT.AND P2, PT, R237, R3, !P6 ;  /* 0x00000003ed00720c */ /* 0x000fc40007741270 */
[----:B------:R-:W0:Y:S01]  /*57ad0*/  LDC R3, c[0x0][0x228] ;  /* 0x00008a00ff037b82 */ /* 0x000e220000000800 */
[----:B-1----:R-:W2:Y:S01]  /*57ae0*/  LDL.LU.64 R188, [R1+0x948] ;  /* 0x0009480001bc7983 */ /* 0x002ea20000300a00 */
[----:B------:R-:W-:-:S09]  /*57af0*/  PRMT R0, R58, 0x7771, RZ ;  /* 0x000077713a007816 */ /* 0x000fd200000000ff */
[----:B------:R1:W-:Y:S04]  /*57b00*/  @P2 STG.E.U8 desc[UR60][R238.64], R0 ;  /* 0x00000000ee002986 */ /* 0x0003e8000c10113c */
[----:B-1----:R-:W2:Y:S01]  /*57b10*/  LDL.LU.64 R238, [R1+0x940] ;  /* 0x0009400001ee7983 */ /* 0x002ea20000300a00 */
[----:B------:R-:W-:Y:S02]  /*57b20*/  ISETP.LT.AND P3, PT, R236, R57, !P6 ;  /* 0x00000039ec00720c */ /* 0x000fe40007761270 */
[----:B0-----:R-:W-:Y:S02]  /*57b30*/  ISETP.LT.AND P6, PT, R235, R56, !P6 ;  /* 0x00000038eb00720c */ /* 0x001fe400077c1270 */
[C---:B------:R-:W-:Y:S01]  /*57b40*/  PRMT R0, R58.reuse, 0x7772, RZ ;  /* 0x000077723a007816 */ /* 0x040fe200000000ff */
[----:B------:R-:W0:Y:S01]  /*57b50*/  LDC R56, c[0x0][0x228] ;  /* 0x00008a00ff387b82 */ /* 0x000e220000000800 */
[----:B------:R-:W-:-:S02]  /*57b60*/  PRMT R58, R58, 0x7773, RZ ;  /* 0x000077733a3a7816 */ /* 0x000fc400000000ff */
[----:B------:R-:W-:-:S05]  /*57b70*/  ISETP.LT.AND P2, PT, R234, R5, !P5 ;  /* 0x00000005ea00720c */ /* 0x000fca0006f41270 */
[----:B------:R1:W-:Y:S01]  /*57b80*/  @P3 STG.E.U8 desc[UR60][R64.64], R0 ;  /* 0x0000000040003986 */ /* 0x0003e2000c10113c */
[----:B------:R-:W-:Y:S01]  /*57b90*/  ISETP.LT.AND P3, PT, R237, R3, !P5 ;  /* 0x00000003ed00720c */ /* 0x000fe20006f61270 */
[----:B------:R-:W2:Y:S01]  /*57ba0*/  LDC R5, c[0x0][0x22c] ;  /* 0x00008b00ff057b82 */ /* 0x000ea20000000800 */
[C---:B------:R-:W-:Y:S01]  /*57bb0*/  PRMT R3, R63.reuse, 0x7770, RZ ;  /* 0x000077703f037816 */ /* 0x040fe200000000ff */
[----:B-1----:R-:W-:Y:S01]  /*57bc0*/  VIADD R0, R4, 0x7a ;  /* 0x0000007a04007836 */ /* 0x002fe20000000000 */
[----:B---3--:R1:W-:Y:S04]  /*57bd0*/  @P6 STG.E.U8 desc[UR60][R66.64], R58 ;  /* 0x0000003a42006986 */ /* 0x0083e8000c10113c */
[----:B-1----:R-:W3:Y:S04]  /*57be0*/  LDL.LU.64 R66, [R1+0x938] ;  /* 0x0009380001427983 */ /* 0x002ee80000300a00 */
[----:B------:R1:W-:Y:S04]  /*57bf0*/  @P2 STG.E.U8 desc[UR60][R68.64], R3 ;  /* 0x0000000344002986 */ /* 0x0003e8000c10113c */
[----:B-1----:R-:W3:Y:S01]  /*57c00*/  LDL.LU.64 R68, [R1+0x918] ;  /* 0x0009180001447983 */ /* 0x002ee20000300a00 */
[----:B------:R-:W-:-:S02]  /*57c10*/  PRMT R3, R63, 0x7771, RZ ;  /* 0x000077713f037816 */ /* 0x000fc400000000ff */
[----:B0-----:R-:W-:Y:S02]  /*57c20*/  ISETP.LT.AND P6, PT, R236, R56, !P5 ;  /* 0x00000038ec00720c */ /* 0x001fe40006fc1270 */
[----:B------:R-:W-:Y:S01]  /*57c30*/  ISETP.GE.AND P2, PT, R0, R245, PT ;  /* 0x000000f50000720c */ /* 0x000fe20003f46270 */
[----:B------:R-:W-:Y:S01]  /*57c40*/  VIADD R0, R4, 0x7b ;  /* 0x0000007b04007836 */ /* 0x000fe20000000000 */
[----:B----4-:R0:W-:Y:S04]  /*57c50*/  @P3 STG.E.U8 desc[UR60][R240.64], R3 ;  /* 0x00000003f0003986 */ /* 0x0101e8000c10113c */
[----:B------:R-:W-:Y:S01]  /*57c60*/  ISETP.GE.AND P3, PT, R0, R173, PT ;  /* 0x000000ad0000720c */ /* 0x000fe20003f66270 */
[----:B------:R-:W-:Y:S01]  /*57c70*/  VIADD R0, R4, 0xf ;  /* 0x0000000f04007836 */ /* 0x000fe20000000000 */
[----:B0-----:R-:W4:Y:S01]  /*57c80*/  LDL.LU.64 R240, [R1+0x910] ;  /* 0x0009100001f07983 */ /* 0x001f220000300a00 */
[----:B------:R-:W-:-:S05]  /*57c90*/  PRMT R3, R63, 0x7772, RZ ;  /* 0x000077723f037816 */ /* 0x000fca00000000ff */
[----:B--2---:R0:W-:Y:S01]  /*57ca0*/  @P6 STG.E.U8 desc[UR60][R70.64], R3 ;  /* 0x0000000346006986 */ /* 0x0041e2000c10113c */
[----:B------:R-:W-:Y:S02]  /*57cb0*/  ISETP.GE.AND P6, PT, R0, R5, PT ;  /* 0x000000050000720c */ /* 0x000fe40003fc6270 */
[----:B------:R-:W1:Y:S01]  /*57cc0*/  LDC R0, c[0x0][0x228] ;  /* 0x00008a00ff007b82 */ /* 0x000e620000000800 */
[----:B------:R-:W-:-:S07]  /*57cd0*/  PRMT R63, R63, 0x7773, RZ ;  /* 0x000077733f3f7816 */ /* 0x000fce00000000ff */
[----:B------:R-:W2:Y:S01]  /*57ce0*/  LDC R5, c[0x0][0x228] ;  /* 0x00008a00ff057b82 */ /* 0x000ea20000000800 */
[----:B0-----:R-:W4:Y:S07]  /*57cf0*/  LDL.LU.64 R70, [R1+0x908] ;  /* 0x0009080001467983 */ /* 0x001f2e0000300a00 */
[----:B------:R-:W0:Y:S01]  /*57d00*/  LDC R3, c[0x0][0x228] ;  /* 0x00008a00ff037b82 */ /* 0x000e220000000800 */
[----:B-1----:R-:W-:-:S13]  /*57d10*/  ISETP.LT.AND P5, PT, R235, R0, !P5 ;  /* 0x00000000eb00720c */ /* 0x002fda0006fa1270 */
[----:B------:R1:W-:Y:S01]  /*57d20*/  @P5 STG.E.U8 desc[UR60][R188.64], R63 ;  /* 0x0000003fbc005986 */ /* 0x0003e2000c10113c */
[----:B--2---:R-:W-:Y:S02]  /*57d30*/  ISETP.LT.AND P5, PT, R234, R5, !P6 ;  /* 0x00000005ea00720c */ /* 0x004fe400077a1270 */
[----:B------:R-:W-:Y:S01]  /*57d40*/  PRMT R0, R59, 0x7770, RZ ;  /* 0x000077703b007816 */ /* 0x000fe200000000ff */
[----:B------:R-:W2:Y:S01]  /*57d50*/  LDC R5, c[0x0][0x22c] ;  /* 0x00008b00ff057b82 */ /* 0x000ea20000000800 */
[----:B-1----:R-:W4:Y:S09]  /*57d60*/  LDL.LU.64 R188, [R1+0x900] ;  /* 0x0009000001bc7983 */ /* 0x002f320000300a00 */
[----:B------:R1:W-:Y:S04]  /*57d70*/  @P5 STG.E.U8 desc[UR60][R238.64], R0 ;  /* 0x00000000ee005986 */ /* 0x0003e8000c10113c */
[----:B-1----:R-:W4:Y:S01]  /*57d80*/  LDL.LU.64 R238, [R1+0x8f0] ;  /* 0x0008f00001ee7983 */ /* 0x002f220000300a00 */
[----:B0-----:R-:W-:-:S02]  /*57d90*/  ISETP.LT.AND P5, PT, R237, R3, !P6 ;  /* 0x00000003ed00720c */ /* 0x001fc400077a1270 */
[----:B------:R-:W0:Y:S01]  /*57da0*/  LDC R3, c[0x0][0x228] ;  /* 0x00008a00ff037b82 */ /* 0x000e220000000800 */
[----:B------:R-:W-:-:S10]  /*57db0*/  PRMT R0, R59, 0x7771, RZ ;  /* 0x000077713b007816 */ /* 0x000fd400000000ff */
[----:B---3--:R1:W-:Y:S01]  /*57dc0*/  @P5 STG.E.U8 desc[UR60][R66.64], R0 ;  /* 0x0000000042005986 */ /* 0x0083e2000c10113c */
[----:B0-----:R-:W-:Y:S02]  /*57dd0*/  ISETP.LT.AND P5, PT, R236, R3, !P6 ;  /* 0x00000003ec00720c */ /* 0x001fe400077a1270 */
[----:B------:R-:W-:Y:S01]  /*57de0*/  PRMT R3, R59, 0x7772, RZ ;  /* 0x000077723b037816 */ /* 0x000fe200000000ff */
[----:B-1----:R-:W3:Y:S01]  /*57df0*/  LDL.LU.64 R66, [R1+0x8d0] ;  /* 0x0008d00001427983 */ /* 0x002ee20000300a00 */
[----:B------:R-:W-:-:S09]  /*57e00*/  VIADD R0, R4, 0x10 ;  /* 0x0000001004007836 */ /* 0x000fd20000000000 */
[----:B------:R0:W-:Y:S01]  /*57e10*/  @P5 STG.E.U8 desc[UR60][R68.64], R3 ;  /* 0x0000000344005986 */ /* 0x0001e2000c10113c */
[----:B--2---:R-:W-:Y:S02]  /*57e20*/  ISETP.GE.AND P5, PT, R0, R5, PT ;  /* 0x000000050000720c */ /* 0x004fe40003fa6270 */
[----:B------:R-:W1:Y:S01]  /*57e30*/  LDC R0, c[0x0][0x228] ;  /* 0x00008a00ff007b82 */ /* 0x000e620000000800 */
[----:B------:R-:W-:-:S07]  /*57e40*/  PRMT R59, R59, 0x7773, RZ ;  /* 0x000077733b3b7816 */ /* 0x000fce00000000ff */
[----:B------:R-:W2:Y:S01]  /*57e50*/  LDC R5, c[0x0][0x22c] ;  /* 0x00008b00ff057b82 */ /* 0x000ea20000000800 */
[----:B0-----:R-:W3:Y:S07]  /*57e60*/  LDL.LU.64 R68, [R1+0x8c8] ;  /* 0x0008c80001447983 */ /* 0x001eee0000300a00 */
[----:B------:R-:W0:Y:S01]  /*57e70*/  LDC R3, c[0x0][0x228] ;  /* 0x00008a00ff037b82 */ /* 0x000e220000000800 */
[----:B-1----:R-:W-:-:S07]  /*57e80*/  ISETP.LT.AND P6, PT, R235, R0, !P6 ;  /* 0x00000000eb00720c */ /* 0x002fce00077c1270 */
[----:B------:R-:W1:Y:S06]  /*57e90*/  LDC R0, c[0x0][0x228] ;  /* 0x00008a00ff007b82 */ /* 0x000e6c0000000800 */
[----:B----4-:R4:W-:Y:S04]  /*57ea0*/  @P6 STG.E.U8 desc[UR60][R240.64], R59 ;  /* 0x0000003bf0006986 */ /* 0x0109e8000c10113c */
[----:B----4-:R-:W4:Y:S01]  /*57eb0*/  LDL.LU.64 R240, [R1+0x8c0] ;  /* 0x0008c00001f07983 */ /* 0x010f220000300a00 */
[----:B-1----:R-:W-:Y:S01]  /*57ec0*/  ISETP.LT.AND P6, PT, R234, R0, !P5 ;  /* 0x00000000ea00720c */ /* 0x002fe20006fc1270 */
[----:B------:R-:W1:Y:S01]  /*57ed0*/  LDC R59, c[0x0][0x228] ;  /* 0x00008a00ff3b7b82 */ /* 0x000e620000000800 */
[----:B------:R-:W-:-:S11]  /*57ee0*/  PRMT R0, R52, 0x7770, RZ ;  /* 0x0000777034007816 */ /* 0x000fd600000000ff */
[----:B------:R2:W-:Y:S04]  /*57ef0*/  @P6 STG.E.U8 desc[UR60][R70.64], R0 ;  /* 0x0000000046006986 */ /* 0x0005e8000c10113c */
[----:B--2---:R-:W2:Y:S01]  /*57f00*/  LDL.LU.64 R70, [R1+0x8b8] ;  /* 0x0008b80001467983 */ /* 0x004ea20000300a00 */
[----:B0-----:R-:W-:Y:S02]  /*57f10*/  ISETP.LT.AND P6, PT, R237, R3, !P5 ;  /* 0x00000003ed00720c */ /* 0x001fe40006fc1270 */
[----:B------:R-:W0:Y:S01]  /*57f20*/  LDC R3, c[0x0][0x228] ;  /* 0x00008a00ff037b82 */ /* 0x000e220000000800 */
[----:B------:R-:W-:-:S10]  /*57f30*/  PRMT R0, R52, 0x7771, RZ ;  /* 0x0000777134007816 */ /* 0x000fd400000000ff */
[----:B------:R1:W-:Y:S04]  /*57f40*/  @P6 STG.E.U8 desc[UR60][R188.64], R0 ;  /* 0x00000000bc006986 */ /* 0x0003e8000c10113c */
[----:B-1----:R-:W2:Y:S01]  /*57f50*/  LDL.LU.64 R188, [R1+0x8a8] ;  /* 0x0008a80001bc7983 */ /* 0x002ea20000300a00 */
[----:B0-----:R-:W-:Y:S02]  /*57f60*/  ISETP.LT.AND P6, PT, R236, R3, !P5 ;  /* 0x00000003ec00720c */ /* 0x001fe40006fc1270 */
[----:B------:R-:W-:-:S11]  /*57f70*/  PRMT R3, R52, 0x7772, RZ ;  /* 0x0000777234037816 */ /* 0x000fd600000000ff */
[----:B------:R0:W-:Y:S04]  /*57f80*/  @P6 STG.E.U8 desc[UR60][R238.64], R3 ;  /* 0x00000003ee006986 */ /* 0x0001e8000c10113c */
[----:B0-----:R-:W2:Y:S01]  /*57f90*/  LDL.LU.64 R238, [R1+0x8a0] ;  /* 0x0008a00001ee7983 */ /* 0x001ea20000300a00 */
[----:B------:R-:W-:Y:S01]  /*57fa0*/  VIADD R0, R4, 0x11 ;  /* 0x0000001104007836 */ /* 0x000fe20000000000 */
[----:B------:R-:W-:Y:S01]  /*57fb0*/  PRMT R52, R52, 0x7773, RZ ;  /* 0x0000777334347816 */ /* 0x000fe200000000ff */
[----:B------:R-:W0:Y:S03]  /*57fc0*/  LDC R3, c[0x0][0x228] ;  /* 0x00008a00ff037b82 */ /* 0x000e260000000800 */
[----:B------:R-:W-:-:S05]  /*57fd0*/  ISETP.GE.AND P6, PT, R0, R5, PT ;  /* 0x000000050000720c */ /* 0x000fca0003fc6270 */
[----:B------:R-:W1:Y:S08]  /*57fe0*/  LDC R0, c[0x0][0x228] ;  /* 0x00008a00ff007b82 */ /* 0x000e700000000800 */
[----:B------:R-:W2:Y:S01]  /*57ff0*/  LDC R5, c[0x0][0x22c] ;  /* 0x00008b00ff057b82 */ /* 0x000ea20000000800 */
[----:B-1----:R-:W-:-:S07]  /*58000*/  ISETP.LT.AND P5, PT, R235, R0, !P5 ;  /* 0x00000000eb00720c */ /* 0x002fce0006fa1270 */
[----:B------:R-:W1:Y:S06]  /*58010*/  LDC R0, c[0x0][0x228] ;  /* 0x00008a00ff007b82 */ /* 0x000e6c0000000800 */
[----:B---3--:R3:W-:Y:S01]  /*58020*/  @P5 STG.E.U8 desc[UR60][R66.64], R52 ;  /* 0x0000003442005986 */ /* 0x0087e2000c10113c */
[----:B-1----:R-:W-:Y:S02]  /*58030*/  ISETP.LT.AND P5, PT, R234, R0, !P6 ;  /* 0x00000000ea00720c */ /* 0x002fe400077a1270 */
[----:B------:R-:W-:Y:S01]  /*58040*/  PRMT R0, R72, 0x7770, RZ ;  /* 0x0000777048007816 */ /* 0x000fe200000000ff */
[----:B---3--:R-:W3:Y:S01]  /*58050*/  LDL.LU.64 R66, [R1+0x898] ;  /* 0x0008980001427983 */ /* 0x008ee20000300a00 */
[----:B------:R-:W1:Y:S09]  /*58060*/  LDC R52, c[0x0][0x22c] ;  /* 0x00008b00ff347b82 */ /* 0x000e720000000800 */
[----:B------:R0:W-:Y:S04]  /*58070*/  @P5 STG.E.U8 desc[UR60][R68.64], R0 ;  /* 0x0000000044005986 */ /* 0x0001e8000c10113c */
[----:B0-----:R-:W3:Y:S01]  /*58080*/  LDL.LU.64 R68, [R1+0x878] ;  /* 0x0008780001447983 */ /* 0x001ee20000300a00 */
[----:B------:R-:W-:-:S02]  /*58090*/  ISETP.LT.AND P5, PT, R237, R3, !P6 ;  /* 0x00000003ed00720c */ /* 0x000fc400077a1270 */
[----:B------:R-:W0:Y:S01]  /*580a0*/  LDC R3, c[0x0][0x228] ;  /* 0x00008a00ff037b82 */ /* 0x000e220000000800 */
[----:B------:R-:W-:-:S10]  /*580b0*/  PRMT R0, R72, 0x7771, RZ ;  /* 0x0000777148007816 */ /* 0x000fd400000000ff */
[----:B----4-:R4:W-:Y:S01]  /*580c0*/  @P5 STG.E.U8 desc[UR60][R240.64], R0 ;  /* 0x00000000f0005986 */ /* 0x0109e2000c10113c */
[----:B0-----:R-:W-:Y:S02]  /*580d0*/  ISETP.LT.AND P5, PT, R236, R3, !P6 ;  /* 0x00000003ec00720c */ /* 0x001fe400077a1270 */
[----:B------:R-:W-:Y:S01]  /*580e0*/  PRMT R3, R72, 0x7772, RZ ;  /* 0x0000777248037816 */ /* 0x000fe200000000ff */
[----:B----4-:R-:W4:Y:S01]  /*580f0*/  LDL.LU.64 R240, [R1+0x870] ;  /* 0x0008700001f07983 */ /* 0x010f220000300a00 */
[----:B------:R-:W-:-:S09]  /*58100*/  VIADD R0, R4, 0x12 ;  /* 0x0000001204007836 */ /* 0x000fd20000000000 */
[----:B--2---:R0:W-:Y:S01]  /*58110*/  @P5 STG.E.U8 desc[UR60][R70.64], R3 ;  /* 0x0000000346005986 */ /* 0x0041e2000c10113c */
[----:B------:R-:W-:Y:S02]  /*58120*/  ISETP.GE.AND P5, PT, R0, R5, PT ;  /* 0x000000050000720c */ /* 0x000fe40003fa6270 */
[----:B------:R-:W2:Y:S01]  /*58130*/  LDC R0, c[0x0][0x228] ;  /* 0x00008a00ff007b82 */ /* 0x000ea20000000800 */
[----:B------:R-:W-:-:S07]  /*58140*/  PRMT R72, R72, 0x7773, RZ ;  /* 0x0000777348487816 */ /* 0x000fce00000000ff */
[----:B------:R-:W1:Y:S01]  /*58150*/  LDC R5, c[0x0][0x22c] ;  /* 0x00008b00ff057b82 */ /* 0x000e620000000800 */
[----:B0-----:R-:W4:Y:S07]  /*58160*/  LDL.LU.64 R70, [R1+0x868] ;  /* 0x0008680001467983 */ /* 0x001f2e0000300a00 */
[----:B------:R-:W0:Y:S01]  /*58170*/  LDC R3, c[0x0][0x228] ;  /* 0x00008a00ff037b82 */ /* 0x000e220000000800 */
[----:B--2---:R-:W-:-:S07]  /*58180*/  ISETP.LT.AND P6, PT, R235, R0, !P6 ;  /* 0x00000000eb00720c */ /* 0x004fce00077c1270 */
[----:B------:R-:W2:Y:S06]  /*58190*/  LDC R0, c[0x0][0x228] ;  /* 0x00008a00ff007b82 */ /* 0x000eac0000000800 */
[----:B------:R1:W-:Y:S04]  /*581a0*/  @P6 STG.E.U8 desc[UR60][R188.64], R72 ;  /* 0x00000048bc006986 */ /* 0x0003e8000c10113c */
[----:B-1----:R-:W4:Y:S01]  /*581b0*/  LDL.LU.64 R188, [R1+0x860] ;  /* 0x0008600001bc7983 */ /* 0x002f220000300a00 */
[----:B--2---:R-:W-:-:S02]  /*581c0*/  ISETP.LT.AND P6, PT, R234, R0, !P5 ;  /* 0x00000000ea00720c */ /* 0x004fc40006fc1270 */
[----:B------:R-:W-:-:S11]  /*581d0*/  PRMT R0, R53, 0x7770, RZ ;  /* 0x0000777035007816 */ /* 0x000fd600000000ff */
[----:B------:R1:W-:Y:S04]  /*581e0*/  @P6 STG.E.U8 desc[UR60][R238.64], R0 ;  /* 0x00000000ee006986 */ /* 0x0003e8000c10113c */
[----:B-1----:R-:W2:Y:S01]  /*581f0*/  LDL.LU.64 R238, [R1+0x850] ;  /* 0x0008500001ee7983 */ /* 0x002ea20000300a00 */
[----:B0-----:R-:W-:Y:S02]  /*58200*/  ISETP.LT.AND P6, PT, R237, R3, !P5 ;  /* 0x00000003ed00720c */ /* 0x001fe40006fc1270 */
        /* <DEDUP_REMOVED lines=8> */
[----:B------:R-:W-:Y:S02]  /*58290*/  ISETP.GE.AND P6, PT, R0, R5, PT ;  /* 0x000000050000720c */ /* 0x000fe40003fc6270 */
        /* <DEDUP_REMOVED lines=9> */
[----:B-1----:R-:W-:-:S02]  /*58330*/  ISETP.LT.AND P5, PT, R234, R0, !P6 ;  /* 0x00000000ea00720c */ /* 0x002fc400077a1270 */
[----:B------:R-:W-:-:S11]  /*58340*/  PRMT R0, R73, 0x7770, RZ ;  /* 0x0000777049007816 */ /* 0x000fd600000000ff */
[----:B------:R1:W-:Y:S04]  /*58350*/  @P5 STG.E.U8 desc[UR60][R70.64], R0 ;  /* 0x0000000046005986 */ /* 0x0003e8000c10113c */
[----:B-1----:R-:W4:Y:S01]  /*58360*/  LDL.LU.64 R70, [R1+0x810] ;  /* 0x0008100001467983 */ /* 0x002f220000300a00 */
[----:B0-----:R-:W-:Y:S02]  /*58370*/  ISETP.LT.AND P5, PT, R237, R3, !P6 ;  /* 0x00000003ed00720c */ /* 0x001fe400077a1270 */
[----:B------:R-:W0:Y:S01]  /*58380*/  LDC R3, c[0x0][0x228] ;  /* 0x00008a00ff037b82 */ /* 0x000e220000000800 */
[----:B------:R-:W-:-:S10]  /*58390*/  PRMT R0, R73, 0x7771, RZ ;  /* 0x0000777149007816 */ /* 0x000fd400000000ff */
[----:B------:R1:W-:Y:S01]  /*583a0*/  @P5 STG.E.U8 desc[UR60][R188.64], R0 ;  /* 0x00000000bc005986 */ /* 0x0003e2000c10113c */
[----:B0-----:R-:W-:-:S03]  /*583b0*/  ISETP.LT.AND P5, PT, R236, R3, !P6 ;  /* 0x00000003ec00720c */ /* 0x001fc600077a1270 */
[----:B-1----:R-:W4:Y:S01]  /*583c0*/  LDL.LU.64 R188, [R1+0x800] ;  /* 0x0008000001bc7983 */ /* 0x002f220000300a00 */
[----:B------:R-:W-:-:S09]  /*583d0*/  PRMT R3, R73, 0x7772, RZ ;  /* 0x0000777249037816 */ /* 0x000fd200000000ff */
[----:B--2---:R0:W-:Y:S04]  /*583e0*/  @P5 STG.E.U8 desc[UR60][R238.64], R3 ;  /* 0x00000003ee005986 */ /* 0x0041e8000c10113c */
[----:B0-----:R-:W2:Y:S01]  /*583f0*/  LDL.LU.64 R238, [R1+0x7f8] ;  /* 0x0007f80001ee7983 */ /* 0x001ea20000300a00 */
[----:B------:R-:W-:Y:S01]  /*58400*/  VIADD R0, R4, 0x14 ;  /* 0x0000001404007836 */ /* 0x000fe20000000000 */
[----:B------:R-:W-:Y:S01]  /*58410*/  PRMT R73, R73, 0x7773, RZ ;  /* 0x0000777349497816 */ /* 0x000fe200000000ff */
[----:B------:R-:W0:Y:S03]  /*58420*/  LDC R3, c[0x0][0x228] ;  /* 0x00008a00ff037b82 */ /* 0x000e260000000800 */
[----:B------:R-:W-:-:S05]  /*58430*/  ISETP.GE.AND P5, PT, R0, R5, PT ;  /* 0x000000050000720c */ /* 0x000fca0003fa6270 */
[----:B------:R-:W1:Y:S08]  /*58440*/  LDC R0, c[0x0][0x228] ;  /* 0x00008a00ff007b82 */ /* 0x000e700000000800 */
[----:B------:R-:W4:Y:S01]  /*58450*/  LDC R5, c[0x0][0x22c] ;  /* 0x00008b00ff057b82 */ /* 0x000f220000000800 */
[----:B-1----:R-:W-:-:S07]  /*58460*/  ISETP.LT.AND P6, PT, R235, R0, !P6 ;  /* 0x00000000eb00720c */ /* 0x002fce00077c1270 */
[----:B------:R-:W1:Y:S06]  /*58470*/  LDC R0, c[0x0][0x228] ;  /* 0x00008a00ff007b82 */ /* 0x000e6c0000000800 */
[----:B---3--:R3:W-:Y:S01]  /*58480*/  @P6 STG.E.U8 desc[UR60][R66.64], R73 ;  /* 0x0000004942006986 */ /* 0x0087e2000c10113c */
[----:B-1----:R-:W-:Y:S02]  /*58490*/  ISETP.LT.AND P6, PT, R234, R0, !P5 ;  /* 0x00000000ea00720c */ /* 0x002fe40006fc1270 */
[----:B------:R-:W-:Y:S01]  /*584a0*/  PRMT R0, R54, 0x7770, RZ ;  /* 0x0000777036007816 */ /* 0x000fe200000000ff */
[----:B---3--:R-:W3:Y:S10]  /*584b0*/  LDL.LU.64 R66, [R1+0x7f0] ;  /* 0x0007f00001427983 */ /* 0x008ef40000300a00 */
[----:B------:R1:W-:Y:S04]  /*584c0*/  @P6 STG.E.U8 desc[UR60][R68.64], R0 ;  /* 0x0000000044006986 */ /* 0x0003e8000c10113c */
[----:B-1----:R-:W3:Y:S01]  /*584d0*/  LDL.LU.64 R68, [R1+0x7d0] ;  /* 0x0007d00001447983 */ /* 0x002ee20000300a00 */
[----:B0-----:R-:W-:-:S02]  /*584e0*/  ISETP.LT.AND P6, PT, R237, R3, !P5 ;  /* 0x00000003ed00720c */ /* 0x001fc40006fc1270 */
[----:B------:R-:W0:Y:S01]  /*584f0*/  LDC R3, c[0x0][0x228] ;  /* 0x00008a00ff037b82 */ /* 0x000e220000000800 */
[----:B------:R-:W-:-:S10]  /*58500*/  PRMT R0, R54, 0x7771, RZ ;  /* 0x0000777136007816 */ /* 0x000fd400000000ff */
[----:B----4-:R1:W-:Y:S01]  /*58510*/  @P6 STG.E.U8 desc[UR60][R240.64], R0 ;  /* 0x00000000f0006986 */ /* 0x0103e2000c10113c */
[----:B0-----:R-:W-:Y:S02]  /*58520*/  ISETP.LT.AND P6, PT, R236, R3, !P5 ;  /* 0x00000003ec00720c */ /* 0x001fe40006fc1270 */
[----:B------:R-:W-:Y:S01]  /*58530*/  PRMT R3, R54, 0x7772, RZ ;  /* 0x0000777236037816 */ /* 0x000fe200000000ff */
[----:B-1----:R-:W4:Y:S01]  /*58540*/  LDL.LU.64 R240, [R1+0x7c8] ;  /* 0x0007c80001f07983 */ /* 0x002f220000300a00 */
[----:B------:R-:W-:-:S09]  /*58550*/  VIADD R0, R4, 0x15 ;  /* 0x0000001504007836 */ /* 0x000fd20000000000 */
[----:B------:R0:W-:Y:S01]  /*58560*/  @P6 STG.E.U8 desc[UR60][R70.64], R3 ;  /* 0x0000000346006986 */ /* 0x0001e2000c10113c */
[----:B------:R-:W-:Y:S02]  /*58570*/  ISETP.GE.AND P6, PT, R0, R5, PT ;  /* 0x000000050000720c */ /* 0x000fe40003fc6270 */
[----:B------:R-:W1:Y:S01]  /*58580*/  LDC R0, c[0x0][0x228] ;  /* 0x00008a00ff007b82 */ /* 0x000e620000000800 */
[----:B------:R-:W-:-:S07]  /*58590*/  PRMT R54, R54, 0x7773, RZ ;  /* 0x0000777336367816 */ /* 0x000fce00000000ff */
[----:B------:R-:W3:Y:S01]  /*585a0*/  LDC R5, c[0x0][0x22c] ;  /* 0x00008b00ff057b82 */ /* 0x000ee20000000800 */
[----:B0-----:R-:W4:Y:S07]  /*585b0*/  LDL.LU.64 R70, [R1+0x7c0] ;  /* 0x0007c00001467983 */ /* 0x001f2e0000300a00 */
[----:B------:R-:W0:Y:S01]  /*585c0*/  LDC R3, c[0x0][0x228] ;  /* 0x00008a00ff037b82 */ /* 0x000e220000000800 */
[----:B-1----:R-:W-:-:S07]  /*585d0*/  ISETP.LT.AND P5, PT, R235, R0, !P5 ;  /* 0x00000000eb00720c */ /* 0x002fce0006fa1270 */
[----:B------:R-:W1:Y:S06]  /*585e0*/  LDC R0, c[0x0][0x228] ;  /* 0x00008a00ff007b82 */ /* 0x000e6c0000000800 */
[----:B------:R0:W-:Y:S04]  /*585f0*/  @P5 STG.E.U8 desc[UR60][R188.64], R54 ;  /* 0x00000036bc005986 */ /* 0x0001e8000c10113c */
[----:B0-----:R-:W4:Y:S01]  /*58600*/  LDL.LU.64 R188, [R1+0x7b8] ;  /* 0x0007b80001bc7983 */ /* 0x001f220000300a00 */
[----:B-1----:R-:W-:-:S02]  /*58610*/  ISETP.LT.AND P5, PT, R234, R0, !P6 ;  /* 0x00000000ea00720c */ /* 0x002fc400077a1270 */
[----:B------:R-:W-:-:S11]  /*58620*/  PRMT R0, R74, 0x7770, RZ ;  /* 0x000077704a007816 */ /* 0x000fd600000000ff */
[----:B--2---:R0:W-:Y:S04]  /*58630*/  @P5 STG.E.U8 desc[UR60][R238.64], R0 ;  /* 0x00000000ee005986 */ /* 0x0041e8000c10113c */
[----:B0-----:R-:W2:Y:S01]  /*58640*/  LDL.LU.64 R238, [R1+0x7a8] ;  /* 0x0007a80001ee7983 */ /* 0x001ea20000300a00 */
[----:B------:R-:W-:Y:S02]  /*58650*/  ISETP.LT.AND P5, PT, R237, R3, !P6 ;  /* 0x00000003ed00720c */ /* 0x000fe400077a1270 */
        /* <DEDUP_REMOVED lines=42> */
[----:B---3--:R-:W3:Y:S01]  /*58900*/  LDL.LU.64 R66, [R1+0x750] ;  /* 0x0007500001427983 */ /* 0x008ee20000300a00 */
[----:B------:R-:W-:Y:S01]  /*58910*/  VIADD R53, R4, 0x66 ;  /* 0x0000006604357836 */ /* 0x000fe20000000000 */
[----:B------:R-:W1:Y:S08]  /*58920*/  LDC R55, c[0x0][0x228] ;  /* 0x00008a00ff377b82 */ /* 0x000e700000000800 */
        /* <DEDUP_REMOVED lines=903> */
[----:B0-----:R-:W-:-:S03]  /*5c1a0*/  ISETP.LT.AND P6, PT, R236, R3, !P5 ;  /* 0x00000003ec00720c */ /* 0x001fc60006fc1270 */
[----:B-1----:R-:W4:Y:S01]  /*5c1b0*/  LDL.LU.64 R240, [R1+0x550] ;  /* 0x0005500001f07983 */ /* 0x002f220000300a00 */
[----:B------:R-:W-:-:S09]  /*5c1c0*/  PRMT R0, R111, 0x7772, RZ ;  /* 0x000077726f007816 */ /* 0x000fd200000000ff */
[----:B------:R0:W-:Y:S04]  /*5c1d0*/  @P6 STG.E.U8 desc[UR60][R70.64], R0 ;  /* 0x0000000046006986 */ /* 0x0001e8000c10113c */
[----:B0-----:R-:W4:Y:S01]  /*5c1e0*/  LDL.LU.64 R70, [R1+0x548] ;  /* 0x0005480001467983 */ /* 0x001f220000300a00 */
[----:B------:R-:W0:Y:S01]  /*5c1f0*/  LDC R0, c[0x0][0x228] ;  /* 0x00008a00ff007b82 */ /* 0x000e220000000800 */
[----:B------:R-:W-:Y:S01]  /*5c200*/  PRMT R111, R111, 0x7773, RZ ;  /* 0x000077736f6f7816 */ /* 0x000fe200000000ff */
[----:B------:R-:W-:Y:S01]  /*5c210*/  VIADD R3, R4, 0x3f ;  /* 0x0000003f04037836 */ /* 0x000fe20000000000 */
[----:B0-----:R-:W-:-:S05]  /*5c220*/  ISETP.LT.AND P5, PT, R235, R0, !P5 ;  /* 0x00000000eb00720c */ /* 0x001fca0006fa1270 */
[----:B------:R-:W0:Y:S01]  /*5c230*/  LDC R0, c[0x0][0x228] ;  /* 0x00008a00ff007b82 */ /* 0x000e220000000800 */
[----:B------:R-:W-:-:S07]  /*5c240*/  ISETP.GE.AND P6, PT, R3, R5, PT ;  /* 0x000000050300720c */ /* 0x000fce0003fc6270 */
[----:B------:R-:W1:Y:S01]  /*5c250*/  LDC R3, c[0x0][0x228] ;  /* 0x00008a00ff037b82 */ /* 0x000e620000000800 */
[----:B------:R2:W-:Y:S07]  /*5c260*/  @P5 STG.E.U8 desc[UR60][R188.64], R111 ;  /* 0x0000006fbc005986 */ /* 0x0005ee000c10113c */
[----:B------:R-:W3:Y:S01]  /*5c270*/  LDC R5, c[0x0][0x22c] ;  /* 0x00008b00ff057b82 */ /* 0x000ee20000000800 */
[----:B--2---:R-:W2:Y:S01]  /*5c280*/  LDL.LU.64 R188, [R1+0x578] ;  /* 0x0005780001bc7983 */ /* 0x004ea20000300a00 */
[----:B0-----:R-:W-:-:S02]  /*5c290*/  ISETP.LT.AND P5, PT, R234, R0, !P6 ;  /* 0x00000000ea00720c */ /* 0x001fc400077a1270 */
[----:B------:R-:W-:-:S11]  /*5c2a0*/  PRMT R0, R115, 0x7770, RZ ;  /* 0x0000777073007816 */ /* 0x000fd600000000ff */
[----:B------:R0:W-:Y:S04]  /*5c2b0*/  @P5 STG.E.U8 desc[UR60][R238.64], R0 ;  /* 0x00000000ee005986 */ /* 0x0001e8000c10113c */
[----:B0-----:R-:W2:Y:S01]  /*5c2c0*/  LDL.LU.64 R238, [R1+0x5b0] ;  /* 0x0005b00001ee7983 */ /* 0x001ea20000300a00 */
[----:B-1----:R-:W-:Y:S02]  /*5c2d0*/  ISETP.LT.AND P5, PT, R237, R3, !P6 ;  /* 0x00000003ed00720c */ /* 0x002fe400077a1270 */
[----:B------:R-:W0:Y:S01]  /*5c2e0*/  LDC R3, c[0x0][0x228] ;  /* 0x00008a00ff037b82 */ /* 0x000e220000000800 */
[----:B------:R-:W-:-:S10]  /*5c2f0*/  PRMT R0, R115, 0x7771, RZ ;  /* 0x0000777173007816 */ /* 0x000fd400000000ff */
[----:B---3--:R1:W-:Y:S01]  /*5c300*/  @P5 STG.E.U8 desc[UR60][R66.64], R0 ;  /* 0x0000000042005986 */ /* 0x0083e2000c10113c */
[----:B0-----:R-:W-:-:S03]  /*5c310*/  ISETP.LT.AND P5, PT, R236, R3, !P6 ;  /* 0x00000003ec00720c */ /* 0x001fc600077a1270 */
[----:B-1----:R-:W3:Y:S01]  /*5c320*/  LDL.LU.64 R66, [R1+0x5a8] ;  /* 0x0005a80001427983 */ /* 0x002ee20000300a00 */
[----:B------:R-:W-:-:S09]  /*5c330*/  PRMT R0, R115, 0x7772, RZ ;  /* 0x0000777273007816 */ /* 0x000fd200000000ff */
[----:B------:R0:W-:Y:S04]  /*5c340*/  @P5 STG.E.U8 desc[UR60][R68.64], R0 ;  /* 0x0000000044005986 */ /* 0x0001e8000c10113c */
[----:B0-----:R-:W3:Y:S01]  /*5c350*/  LDL.LU.64 R68, [R1+0x5a0] ;  /* 0x0005a00001447983 */ /* 0x001ee20000300a00 */
[----:B------:R-:W0:Y:S01]  /*5c360*/  LDC R0, c[0x0][0x228] ;  /* 0x00008a00ff007b82 */ /* 0x000e220000000800 */
[----:B------:R-:W-:Y:S01]  /*5c370*/  VIADD R3, R4, 0x40 ;  /* 0x0000004004037836 */ /* 0x000fe20000000000 */
[----:B------:R-:W-:Y:S02]  /*5c380*/  PRMT R115, R115, 0x7773, RZ ;  /* 0x0000777373737816 */ /* 0x000fe400000000ff */
[----:B0-----:R-:W-:-:S04]  /*5c390*/  ISETP.LT.AND P6, PT, R235, R0, !P6 ;  /* 0x00000000eb00720c */ /* 0x001fc800077c1270 */
[----:B------:R-:W0:Y:S01]  /*5c3a0*/  LDC R0, c[0x0][0x228] ;  /* 0x00008a00ff007b82 */ /* 0x000e220000000800 */
[----:B------:R-:W-:-:S07]  /*5c3b0*/  ISETP.GE.AND P5, PT, R3, R5, PT ;  /* 0x000000050300720c */ /* 0x000fce0003fa6270 */
[----:B------:R-:W1:Y:S01]  /*5c3c0*/  LDC R3, c[0x0][0x228] ;  /* 0x00008a00ff037b82 */ /* 0x000e620000000800 */
[----:B----4-:R4:W-:Y:S07]  /*5c3d0*/  @P6 STG.E.U8 desc[UR60][R240.64], R115 ;  /* 0x00000073f0006986 */ /* 0x0109ee000c10113c */
[----:B------:R-:W2:Y:S01]  /*5c3e0*/  LDC R5, c[0x0][0x22c] ;  /* 0x00008b00ff057b82 */ /* 0x000ea20000000800 */
[----:B----4-:R-:W4:Y:S01]  /*5c3f0*/  LDL.LU.64 R240, [R1+0x5c0] ;  /* 0x0005c00001f07983 */ /* 0x010f220000300a00 */
[----:B0-----:R-:W-:-:S02]  /*5c400*/  ISETP.LT.AND P6, PT, R234, R0, !P5 ;  /* 0x00000000ea00720c */ /* 0x001fc40006fc1270 */
[----:B------:R-:W-:-:S11]  /*5c410*/  PRMT R0, R116, 0x7770, RZ ;  /* 0x0000777074007816 */ /* 0x000fd600000000ff */
[----:B------:R0:W-:Y:S04]  /*5c420*/  @P6 STG.E.U8 desc[UR60][R70.64], R0 ;  /* 0x0000000046006986 */ /* 0x0001e8000c10113c */
[----:B0-----:R-:W4:Y:S01]  /*5c430*/  LDL.LU.64 R70, [R1+0x5f8] ;  /* 0x0005f80001467983 */ /* 0x001f220000300a00 */
[----:B-1----:R-:W-:Y:S02]  /*5c440*/  ISETP.LT.AND P6, PT, R237, R3, !P5 ;  /* 0x00000003ed00720c */ /* 0x002fe40006fc1270 */
[----:B------:R-:W0:Y:S01]  /*5c450*/  LDC R3, c[0x0][0x228] ;  /* 0x00008a00ff037b82 */ /* 0x000e220000000800 */
[----:B------:R-:W-:-:S10]  /*5c460*/  PRMT R0, R116, 0x7771, RZ ;  /* 0x0000777174007816 */ /* 0x000fd400000000ff */
[----:B--2---:R1:W-:Y:S01]  /*5c470*/  @P6 STG.E.U8 desc[UR60][R188.64], R0 ;  /* 0x00000000bc006986 */ /* 0x0043e2000c10113c */
[----:B0-----:R-:W-:-:S03]  /*5c480*/  ISETP.LT.AND P6, PT, R236, R3, !P5 ;  /* 0x00000003ec00720c */ /* 0x001fc60006fc1270 */
[----:B-1----:R-:W2:Y:S01]  /*5c490*/  LDL.LU.64 R188, [R1+0x5f0] ;  /* 0x0005f00001bc7983 */ /* 0x002ea20000300a00 */
[----:B------:R-:W-:-:S09]  /*5c4a0*/  PRMT R0, R116, 0x7772, RZ ;  /* 0x0000777274007816 */ /* 0x000fd200000000ff */
[----:B------:R0:W-:Y:S04]  /*5c4b0*/  @P6 STG.E.U8 desc[UR60][R238.64], R0 ;  /* 0x00000000ee006986 */ /* 0x0001e8000c10113c */
[----:B0-----:R-:W2:Y:S01]  /*5c4c0*/  LDL.LU.64 R238, [R1+0x5e8] ;  /* 0x0005e80001ee7983 */ /* 0x001ea20000300a00 */
[----:B------:R-:W0:Y:S01]  /*5c4d0*/  LDC R0, c[0x0][0x228] ;  /* 0x00008a00ff007b82 */ /* 0x000e220000000800 */
[----:B------:R-:W-:Y:S01]  /*5c4e0*/  VIADD R3, R4, 0x41 ;  /* 0x0000004104037836 */ /* 0x000fe20000000000 */
[----:B------:R-:W-:Y:S02]  /*5c4f0*/  PRMT R116, R116, 0x7773, RZ ;  /* 0x0000777374747816 */ /* 0x000fe400000000ff */
[----:B0-----:R-:W-:-:S04]  /*5c500*/  ISETP.LT.AND P5, PT, R235, R0, !P5 ;  /* 0x00000000eb00720c */ /* 0x001fc80006fa1270 */
[----:B------:R-:W0:Y:S01]  /*5c510*/  LDC R0, c[0x0][0x228] ;  /* 0x00008a00ff007b82 */ /* 0x000e220000000800 */
[----:B------:R-:W-:-:S07]  /*5c520*/  ISETP.GE.AND P6, PT, R3, R5, PT ;  /* 0x000000050300720c */ /* 0x000fce0003fc6270 */
[----:B------:R-:W1:Y:S08]  /*5c530*/  LDC R3, c[0x0][0x228] ;  /* 0x00008a00ff037b82 */ /* 0x000e700000000800 */
[----:B------:R-:W4:Y:S01]  /*5c540*/  LDC R5, c[0x0][0x22c] ;  /* 0x00008b00ff057b82 */ /* 0x000f220000000800 */
[----:B---3--:R3:W-:Y:S01]  /*5c550*/  @P5 STG.E.U8 desc[UR60][R66.64], R116 ;  /* 0x0000007442005986 */ /* 0x0087e2000c10113c */
[----:B0-----:R-:W-:-:S02]  /*5c560*/  ISETP.LT.AND P5, PT, R234, R0, !P6 ;  /* 0x00000000ea00720c */ /* 0x001fc400077a1270 */
[----:B------:R-:W-:Y:S01]  /*5c570*/  PRMT R0, R120, 0x7770, RZ ;  /* 0x0000777078007816 */ /* 0x000fe200000000ff */
[----:B---3--:R-:W3:Y:S10]  /*5c580*/  LDL.LU.64 R66, [R1+0x620] ;  /* 0x0006200001427983 */ /* 0x008ef40000300a00 */
[----:B------:R0:W-:Y:S04]  /*5c590*/  @P5 STG.E.U8 desc[UR60][R68.64], R0 ;  /* 0x0000000044005986 */ /* 0x0001e8000c10113c */
[----:B0-----:R-:W3:Y:S01]  /*5c5a0*/  LDL.LU.64 R68, [R1+0x658] ;  /* 0x0006580001447983 */ /* 0x001ee20000300a00 */
[----:B-1----:R-:W-:-:S02]  /*5c5b0*/  ISETP.LT.AND P5, PT, R237, R3, !P6 ;  /* 0x00000003ed00720c */ /* 0x002fc400077a1270 */
        /* <DEDUP_REMOVED lines=15> */
[----:B--2---:R2:W-:Y:S07]  /*5c6b0*/  @P6 STG.E.U8 desc[UR60][R188.64], R120 ;  /* 0x00000078bc006986 */ /* 0x0045ee000c10113c */
        /* <DEDUP_REMOVED lines=700> */
[----:B0-----:R-:W-:Y:S02]  /*5f280*/  ISETP.LT.AND P6, PT, R236, R3, !P5 ;  /* 0x00000003ec00720c */ /* 0x001fe40006fc1270 */
[----:B-1----:R-:W-:Y:S01]  /*5f290*/  PRMT R0, R148, 0x7772, RZ ;  /* 0x0000777294007816 */ /* 0x002fe200000000ff */
[----:B------:R-:W3:Y:S10]  /*5f2a0*/  LDL.LU.64 R66, [R1+0xe08] ;  /* 0x000e080001427983 */ /* 0x000ef40000300a00 */
[----:B------:R0:W-:Y:S02]  /*5f2b0*/  @P6 STG.E.U8 desc[UR60][R68.64], R0 ;  /* 0x0000000044006986 */ /* 0x0001e4000c10113c */
[----:B0-----:R-:W0:Y:S02]  /*5f2c0*/  LDC R0, c[0x0][0x228] ;  /* 0x00008a00ff007b82 */ /* 0x001e240000000800 */
[----:B------:R-:W3:Y:S01]  /*5f2d0*/  LDL.LU.64 R68, [R1+0xe00] ;  /* 0x000e000001447983 */ /* 0x000ee20000300a00 */
[----:B------:R-:W-:Y:S01]  /*5f2e0*/  VIADD R3, R4, 0x61 ;  /* 0x0000006104037836 */ /* 0x000fe20000000000 */
[----:B------:R-:W-:-:S02]  /*5f2f0*/  PRMT R148, R148, 0x7773, RZ ;  /* 0x0000777394947816 */ /* 0x000fc400000000ff */
[----:B0-----:R-:W-:Y:S02]  /*5f300*/  ISETP.LT.AND P5, PT, R235, R0, !P5 ;  /* 0x00000000eb00720c */ /* 0x001fe40006fa1270 */
[----:B------:R-:W0:Y:S01]  /*5f310*/  LDC R0, c[0x0][0x228] ;  /* 0x00008a00ff007b82 */ /* 0x000e220000000800 */
[----:B------:R-:W-:-:S07]  /*5f320*/  ISETP.GE.AND P6, PT, R3, R5, PT ;  /* 0x000000050300720c */ /* 0x000fce0003fc6270 */
[----:B------:R-:W1:Y:S03]  /*5f330*/  LDC R3, c[0x0][0x228] ;  /* 0x00008a00ff037b82 */ /* 0x000e660000000800 */
[----:B----4-:R4:W-:Y:S05]  /*5f340*/  @P5 STG.E.U8 desc[UR60][R240.64], R148 ;  /* 0x00000094f0005986 */ /* 0x0109ea000c10113c */
        /* <DEDUP_REMOVED lines=16> */
[----:B------:R-:W-:-:S05]  /*5f450*/  VIADD R3, R4, 0x62 ;  /* 0x0000006204037836 */ /* 0x000fca0000000000 */
[----:B------:R-:W-:Y:S02]  /*5f460*/  ISETP.GE.AND P5, PT, R3, R5, PT ;  /* 0x000000050300720c */ /* 0x000fe40003fa6270 */
[----:B------:R-:W1:Y:S01]  /*5f470*/  LDC R3, c[0x0][0x228] ;  /* 0x00008a00ff037b82 */ /* 0x000e620000000800 */
[----:B------:R-:W-:-:S07]  /*5f480*/  PRMT R152, R152, 0x7773, RZ ;  /* 0x0000777398987816 */ /* 0x000fce00000000ff */
[----:B------:R-:W4:Y:S01]  /*5f490*/  LDC R5, c[0x0][0x22c] ;  /* 0x00008b00ff057b82 */ /* 0x000f220000000800 */
[----:B0-----:R-:W-:-:S07]  /*5f4a0*/  ISETP.LT.AND P6, PT, R235, R0, !P6 ;  /* 0x00000000eb00720c */ /* 0x001fce00077c1270 */
[----:B------:R-:W0:Y:S06]  /*5f4b0*/  LDC R0, c[0x0][0x228] ;  /* 0x00008a00ff007b82 */ /* 0x000e2c0000000800 */
[----:B---3--:R3:W-:Y:S01]  /*5f4c0*/  @P6 STG.E.U8 desc[UR60][R66.64], R152 ;  /* 0x0000009842006986 */ /* 0x0087e2000c10113c */
[----:B0-----:R-:W-:Y:S02]  /*5f4d0*/  ISETP.LT.AND P6, PT, R234, R0, !P5 ;  /* 0x00000000ea00720c */ /* 0x001fe40006fc1270 */
[----:B------:R-:W-:Y:S01]  /*5f4e0*/  PRMT R0, R149, 0x7770, RZ ;  /* 0x0000777095007816 */ /* 0x000fe200000000ff */
[----:B---3--:R-:W3:Y:S10]  /*5f4f0*/  LDL.LU.64 R66, [R1+0xe38] ;  /* 0x000e380001427983 */ /* 0x008ef40000300a00 */
[----:B------:R0:W-:Y:S01]  /*5f500*/  @P6 STG.E.U8 desc[UR60][R68.64], R0 ;  /* 0x0000000044006986 */ /* 0x0001e2000c10113c */
[----:B-1----:R-:W-:-:S02]  /*5f510*/  ISETP.LT.AND P6, PT, R237, R3, !P5 ;  /* 0x00000003ed00720c */ /* 0x002fc40006fc1270 */
[----:B------:R-:W1:Y:S01]  /*5f520*/  LDC R3, c[0x0][0x228] ;  /* 0x00008a00ff037b82 */ /* 0x000e620000000800 */
[----:B0-----:R-:W3:Y:S01]  /*5f530*/  LDL.LU.64 R68, [R1+0xe50] ;  /* 0x000e500001447983 */ /* 0x001ee20000300a00 */
[----:B------:R-:W-:-:S09]  /*5f540*/  PRMT R0, R149, 0x7771, RZ ;  /* 0x0000777195007816 */ /* 0x000fd200000000ff */
[----:B----4-:R0:W-:Y:S01]  /*5f550*/  @P6 STG.E.U8 desc[UR60][R240.64], R0 ;  /* 0x00000000f0006986 */ /* 0x0101e2000c10113c */
[----:B-1----:R-:W-:Y:S02]  /*5f560*/  ISETP.LT.AND P6, PT, R236, R3, !P5 ;  /* 0x00000003ec00720c */ /* 0x002fe40006fc1270 */
[C---:B0-----:R-:W-:Y:S01]  /*5f570*/  PRMT R0, R149.reuse, 0x7772, RZ ;  /* 0x0000777295007816 */ /* 0x041fe200000000ff */
[----:B------:R-:W4:Y:S10]  /*5f580*/  LDL.LU.64 R240, [R1+0xe48] ;  /* 0x000e480001f07983 */ /* 0x000f340000300a00 */
[----:B------:R0:W-:Y:S02]  /*5f590*/  @P6 STG.E.U8 desc[UR60][R70.64], R0 ;  /* 0x0000000046006986 */ /* 0x0001e4000c10113c */
[----:B0-----:R-:W0:Y:S02]  /*5f5a0*/  LDC R0, c[0x0][0x228] ;  /* 0x00008a00ff007b82 */ /* 0x001e240000000800 */
[----:B------:R-:W4:Y:S01]  /*5f5b0*/  LDL.LU.64 R70, [R1+0xe40] ;  /* 0x000e400001467983 */ /* 0x000f220000300a00 */
[----:B------:R-:W-:Y:S01]  /*5f5c0*/  PRMT R149, R149, 0x7773, RZ ;  /* 0x0000777395957816 */ /* 0x000fe200000000ff */
[----:B------:R-:W-:Y:S01]  /*5f5d0*/  VIADD R3, R4, 0x63 ;  /* 0x0000006304037836 */ /* 0x000fe20000000000 */
[----:B0-----:R-:W-:-:S03]  /*5f5e0*/  ISETP.LT.AND P5, PT, R235, R0, !P5 ;  /* 0x00000000eb00720c */ /* 0x001fc60006fa1270 */
[----:B------:R-:W0:Y:S01]  /*5f5f0*/  LDC R0, c[0x0][0x228] ;  /* 0x00008a00ff007b82 */ /* 0x000e220000000800 */
[----:B------:R-:W-:-:S07]  /*5f600*/  ISETP.GE.AND P6, PT, R3, R5, PT ;  /* 0x000000050300720c */ /* 0x000fce0003fc6270 */
[----:B------:R-:W1:Y:S02]  /*5f610*/  LDC R3, c[0x0][0x228] ;  /* 0x00008a00ff037b82 */ /* 0x000e640000000800 */
[----:B--2---:R2:W-:Y:S06]  /*5f620*/  @P5 STG.E.U8 desc[UR60][R188.64], R149 ;  /* 0x00000095bc005986 */ /* 0x0045ec000c10113c */
        /* <DEDUP_REMOVED lines=16> */
[----:B------:R-:W-:-:S05]  /*5f730*/  VIADD R3, R4, 0x64 ;  /* 0x0000006404037836 */ /* 0x000fca0000000000 */
[----:B------:R-:W-:Y:S02]  /*5f740*/  ISETP.GE.AND P5, PT, R3, R5, PT ;  /* 0x000000050300720c */ /* 0x000fe40003fa6270 */
[----:B------:R-:W1:Y:S01]  /*5f750*/  LDC R3, c[0x0][0x228] ;  /* 0x00008a00ff037b82 */ /* 0x000e620000000800 */
[----:B------:R-:W-:-:S07]  /*5f760*/  PRMT R153, R153, 0x7773, RZ ;  /* 0x0000777399997816 */ /* 0x000fce00000000ff */
[----:B------:R-:W2:Y:S01]  /*5f770*/  LDC R5, c[0x0][0x22c] ;  /* 0x00008b00ff057b82 */ /* 0x000ea20000000800 */
[----:B0-----:R-:W-:-:S07]  /*5f780*/  ISETP.LT.AND P6, PT, R235, R0, !P6 ;  /* 0x00000000eb00720c */ /* 0x001fce00077c1270 */
[----:B------:R-:W0:Y:S06]  /*5f790*/  LDC R0, c[0x0][0x228] ;  /* 0x00008a00ff007b82 */ /* 0x000e2c0000000800 */
[----:B----4-:R4:W-:Y:S04]  /*5f7a0*/  @P6 STG.E.U8 desc[UR60][R240.64], R153 ;  /* 0x00000099f0006986 */ /* 0x0109e8000c10113c */
[----:B----4-:R-:W4:Y:S01]  /*5f7b0*/  LDL.LU.64 R240, [R1+0xdf8] ;  /* 0x000df80001f07983 */ /* 0x010f220000300a00 */
[----:B0-----:R-:W-:-:S02]  /*5f7c0*/  ISETP.LT.AND P6, PT, R234, R0, !P5 ;  /* 0x00000000ea00720c */ /* 0x001fc40006fc1270 */
[----:B------:R-:W-:-:S11]  /*5f7d0*/  PRMT R0, R150, 0x7770, RZ ;  /* 0x0000777096007816 */ /* 0x000fd600000000ff */
[----:B------:R0:W-:Y:S01]  /*5f7e0*/  @P6 STG.E.U8 desc[UR60][R70.64], R0 ;  /* 0x0000000046006986 */ /* 0x0001e2000c10113c */
[----:B-1----:R-:W-:Y:S02]  /*5f7f0*/  ISETP.LT.AND P6, PT, R237, R3, !P5 ;  /* 0x00000003ed00720c */ /* 0x002fe40006fc1270 */
[----:B------:R-:W1:Y:S01]  /*5f800*/  LDC R3, c[0x0][0x228] ;  /* 0x00008a00ff037b82 */ /* 0x000e620000000800 */
[----:B0-----:R-:W4:Y:S01]  /*5f810*/  LDL.LU.64 R70, [R1+0xd88] ;  /* 0x000d880001467983 */ /* 0x001f220000300a00 */
[----:B------:R-:W-:-:S09]  /*5f820*/  PRMT R0, R150, 0x7771, RZ ;  /* 0x0000777196007816 */ /* 0x000fd200000000ff */
[----:B--2---:R0:W-:Y:S01]  /*5f830*/  @P6 STG.E.U8 desc[UR60][R188.64], R0 ;  /* 0x00000000bc006986 */ /* 0x0041e2000c10113c */
[----:B-1----:R-:W-:-:S03]  /*5f840*/  ISETP.LT.AND P6, PT, R236, R3, !P5 ;  /* 0x00000003ec00720c */ /* 0x002fc60006fc1270 */
[----:B0-----:R-:W2:Y:S01]  /*5f850*/  LDL.LU.64 R188, [R1+0xd08] ;  /* 0x000d080001bc7983 */ /* 0x001ea20000300a00 */
        /* <DEDUP_REMOVED lines=15> */
[----:B------:R0:W-:Y:S01]  /*5f950*/  @P5 STG.E.U8 desc[UR60][R68.64], R0 ;  /* 0x0000000044005986 */ /* 0x0001e2000c10113c */
[----:B-1----:R-:W-:-:S03]  /*5f960*/  ISETP.LT.AND P5, PT, R237, R3, !P6 ;  /* 0x00000003ed00720c */ /* 0x002fc600077a1270 */
[----:B0-----:R-:W3:Y:S01]  /*5f970*/  LDL.LU.64 R68, [R1+0xa98] ;  /* 0x000a980001447983 */ /* 0x001ee20000300a00 */
[----:B------:R-:W0:Y:S01]  /*5f980*/  LDC R0, c[0x0][0x228] ;  /* 0x00008a00ff007b82 */ /* 0x000e220000000800 */
[----:B------:R-:W-:-:S08]  /*5f990*/  PRMT R3, R154, 0x7771, RZ ;  /* 0x000077719a037816 */ /* 0x000fd000000000ff */
[----:B----4-:R1:W-:Y:S01]  /*5f9a0*/  @P5 STG.E.U8 desc[UR60][R240.64], R3 ;  /* 0x00000003f0005986 */ /* 0x0103e2000c10113c */
[----:B------:R-:W-:Y:S02]  /*5f9b0*/  ISETP.LT.AND P5, PT, R236, R5, !P6 ;  /* 0x00000005ec00720c */ /* 0x000fe400077a1270 */
[C---:B------:R-:W-:Y:S01]  /*5f9c0*/  PRMT R5, R154.reuse, 0x7772, RZ ;  /* 0x000077729a057816 */ /* 0x040fe200000000ff */
[----:B-1----:R-:W4:Y:S01]  /*5f9d0*/  LDL.LU.64 R240, [R1+0x960] ;  /* 0x0009600001f07983 */ /* 0x002f220000300a00 */
[----:B0-----:R-:W-:Y:S02]  /*5f9e0*/  ISETP.LT.AND P6, PT, R235, R0, !P6 ;  /* 0x00000000eb00720c */ /* 0x001fe400077c1270 */
[----:B------:R-:W-:-:S07]  /*5f9f0*/  PRMT R154, R154, 0x7773, RZ ;  /* 0x000077739a9a7816 */ /* 0x000fce00000000ff */
[----:B------:R0:W-:Y:S01]  /*5fa00*/  @P5 STG.E.U8 desc[UR60][R70.64], R5 ;  /* 0x0000000546005986 */ /* 0x0001e2000c10113c */
[----:B------:R-:W-:Y:S02]  /*5fa10*/  ISETP.GE.AND P5, PT, R53, R52, PT ;  /* 0x000000343500720c */ /* 0x000fe40003fa6270 */
[----:B------:R-:W1:Y:S01]  /*5fa20*/  LDC R53, c[0x0][0x228] ;  /* 0x00008a00ff357b82 */ /* 0x000e620000000800 */
[----:B------:R-:W-:-:S07]  /*5fa30*/  PRMT R0, R151, 0x7770, RZ ;  /* 0x0000777097007816 */ /* 0x000fce00000000ff */
[----:B------:R-:W1:Y:S01]  /*5fa40*/  LDC R52, c[0x0][0x228] ;  /* 0x00008a00ff347b82 */ /* 0x000e620000000800 */
[----:B0-----:R-:W4:Y:S07]  /*5fa50*/  LDL.LU.64 R70, [R1+0x830] ;  /* 0x0008300001467983 */ /* 0x001f2e0000300a00 */
[----:B------:R-:W0:Y:S01]  /*5fa60*/  LDC R5, c[0x0][0x228] ;  /* 0x00008a00ff057b82 */ /* 0x000e220000000800 */
[----:B--2---:R2:W-:Y:S01]  /*5fa70*/  @P6 STG.E.U8 desc[UR60][R188.64], R154 ;  /* 0x0000009abc006986 */ /* 0x0045e2000c10113c */
[----:B-1----:R-:W-:-:S03]  /*5fa80*/  ISETP.LT.AND P6, PT, R234, R53, !P5 ;  /* 0x00000035ea00720c */ /* 0x002fc60006fc1270 */
[----:B--2---:R-:W2:Y:S10]  /*5fa90*/  LDL.LU.64 R188, [R1+0x728] ;  /* 0x0007280001bc7983 */ /* 0x004eb40000300a00 */
[----:B------:R1:W-:Y:S04]  /*5faa0*/  @P6 STG.E.U8 desc[UR60][R238.64], R0 ;  /* 0x00000000ee006986 */ /* 0x0003e8000c10113c */
[----:B-1----:R-:W2:Y:S01]  /*5fab0*/  LDL.LU.64 R238, [R1+0x618] ;  /* 0x0006180001ee7983 */ /* 0x002ea20000300a00 */
[----:B------:R-:W-:Y:S01]  /*5fac0*/  ISETP.LT.AND P6, PT, R237, R52, !P5 ;  /* 0x00000034ed00720c */ /* 0x000fe20006fc1270 */
[----:B------:R-:W1:Y:S01]  /*5fad0*/  LDC R0, c[0x0][0x228] ;  /* 0x00008a00ff007b82 */ /* 0x000e620000000800 */
[----:B------:R-:W-:-:S07]  /*5fae0*/  PRMT R3, R151, 0x7771, RZ ;  /* 0x0000777197037816 */ /* 0x000fce00000000ff */
[----:B------:R-:W1:Y:S01]  /*5faf0*/  LDC R52, c[0x0][0x22c] ;  /* 0x00008b00ff347b82 */ /* 0x000e620000000800 */
[----:B------:R-:W-:-:S03]  /*5fb00*/  VIADD R53, R4, 0x67 ;  /* 0x0000006704357836 */ /* 0x000fc60000000000 */
[----:B---3--:R3:W-:Y:S01]  /*5fb10*/  @P6 STG.E.U8 desc[UR60][R66.64], R3 ;  /* 0x0000000342006986 */ /* 0x0087e2000c10113c */
[----:B0-----:R-:W-:Y:S02]  /*5fb20*/  ISETP.LT.AND P6, PT, R236, R5, !P5 ;  /* 0x00000005ec00720c */ /* 0x001fe40006fc1270 */
[----:B------:R-:W-:Y:S01]  /*5fb30*/  PRMT R5, R151, 0x7772, RZ ;  /* 0x0000777297057816 */ /* 0x000fe200000000ff */
[----:B---3--:R-:W3:Y:S10]  /*5fb40*/  LDL.LU.64 R66, [R1+0x4e0] ;  /* 0x0004e00001427983 */ /* 0x008ef40000300a00 */
[----:B------:R0:W-:Y:S01]  /*5fb50*/  @P6 STG.E.U8 desc[UR60][R68.64], R5 ;  /* 0x0000000544006986 */ /* 0x0001e2000c10113c */
[----:B-1----:R-:W-:-:S02]  /*5fb60*/  ISETP.GE.AND P6, PT, R53, R52, PT ;  /* 0x000000343500720c */ /* 0x002fc40003fc6270 */
[----:B------:R-:W1:Y:S01]  /*5fb70*/  LDC R53, c[0x0][0x228] ;  /* 0x00008a00ff357b82 */ /* 0x000e620000000800 */
[----:B------:R-:W-:Y:S02]  /*5fb80*/  ISETP.LT.AND P5, PT, R235, R0, !P5 ;  /* 0x00000000eb00720c */ /* 0x000fe40006fa1270 */
[----:B------:R-:W-:-:S05]  /*5fb90*/  PRMT R151, R151, 0x7773, RZ ;  /* 0x0000777397977816 */ /* 0x000fca00000000ff */
[----:B------:R-:W1:Y:S01]  /*5fba0*/  LDC R52, c[0x0][0x228] ;  /* 0x00008a00ff347b82 */ /* 0x000e620000000800 */
[----:B0-----:R-:W3:Y:S01]  /*5fbb0*/  LDL.LU.64 R68, [R1+0x4c0] ;  /* 0x0004c00001447983 */ /* 0x001ee20000300a00 */
[----:B------:R-:W-:-:S06]  /*5fbc0*/  PRMT R0, R155, 0x7770, RZ ;  /* 0x000077709b007816 */ /* 0x000fcc00000000ff */
[----:B------:R-:W0:Y:S01]  /*5fbd0*/  LDC R5, c[0x0][0x228] ;  /* 0x00008a00ff057b82 */ /* 0x000e220000000800 */
[----:B------:R-:W-:Y:S01]  /*5fbe0*/  PRMT R3, R155, 0x7771, RZ ;  /* 0x000077719b037816 */ /* 0x000fe200000000ff */
[----:B----4-:R4:W-:Y:S01]  /*5fbf0*/  @P5 STG.E.U8 desc[UR60][R240.64], R151 ;  /* 0x00000097f0005986 */ /* 0x0109e2000c10113c */
[----:B-1----:R-:W-:-:S03]  /*5fc00*/  ISETP.LT.AND P5, PT, R234, R53, !P6 ;  /* 0x00000035ea00720c */ /* 0x002fc600077a1270 */
[----:B----4-:R-:W4:Y:S10]  /*5fc10*/  LDL.LU.64 R240, [R1+0x4b8] ;  /* 0x0004b80001f07983 */ /* 0x010f340000300a00 */
[----:B------:R1:W-:Y:S01]  /*5fc20*/  @P5 STG.E.U8 desc[UR60][R70.64], R0 ;  /* 0x0000000046005986 */ /* 0x0003e2000c10113c */
[----:B------:R-:W-:-:S02]  /*5fc30*/  ISETP.LT.AND P5, PT, R237, R52, !P6 ;  /* 0x00000034ed00720c */ /* 0x000fc400077a1270 */
[----:B------:R-:W0:Y:S01]  /*5fc40*/  LDC R52, c[0x0][0x22c] ;  /* 0x00008b00ff347b82 */ /* 0x000e220000000800 */
[----:B-1----:R-:W4:Y:S07]  /*5fc50*/  LDL.LU.64 R70, [R1+0x4b0] ;  /* 0x0004b00001467983 */ /* 0x002f2e0000300a00 */
[----:B------:R-:W1:Y:S03]  /*5fc60*/  LDC R0, c[0x0][0x228] ;  /* 0x00008a00ff007b82 */ /* 0x000e660000000800 */
[----:B--2---:R2:W-:Y:S01]  /*5fc70*/  @P5 STG.E.U8 desc[UR60][R188.64], R3 ;  /* 0x00000003bc005986 */ /* 0x0045e2000c10113c */
[----:B0-----:R-:W-:-:S03]  /*5fc80*/  ISETP.LT.AND P5, PT, R236, R5, !P6 ;  /* 0x00000005ec00720c */ /* 0x001fc600077a1270 */
[----:B--2---:R-:W2:Y:S01]  /*5fc90*/  LDL.LU.64 R188, [R1+0x4a8] ;  /* 0x0004a80001bc7983 */ /* 0x004ea20000300a00 */
[----:B------:R-:W-:-:S09]  /*5fca0*/  PRMT R5, R155, 0x7772, RZ ;  /* 0x000077729b057816 */ /* 0x000fd200000000ff */
[----:B------:R0:W-:Y:S04]  /*5fcb0*/  @P5 STG.E.U8 desc[UR60][R238.64], R5 ;  /* 0x00000005ee005986 */ /* 0x0001e8000c10113c */
[----:B0-----:R-:W2:Y:S01]  /*5fcc0*/  LDL.LU.64 R238, [R1+0x4a0] ;  /* 0x0004a00001ee7983 */ /* 0x001ea20000300a00 */
[----:B------:R-:W-:Y:S01]  /*5fcd0*/  VIADD R53, R4, 0x68 ;  /* 0x0000006804357836 */ /* 0x000fe20000000000 */
[----:B-1----:R-:W-:Y:S01]  /*5fce0*/  ISETP.LT.AND P6, PT, R235, R0, !P6 ;  /* 0x00000000eb00720c */ /* 0x002fe200077c1270 */
[----:B------:R-:W0:Y:S03]  /*5fcf0*/  LDC R5, c[0x0][0x228] ;  /* 0x00008a00ff057b82 */ /* 0x000e260000000800 */
[----:B------:R-:W-:-:S05]  /*5fd00*/  ISETP.GE.AND P5, PT, R53, R52, PT ;  /* 0x000000343500720c */ /* 0x000fca0003fa6270 */
[----:B------:R-:W1:Y:S01]  /*5fd10*/  LDC R53, c[0x0][0x228] ;  /* 0x00008a00ff357b82 */ /* 0x000e620000000800 */
[----:B------:R-:W-:-:S07]  /*5fd20*/  PRMT R155, R155, 0x7773, RZ ;  /* 0x000077739b9b7816 */ /* 0x000fce00000000ff */
[----:B------:R-:W0:Y:S01]  /*5fd30*/  LDC R52, c[0x0][0x228] ;  /* 0x00008a00ff347b82 */ /* 0x000e220000000800 */
[C---:B------:R-:W-:Y:S02]  /*5fd40*/  PRMT R0, R156.reuse, 0x7770, RZ ;  /* 0x000077709c007816 */ /* 0x040fe400000000ff */
[----:B------:R-:W-:Y:S01]  /*5fd50*/  PRMT R3, R156, 0x7771, RZ ;  /* 0x000077719c037816 */ /* 0x000fe200000000ff */
[----:B---3--:R3:W-:Y:S01]  /*5fd60*/  @P6 STG.E.U8 desc[UR60][R66.64], R155 ;  /* 0x0000009b42006986 */ /* 0x0087e2000c10113c */
[----:B-1----:R-:W-:-:S03]  /*5fd70*/  ISETP.LT.AND P6, PT, R234, R53, !P5 ;  /* 0x00000035ea00720c */ /* 0x002fc60006fc1270 */
[----:B---3--:R-:W3:Y:S10]  /*5fd80*/  LDL.LU.64 R66, [R1+0x498] ;  /* 0x0004980001427983 */ /* 0x008ef40000300a00 */
[----:B------:R1:W-:Y:S01]  /*5fd90*/  @P6 STG.E.U8 desc[UR60][R68.64], R0 ;  /* 0x0000000044006986 */ /* 0x0003e2000c10113c */
[----:B0-----:R-:W-:-:S02]  /*5fda0*/  ISETP.LT.AND P6, PT, R237, R52, !P5 ;  /* 0x00000034ed00720c */ /* 0x001fc40006fc1270 */
[----:B------:R-:W0:Y:S01]  /*5fdb0*/  LDC R52, c[0x0][0x22c] ;  /* 0x00008b00ff347b82 */ /* 0x000e220000000800 */
[----:B-1----:R-:W3:Y:S07]  /*5fdc0*/  LDL.LU.64 R68, [R1+0x490] ;  /* 0x0004900001447983 */ /* 0x002eee0000300a00 */
[----:B------:R-:W1:Y:S01]  /*5fdd0*/  LDC R0, c[0x0][0x228] ;  /* 0x00008a00ff007b82 */ /* 0x000e620000000800 */
[----:B------:R-:W-:Y:S02]  /*5fde0*/  VIADD R53, R4, 0x69 ;  /* 0x0000006904357836 */ /* 0x000fe40000000000 */
[----:B----4-:R4:W-:Y:S01]  /*5fdf0*/  @P6 STG.E.U8 desc[UR60][R240.64], R3 ;  /* 0x00000003f0006986 */ /* 0x0109e2000c10113c */
[----:B------:R-:W-:-:S02]  /*5fe00*/  ISETP.LT.AND P6, PT, R236, R5, !P5 ;  /* 0x00000005ec00720c */ /* 0x000fc40006fc1270 */
[C---:B------:R-:W-:Y:S01]  /*5fe10*/  PRMT R5, R156.reuse, 0x7772, RZ ;  /* 0x000077729c057816 */ /* 0x040fe200000000ff */
[----:B----4-:R-:W4:Y:S01]  /*5fe20*/  LDL.LU.64 R240, [R1+0x488] ;  /* 0x0004880001f07983 */ /* 0x010f220000300a00 */
[----:B-1----:R-:W-:Y:S02]  /*5fe30*/  ISETP.LT.AND P5, PT, R235, R0, !P5 ;  /* 0x00000000eb00720c */ /* 0x002fe40006fa1270 */
[----:B------:R-:W-:-:S07]  /*5fe40*/  PRMT R156, R156, 0x7773, RZ ;  /* 0x000077739c9c7816 */ /* 0x000fce00000000ff */
[----:B------:R1:W-:Y:S01]  /*5fe50*/  @P6 STG.E.U8 desc[UR60][R70.64], R5 ;  /* 0x0000000546006986 */ /* 0x0003e2000c10113c */
[----:B0-----:R-:W-:Y:S02]  /*5fe60*/  ISETP.GE.AND P6, PT, R53, R52, PT ;  /* 0x000000343500720c */ /* 0x001fe40003fc6270 */
[----:B------:R-:W0:Y:S01]  /*5fe70*/  LDC R53, c[0x0][0x228] ;  /* 0x00008a00ff357b82 */ /* 0x000e220000000800 */
[----:B------:R-:W-:-:S07]  /*5fe80*/  PRMT R0, R160, 0x7770, RZ ;  /* 0x00007770a0007816 */ /* 0x000fce00000000ff */
[----:B------:R-:W0:Y:S01]  /*5fe90*/  LDC R52, c[0x0][0x228] ;  /* 0x00008a00ff347b82 */ /* 0x000e220000000800 */
[----:B-1----:R-:W4:Y:S07]  /*5fea0*/  LDL.LU.64 R70, [R1+0x138] ;  /* 0x0001380001467983 */ /* 0x002f2e0000300a00 */
[----:B------:R-:W1:Y:S01]  /*5feb0*/  LDC R5, c[0x0][0x228] ;  /* 0x00008a00ff057b82 */ /* 0x000e620000000800 */
[----:B--2---:R2:W-:Y:S01]  /*5fec0*/  @P5 STG.E.U8 desc[UR60][R188.64], R156 ;  /* 0x0000009cbc005986 */ /* 0x0045e2000c10113c */
[----:B0-----:R-:W-:-:S03]  /*5fed0*/  ISETP.LT.AND P5, PT, R234, R53, !P6 ;  /* 0x00000035ea00720c */ /* 0x001fc600077a1270 */
[----:B--2---:R-:W2:Y:S10]  /*5fee0*/  LDL.LU.64 R188, [R1+0x130] ;  /* 0x0001300001bc7983 */ /* 0x004eb40000300a00 */
[----:B------:R0:W-:Y:S04]  /*5fef0*/  @P5 STG.E.U8 desc[UR60][R238.64], R0 ;  /* 0x00000000ee005986 */ /* 0x0001e8000c10113c */
[----:B0-----:R-:W2:Y:S01]  /*5ff00*/  LDL.LU.64 R238, [R1+0x128] ;  /* 0x0001280001ee7983 */ /* 0x001ea20000300a00 */
[----:B------:R-:W-:Y:S01]  /*5ff10*/  ISETP.LT.AND P5, PT, R237, R52, !P6 ;  /* 0x00000034ed00720c */ /* 0x000fe200077a1270 */
[----:B------:R-:W0:Y:S01]  /*5ff20*/  LDC R0, c[0x0][0x228] ;  /* 0x00008a00ff007b82 */ /* 0x000e220000000800 */
[----:B------:R-:W-:-:S07]  /*5ff30*/  PRMT R3, R160, 0x7771, RZ ;  /* 0x00007771a0037816 */ /* 0x000fce00000000ff */
[----:B------:R-:W0:Y:S01]  /*5ff40*/  LDC R52, c[0x0][0x22c] ;  /* 0x00008b00ff347b82 */ /* 0x000e220000000800 */
[----:B------:R-:W-:-:S03]  /*5ff50*/  VIADD R53, R4, 0x6a ;  /* 0x0000006a04357836 */ /* 0x000fc60000000000 */
[----:B---3--:R3:W-:Y:S01]  /*5ff60*/  @P5 STG.E.U8 desc[UR60][R66.64], R3 ;  /* 0x0000000342005986 */ /* 0x0087e2000c10113c */
[----:B-1----:R-:W-:Y:S02]  /*5ff70*/  ISETP.LT.AND P5, PT, R236, R5, !P6 ;  /* 0x00000005ec00720c */ /* 0x002fe400077a1270 */
[----:B------:R-:W-:Y:S01]  /*5ff80*/  PRMT R5, R160, 0x7772, RZ ;  /* 0x00007772a0057816 */ /* 0x000fe200000000ff */
[----:B---3--:R-:W3:Y:S10]  /*5ff90*/  LDL.LU.64 R66, [R1+0x120] ;  /* 0x0001200001427983 */ /* 0x008ef40000300a00 */
[----:B------:R1:W-:Y:S01]  /*5ffa0*/  @P5 STG.E.U8 desc[UR60][R68.64], R5 ;  /* 0x0000000544005986 */ /* 0x0003e2000c10113c */
[----:B0-----:R-:W-:-:S02]  /*5ffb0*/  ISETP.GE.AND P5, PT, R53, R52, PT ;  /* 0x000000343500720c */ /* 0x001fc40003fa6270 */
[----:B------:R-:W0:Y:S01]  /*5ffc0*/  LDC R53, c[0x0][0x228] ;  /* 0x00008a00ff357b82 */ /* 0x000e220000000800 */
[----:B------:R-:W-:Y:S02]  /*5ffd0*/  ISETP.LT.AND P6, PT, R235, R0, !P6 ;  /* 0x00000000eb00720c */ /* 0x000fe400077c1270 */
[----:B------:R-:W-:-:S05]  /*5ffe0*/  PRMT R160, R160, 0x7773, RZ ;  /* 0x00007773a0a07816 */ /* 0x000fca00000000ff */
[----:B------:R-:W0:Y:S01]  /*5fff0*/  LDC R52, c[0x0][0x228] ;  /* 0x00008a00ff347b82 */ /* 0x000e220000000800 */
[----:B-1----:R-:W3:Y:S01]  /*60000*/  LDL.LU.64 R68, [R1+0x118] ;  /* 0x0001180001447983 */ /* 0x002ee20000300a00 */
[----:B------:R-:W-:-:S06]  /*60010*/  PRMT R0, R157, 0x7770, RZ ;  /* 0x000077709d007816 */ /* 0x000fcc00000000ff */
[----:B------:R-:W1:Y:S01]  /*60020*/  LDC R5, c[0x0][0x228] ;  /* 0x00008a00ff057b82 */ /* 0x000e620000000800 */
[----:B------:R-:W-:Y:S01]  /*60030*/  PRMT R3, R157, 0x7771, RZ ;  /* 0x000077719d037816 */ /* 0x000fe200000000ff */
[----:B----4-:R4:W-:Y:S01]  /*60040*/  @P6 STG.E.U8 desc[UR60][R240.64], R160 ;  /* 0x000000a0f0006986 */ /* 0x0109e2000c10113c */
[----:B0-----:R-:W-:-:S03]  /*60050*/  ISETP.LT.AND P6, PT, R234, R53, !P5 ;  /* 0x00000035ea00720c */ /* 0x001fc60006fc1270 */
[----:B----4-:R-:W4:Y:S10]  /*60060*/  LDL.LU.64 R240, [R1+0x110] ;  /* 0x0001100001f07983 */ /* 0x010f340000300a00 */
[----:B------:R0:W-:Y:S01]  /*60070*/  @P6 STG.E.U8 desc[UR60][R70.64], R0 ;  /* 0x0000000046006986 */ /* 0x0001e2000c10113c */
[----:B------:R-:W-:-:S02]  /*60080*/  ISETP.LT.AND P6, PT, R237, R52, !P5 ;  /* 0x00000034ed00720c */ /* 0x000fc40006fc1270 */
[----:B------:R-:W1:Y:S01]  /*60090*/  LDC R52, c[0x0][0x22c] ;  /* 0x00008b00ff347b82 */ /* 0x000e620000000800 */
[----:B0-----:R-:W4:Y:S07]  /*600a0*/  LDL.LU.64 R70, [R1+0x108] ;  /* 0x0001080001467983 */ /* 0x001f2e0000300a00 */
[----:B------:R-:W0:Y:S03]  /*600b0*/  LDC R0, c[0x0][0x228] ;  /* 0x00008a00ff007b82 */ /* 0x000e260000000800 */
[----:B--2---:R2:W-:Y:S01]  /*600c0*/  @P6 STG.E.U8 desc[UR60][R188.64], R3 ;  /* 0x00000003bc006986 */ /* 0x0045e2000c10113c */
[----:B-1----:R-:W-:-:S03]  /*600d0*/  ISETP.LT.AND P6, PT, R236, R5, !P5 ;  /* 0x00000005ec00720c */ /* 0x002fc60006fc1270 */
[----:B--2---:R-:W2:Y:S01]  /*600e0*/  LDL.LU.64 R188, [R1+0x100] ;  /* 0x0001000001bc7983 */ /* 0x004ea20000300a00 */
[----:B------:R-:W-:-:S09]  /*600f0*/  PRMT R5, R157, 0x7772, RZ ;  /* 0x000077729d057816 */ /* 0x000fd200000000ff */
[----:B------:R1:W-:Y:S04]  /*60100*/  @P6 STG.E.U8 desc[UR60][R238.64], R5 ;  /* 0x00000005ee006986 */ /* 0x0003e8000c10113c */
[----:B-1----:R-:W2:Y:S01]  /*60110*/  LDL.LU.64 R238, [R1+0xf8] ;  /* 0x0000f80001ee7983 */ /* 0x002ea20000300a00 */
[----:B------:R-:W-:Y:S01]  /*60120*/  VIADD R53, R4, 0x6b ;  /* 0x0000006b04357836 */ /* 0x000fe20000000000 */
[----:B0-----:R-:W-:Y:S01]  /*60130*/  ISETP.LT.AND P5, PT, R235, R0, !P5 ;  /* 0x00000000eb00720c */ /* 0x001fe20006fa1270 */
        /* <DEDUP_REMOVED lines=18> */
[----:B------:R-:W-:Y:S01]  /*60260*/  PRMT R5, R161, 0x7772, RZ ;  /* 0x00007772a1057816 */ /* 0x000fe200000000ff */
        /* <DEDUP_REMOVED lines=119> */
[----:B------:R-:W0:Y:S01]  /*609e0*/  LDC R5, c[0x0][0x228] ;  /* 0x00008a00ff057b82 */ /* 0x000e220000000800 */
[----:B------:R-:W2:Y:S02]  /*609f0*/  LDL.LU.64 R64, [R1+0x30] ;  /* 0x0000300001407983 */ /* 0x000ea40000300a00 */
        /* <DEDUP_REMOVED lines=32> */
[----:B0-----:R-:W2:Y:S01]  /*60c00*/  LDL.LU.64 R238, [R1] ;  /* 0x0000000001ee7983 */ /* 0x001ea20000300a00 */
[----:B------:R-:W-:Y:S01]  /*60c10*/  ISETP.LT.AND P6, PT, R237, R52, !P5 ;  /* 0x00000034ed00720c */ /* 0x000fe20006fc1270 */
[----:B------:R-:W0:Y:S01]  /*60c20*/  LDC R0, c[0x0][0x228] ;  /* 0x00008a00ff007b82 */ /* 0x000e220000000800 */
[----:B------:R-:W-:-:S07]  /*60c30*/  PRMT R3, R165, 0x7771, RZ ;  /* 0x00007771a5037816 */ /* 0x000fce00000000ff */
[----:B------:R-:W3:Y:S04]  /*60c40*/  LDC R52, c[0x0][0x22c] ;  /* 0x00008b00ff347b82 */ /* 0x000ee80000000800 */
[----:B------:R0:W-:Y:S01]  /*60c50*/  @P6 STG.E.U8 desc[UR60][R64.64], R3 ;  /* 0x0000000340006986 */ /* 0x0001e2000c10113c */
[----:B-1----:R-:W-:Y:S01]  /*60c60*/  ISETP.LT.AND P6, PT, R236, R5, !P5 ;  /* 0x00000005ec00720c */ /* 0x002fe20006fc1270 */
[----:B------:R-:W-:Y:S01]  /*60c70*/  VIADD R53, R4, 0x73 ;  /* 0x0000007304357836 */ /* 0x000fe20000000000 */
[----:B------:R-:W-:Y:S02]  /*60c80*/  PRMT R5, R165, 0x7772, RZ ;  /* 0x00007772a5057816 */ /* 0x000fe400000000ff */
[----:B0-----:R-:W-:Y:S02]  /*60c90*/  ISETP.LT.AND P5, PT, R235, R0, !P5 ;  /* 0x00000000eb00720c */ /* 0x001fe40006fa1270 */
[----:B------:R-:W-:-:S02]  /*60ca0*/  PRMT R165, R165, 0x7773, RZ ;  /* 0x00007773a5a57816 */ /* 0x000fc400000000ff */
[C---:B------:R-:W-:Y:S02]  /*60cb0*/  PRMT R0, R169.reuse, 0x7770, RZ ;  /* 0x00007770a9007816 */ /* 0x040fe400000000ff */
[----:B------:R-:W-:-:S03]  /*60cc0*/  PRMT R3, R169, 0x7771, RZ ;  /* 0x00007771a9037816 */ /* 0x000fc600000000ff */
[----:B---3--:R0:W-:Y:S01]  /*60cd0*/  @P6 STG.E.U8 desc[UR60][R66.64], R5 ;  /* 0x0000000542006986 */ /* 0x0081e2000c10113c */
[----:B------:R-:W-:Y:S02]  /*60ce0*/  ISETP.GE.AND P6, PT, R53, R52, PT ;  /* 0x000000343500720c */ /* 0x000fe40003fc6270 */
[----:B------:R-:W1:Y:S08]  /*60cf0*/  LDC R53, c[0x0][0x228] ;  /* 0x00008a00ff357b82 */ /* 0x000e700000000800 */
[----:B------:R-:W3:Y:S01]  /*60d00*/  LDC R52, c[0x0][0x228] ;  /* 0x00008a00ff347b82 */ /* 0x000ee20000000800 */
[----:B------:R-:W-:Y:S07]  /*60d10*/  @P5 STG.E.U8 desc[UR60][R68.64], R165 ;  /* 0x000000a544005986 */ /* 0x000fee000c10113c */
[----:B0-----:R-:W0:Y:S01]  /*60d20*/  LDC R5, c[0x0][0x228] ;  /* 0x00008a00ff057b82 */ /* 0x001e220000000800 */
[----:B-1----:R-:W-:Y:S01]  /*60d30*/  ISETP.LT.AND P5, PT, R234, R53, !P6 ;  /* 0x00000035ea00720c */ /* 0x002fe200077a1270 */
[----:B------:R-:W-:-:S12]  /*60d40*/  VIADD R53, R4, 0x74 ;  /* 0x0000007404357836 */ /* 0x000fd80000000000 */
[----:B----4-:R1:W-:Y:S01]  /*60d50*/  @P5 STG.E.U8 desc[UR60][R240.64], R0 ;  /* 0x00000000f0005986 */ /* 0x0103e2000c10113c */
[----:B---3--:R-:W-:Y:S02]  /*60d60*/  ISETP.LT.AND P5, PT, R237, R52, !P6 ;  /* 0x00000034ed00720c */ /* 0x008fe400077a1270 */
[----:B------:R-:W3:Y:S08]  /*60d70*/  LDC R52, c[0x0][0x22c] ;  /* 0x00008b00ff347b82 */ /* 0x000ef00000000800 */
[----:B-1----:R-:W1:Y:S03]  /*60d80*/  LDC R0, c[0x0][0x228] ;  /* 0x00008a00ff007b82 */ /* 0x002e660000000800 */
[----:B------:R4:W-:Y:S01]  /*60d90*/  @P5 STG.E.U8 desc[UR60][R70.64], R3 ;  /* 0x0000000346005986 */ /* 0x0009e2000c10113c */
[----:B0-----:R-:W-:-:S02]  /*60da0*/  ISETP.LT.AND P5, PT, R236, R5, !P6 ;  /* 0x00000005ec00720c */ /* 0x001fc400077a1270 */
[----:B------:R-:W-:Y:S02]  /*60db0*/  PRMT R5, R169, 0x7772, RZ ;  /* 0x00007772a9057816 */ /* 0x000fe400000000ff */
[----:B-1----:R-:W-:Y:S02]  /*60dc0*/  ISETP.LT.AND P6, PT, R235, R0, !P6 ;  /* 0x00000000eb00720c */ /* 0x002fe400077c1270 */
[----:B------:R-:W0:Y:S01]  /*60dd0*/  LDC R0, c[0x0][0x228] ;  /* 0x00008a00ff007b82 */ /* 0x000e220000000800 */
[----:B------:R-:W-:Y:S02]  /*60de0*/  PRMT R169, R169, 0x7773, RZ ;  /* 0x00007773a9a97816 */ /* 0x000fe400000000ff */
[----:B----4-:R-:W-:-:S04]  /*60df0*/  PRMT R3, R166, 0x7770, RZ ;  /* 0x00007770a6037816 */ /* 0x010fc800000000ff */
[----:B--2---:R1:W-:Y:S01]  /*60e00*/  @P5 STG.E.U8 desc[UR60][R188.64], R5 ;  /* 0x00000005bc005986 */ /* 0x0043e2000c10113c */
[----:B---3--:R-:W-:Y:S02]  /*60e10*/  ISETP.GE.AND P5, PT, R53, R52, PT ;  /* 0x000000343500720c */ /* 0x008fe40003fa6270 */
[----:B------:R-:W2:Y:S01]  /*60e20*/  LDC R53, c[0x0][0x228] ;  /* 0x00008a00ff357b82 */ /* 0x000ea20000000800 */
[----:B------:R-:W-:Y:S01]  /*60e30*/  @P6 STG.E.U8 desc[UR60][R238.64], R169 ;  /* 0x000000a9ee006986 */ /* 0x000fe2000c10113c */
[----:B--2---:R-:W-:-:S06]  /*60e40*/  ISETP.LT.AND P6, PT, R234, R53, !P5 ;  /* 0x00000035ea00720c */ /* 0x004fcc0006fc1270 */
[----:B------:R-:W2:Y:S01]  /*60e50*/  LDC R53, c[0x0][0x228] ;  /* 0x00008a00ff357b82 */ /* 0x000ea20000000800 */
[----:B-1----:R-:W-:-:S06]  /*60e60*/  PRMT R5, R166, 0x7771, RZ ;  /* 0x00007771a6057816 */ /* 0x002fcc00000000ff */
[----:B------:R1:W-:Y:S01]  /*60e70*/  @P6 STG.E.U8 desc[UR60][R250.64], R3 ;  /* 0x00000003fa006986 */ /* 0x0003e2000c10113c */
[----:B0-----:R-:W-:Y:S01]  /*60e80*/  ISETP.LT.AND P6, PT, R237, R0, !P5 ;  /* 0x00000000ed00720c */ /* 0x001fe20006fc1270 */
[----:B------:R-:W-:-:S12]  /*60e90*/  VIADD R0, R4, 0x75 ;  /* 0x0000007504007836 */ /* 0x000fd80000000000 */
[----:B------:R0:W-:Y:S01]  /*60ea0*/  @P6 STG.E.U8 desc[UR60][R248.64], R5 ;  /* 0x00000005f8006986 */ /* 0x0001e2000c10113c */
[----:B--2---:R-:W-:Y:S02]  /*60eb0*/  ISETP.LT.AND P6, PT, R236, R53, !P5 ;  /* 0x00000035ec00720c */ /* 0x004fe40006fc1270 */
[----:B------:R-:W-:-:S11]  /*60ec0*/  PRMT R53, R166, 0x7772, RZ ;  /* 0x00007772a6357816 */ /* 0x000fd600000000ff */
[----:B------:R2:W-:Y:S01]  /*60ed0*/  @P6 STG.E.U8 desc[UR60][R232.64], R53 ;  /* 0x00000035e8006986 */ /* 0x0005e2000c10113c */
[----:B------:R-:W-:Y:S02]  /*60ee0*/  ISETP.GE.AND P6, PT, R0, R191, PT ;  /* 0x000000bf0000720c */ /* 0x000fe40003fc6270 */
[----:B------:R-:W3:Y:S01]  /*60ef0*/  LDC R0, c[0x0][0x228] ;  /* 0x00008a00ff007b82 */ /* 0x000ee20000000800 */
[----:B-1----:R-:W-:Y:S02]  /*60f00*/  PRMT R3, R166, 0x7773, RZ ;  /* 0x00007773a6037816 */ /* 0x002fe400000000ff */
[----:B---3--:R-:W-:-:S05]  /*60f10*/  ISETP.LT.AND P5, PT, R235, R0, !P5 ;  /* 0x00000000eb00720c */ /* 0x008fca0006fa1270 */
[----:B------:R-:W1:Y:S01]  /*60f20*/  LDC R0, c[0x0][0x228] ;  /* 0x00008a00ff007b82 */ /* 0x000e620000000800 */
[----:B0-----:R-:W-:-:S07]  /*60f30*/  PRMT R5, R170, 0x7770, RZ ;  /* 0x00007770aa057816 */ /* 0x001fce00000000ff */
[----:B------:R-:W-:Y:S01]  /*60f40*/  @P5 STG.E.U8 desc[UR60][R230.64], R3 ;  /* 0x00000003e6005986 */ /* 0x000fe2000c10113c */
[----:B------:R-:W-:Y:S02]  /*60f50*/  ISETP.LT.AND P5, PT, R234, R55, !P6 ;  /* 0x00000037ea00720c */ /* 0x000fe400077a1270 */
[----:B------:R-:W0:Y:S01]  /*60f60*/  LDC R55, c[0x0][0x228] ;  /* 0x00008a00ff377b82 */ /* 0x000e220000000800 */
[----:B--2---:R-:W-:-:S10]  /*60f70*/  PRMT R53, R170, 0x7771, RZ ;  /* 0x00007771aa357816 */ /* 0x004fd400000000ff */
[----:B------:R2:W-:Y:S01]  /*60f80*/  @P5 STG.E.U8 desc[UR60][R228.64], R5 ;  /* 0x00000005e4005986 */ /* 0x0005e2000c10113c */
[----:B-1----:R-:W-:Y:S01]  /*60f90*/  ISETP.LT.AND P5, PT, R237, R0, !P6 ;  /* 0x00000000ed00720c */ /* 0x002fe200077a1270 */
[----:B------:R-:W-:Y:S01]  /*60fa0*/  VIADD R0, R4, 0x76 ;  /* 0x0000007604007836 */ /* 0x000fe20000000000 */
[----:B--2---:R-:W1:Y:S11]  /*60fb0*/  LDC R5, c[0x0][0x228] ;  /* 0x00008a00ff057b82 */ /* 0x004e760000000800 */
[----:B------:R-:W-:Y:S01]  /*60fc0*/  @P5 STG.E.U8 desc[UR60][R226.64], R53 ;  /* 0x00000035e2005986 */ /* 0x000fe2000c10113c */
[----:B0-----:R-:W-:-:S02]  /*60fd0*/  ISETP.LT.AND P5, PT, R236, R55, !P6 ;  /* 0x00000037ec00720c */ /* 0x001fc400077a1270 */
[----:B------:R-:W-:-:S11]  /*60fe0*/  PRMT R55, R170, 0x7772, RZ ;  /* 0x00007772aa377816 */ /* 0x000fd600000000ff */
[----:B------:R0:W-:Y:S01]  /*60ff0*/  @P5 STG.E.U8 desc[UR60][R224.64], R55 ;  /* 0x00000037e0005986 */ /* 0x0001e2000c10113c */
[----:B------:R-:W-:Y:S02]  /*61000*/  ISETP.GE.AND P5, PT, R0, R193, PT ;  /* 0x000000c10000720c */ /* 0x000fe40003fa6270 */
[----:B------:R-:W2:Y:S01]  /*61010*/  LDC R0, c[0x0][0x228] ;  /* 0x00008a00ff007b82 */ /* 0x000ea20000000800 */
[----:B------:R-:W-:-:S07]  /*61020*/  PRMT R3, R170, 0x7773, RZ ;  /* 0x00007773aa037816 */ /* 0x000fce00000000ff */
[----:B0-----:R-:W0:Y:S01]  /*61030*/  LDC R55, c[0x0][0x228] ;  /* 0x00008a00ff377b82 */ /* 0x001e220000000800 */
[----:B--2---:R-:W-:-:S07]  /*61040*/  ISETP.LT.AND P6, PT, R235, R0, !P6 ;  /* 0x00000000eb00720c */ /* 0x004fce00077c1270 */
[----:B------:R-:W2:Y:S06]  /*61050*/  LDC R0, c[0x0][0x228] ;  /* 0x00008a00ff007b82 */ /* 0x000eac0000000800 */
[----:B------:R3:W-:Y:S01]  /*61060*/  @P6 STG.E.U8 desc[UR60][R222.64], R3 ;  /* 0x00000003de006986 */ /* 0x0007e2000c10113c */
[----:B-1----:R-:W-:Y:S02]  /*61070*/  ISETP.LT.AND P6, PT, R234, R5, !P5 ;  /* 0x00000005ea00720c */ /* 0x002fe40006fc1270 */
[C---:B------:R-:W-:Y:S02]  /*61080*/  PRMT R5, R167.reuse, 0x7770, RZ ;  /* 0x00007770a7057816 */ /* 0x040fe400000000ff */
[----:B------:R-:W-:Y:S01]  /*61090*/  PRMT R53, R167, 0x7771, RZ ;  /* 0x00007771a7357816 */ /* 0x000fe200000000ff */
[----:B---3--:R-:W1:Y:S08]  /*610a0*/  LDC R3, c[0x0][0x228] ;  /* 0x00008a00ff037b82 */ /* 0x008e700000000800 */
[----:B------:R-:W-:Y:S01]  /*610b0*/  @P6 STG.E.U8 desc[UR60][R220.64], R5 ;  /* 0x00000005dc006986 */ /* 0x000fe2000c10113c */
[----:B--2---:R-:W-:Y:S01]  /*610c0*/  ISETP.LT.AND P6, PT, R237, R0, !P5 ;  /* 0x00000000ed00720c */ /* 0x004fe20006fc1270 */
[----:B------:R-:W-:-:S12]  /*610d0*/  VIADD R0, R4, 0x77 ;  /* 0x0000007704007836 */ /* 0x000fd80000000000 */
[----:B------:R2:W-:Y:S01]  /*610e0*/  @P6 STG.E.U8 desc[UR60][R218.64], R53 ;  /* 0x00000035da006986 */ /* 0x0005e2000c10113c */
[----:B0-----:R-:W-:Y:S02]  /*610f0*/  ISETP.LT.AND P6, PT, R236, R55, !P5 ;  /* 0x00000037ec00720c */ /* 0x001fe40006fc1270 */
[----:B------:R-:W-:Y:S01]  /*61100*/  PRMT R55, R167, 0x7772, RZ ;  /* 0x00007772a7377816 */ /* 0x000fe200000000ff */
[----:B--2---:R-:W0:Y:S10]  /*61110*/  LDC R53, c[0x0][0x228] ;  /* 0x00008a00ff357b82 */ /* 0x004e340000000800 */
[----:B------:R-:W-:Y:S01]  /*61120*/  @P6 STG.E.U8 desc[UR60][R216.64], R55 ;  /* 0x00000037d8006986 */ /* 0x000fe2000c10113c */
[----:B------:R-:W-:-:S02]  /*61130*/  ISETP.GE.AND P6, PT, R0, R195, PT ;  /* 0x000000c30000720c */ /* 0x000fc40003fc6270 */
[----:B------:R-:W2:Y:S01]  /*61140*/  LDC R0, c[0x0][0x228] ;  /* 0x00008a00ff007b82 */ /* 0x000ea20000000800 */
[----:B------:R-:W-:Y:S02]  /*61150*/  PRMT R167, R167, 0x7773, RZ ;  /* 0x00007773a7a77816 */ /* 0x000fe400000000ff */
[----:B--2---:R-:W-:-:S05]  /*61160*/  ISETP.LT.AND P5, PT, R235, R0, !P5 ;  /* 0x00000000eb00720c */ /* 0x004fca0006fa1270 */
[----:B------:R-:W2:Y:S08]  /*61170*/  LDC R0, c[0x0][0x228] ;  /* 0x00008a00ff007b82 */ /* 0x000eb00000000800 */
[----:B------:R-:W-:Y:S01]  /*61180*/  @P5 STG.E.U8 desc[UR60][R214.64], R167 ;  /* 0x000000a7d6005986 */ /* 0x000fe2000c10113c */
[----:B-1----:R-:W-:Y:S02]  /*61190*/  ISETP.LT.AND P5, PT, R234, R3, !P6 ;  /* 0x00000003ea00720c */ /* 0x002fe400077a1270 */
[----:B------:R-:W-:-:S02]  /*611a0*/  PRMT R3, R171, 0x7770, RZ ;  /* 0x00007770ab037816 */ /* 0x000fc400000000ff */
[----:B------:R-:W-:-:S09]  /*611b0*/  PRMT R5, R171, 0x7771, RZ ;  /* 0x00007771ab057816 */ /* 0x000fd200000000ff */
[----:B------:R1:W-:Y:S01]  /*611c0*/  @P5 STG.E.U8 desc[UR60][R212.64], R3 ;  /* 0x00000003d4005986 */ /* 0x0003e2000c10113c */
[----:B--2---:R-:W-:Y:S01]  /*611d0*/  ISETP.LT.AND P5, PT, R237, R0, !P6 ;  /* 0x00000000ed00720c */ /* 0x004fe200077a1270 */
[----:B------:R-:W-:Y:S01]  /*611e0*/  VIADD R0, R4, 0x7c ;  /* 0x0000007c04007836 */ /* 0x000fe20000000000 */
[----:B-1----:R-:W1:Y:S11]  /*611f0*/  LDC R3, c[0x0][0x228] ;  /* 0x00008a00ff037b82 */ /* 0x002e760000000800 */
        /* <DEDUP_REMOVED lines=10> */
[----:B------:R-:W-:Y:S01]  /*612a0*/  @P6 STG.E.U8 desc[UR60][R206.64], R171 ;  /* 0x000000abce006986 */ /* 0x000fe2000c10113c */
[----:B-1----:R-:W-:Y:S02]  /*612b0*/  ISETP.LT.AND P6, PT, R234, R3, !P0 ;  /* 0x00000003ea00720c */ /* 0x002fe400047c1270 */
[C---:B------:R-:W-:Y:S02]  /*612c0*/  PRMT R3, R176.reuse, 0x7770, RZ ;  /* 0x00007770b0037816 */ /* 0x040fe400000000ff */
[----:B------:R-:W-:-:S09]  /*612d0*/  PRMT R5, R176, 0x7771, RZ ;  /* 0x00007771b0057816 */ /* 0x000fd200000000ff */
[----:B------:R1:W-:Y:S01]  /*612e0*/  @P6 STG.E.U8 desc[UR60][R204.64], R3 ;  /* 0x00000003cc006986 */ /* 0x0003e2000c10113c */
[----:B--2---:R-:W-:Y:S01]  /*612f0*/  ISETP.LT.AND P6, PT, R237, R0, !P0 ;  /* 0x00000000ed00720c */ /* 0x004fe200047c1270 */
[----:B------:R-:W-:Y:S01]  /*61300*/  VIADD R0, R4, 0x7d ;  /* 0x0000007d04007836 */ /* 0x000fe20000000000 */
[----:B------:R-:W-:-:S11]  /*61310*/  PRMT R57, R176, 0x7772, RZ ;  /* 0x00007772b0397816 */ /* 0x000fd600000000ff */
[----:B------:R-:W-:Y:S01]  /*61320*/  @P6 STG.E.U8 desc[UR60][R202.64], R5 ;  /* 0x00000005ca006986 */ /* 0x000fe2000c10113c */
[----:B0-----:R-:W-:-:S03]  /*61330*/  ISETP.LT.AND P6, PT, R236, R53, !P0 ;  /* 0x00000035ec00720c */ /* 0x001fc600047c1270 */
[----:B------:R0:W2:Y:S01]  /*61340*/  LDS.128 R52, [R2] ;  /* 0x0000000002347984 */ /* 0x0000a20000000c00 */
[----:B-1----:R-:W-:Y:S01]  /*61350*/  PRMT R3, R176, 0x7773, RZ ;  /* 0x00007773b0037816 */ /* 0x002fe200000000ff */
[----:B0-----:R-:W0:Y:S08]  /*61360*/  LDC R2, c[0x0][0x228] ;  /* 0x00008a00ff027b82 */ /* 0x001e300000000800 */
[----:B------:R1:W-:Y:S01]  /*61370*/  @P6 STG.E.U8 desc[UR60][R200.64], R57 ;  /* 0x00000039c8006986 */ /* 0x0003e2000c10113c */
[----:B------:R-:W-:-:S02]  /*61380*/  ISETP.GE.AND P6, PT, R0, R243, PT ;  /* 0x000000f30000720c */ /* 0x000fc40003fc6270 */
[----:B------:R-:W3:Y:S02]  /*61390*/  LDC R0, c[0x0][0x228] ;  /* 0x00008a00ff007b82 */ /* 0x000ee40000000800 */
[----:B---3--:R-:W-:-:S06]  /*613a0*/  ISETP.LT.AND P0, PT, R235, R0, !P0 ;  /* 0x00000000eb00720c */ /* 0x008fcc0004701270 */
[----:B------:R-:W3:Y:S01]  /*613b0*/  LDC R0, c[0x0][0x228] ;  /* 0x00008a00ff007b82 */ /* 0x000ee20000000800 */
[----:B--2---:R-:W-:-:S06]  /*613c0*/  PRMT R5, R52, 0x7770, RZ ;  /* 0x0000777034057816 */ /* 0x004fcc00000000ff */
[----:B------:R2:W-:Y:S01]  /*613d0*/  @P0 STG.E.U8 desc[UR60][R198.64], R3 ;  /* 0x00000003c6000986 */ /* 0x0005e2000c10113c */
[----:B------:R-:W-:Y:S02]  /*613e0*/  ISETP.LT.AND P0, PT, R234, R59, !P1 ;  /* 0x0000003bea00720c */ /* 0x000fe40004f01270 */
[----:B------:R-:W4:Y:S01]  /*613f0*/  LDC R59, c[0x0][0x228] ;  /* 0x00008a00ff3b7b82 */ /* 0x000f220000000800 */
[----:B-1----:R-:W-:-:S10]  /*61400*/  PRMT R57, R52, 0x7771, RZ ;  /* 0x0000777134397816 */ /* 0x002fd400000000ff */
[----:B------:R1:W-:Y:S01]  /*61410*/  @P0 STG.E.U8 desc[UR60][R196.64], R5 ;  /* 0x00000005c4000986 */ /* 0x0003e2000c10113c */
[----:B---3--:R-:W-:Y:S02]  /*61420*/  ISETP.LT.AND P0, PT, R237, R0, !P1 ;  /* 0x00000000ed00720c */ /* 0x008fe40004f01270 */
[----:B------:R-:W3:Y:S11]  /*61430*/  LDC R0, c[0x0][0x228] ;  /* 0x00008a00ff007b82 */ /* 0x000ef60000000800 */
[----:B------:R0:W-:Y:S01]  /*61440*/  @P0 STG.E.U8 desc[UR60][R186.64], R57 ;  /* 0x00000039ba000986 */ /* 0x0001e2000c10113c */
[----:B----4-:R-:W-:-:S02]  /*61450*/  ISETP.LT.AND P0, PT, R236, R59, !P1 ;  /* 0x0000003bec00720c */ /* 0x010fc40004f01270 */
[----:B------:R-:W4:Y:S01]  /*61460*/  LDC R59, c[0x0][0x228] ;  /* 0x00008a00ff3b7b82 */ /* 0x000f220000000800 */
[----:B--2---:R-:W-:Y:S02]  /*61470*/  PRMT R3, R52, 0x7772, RZ ;  /* 0x0000777234037816 */ /* 0x004fe400000000ff */
[----:B---3--:R-:W-:-:S05]  /*61480*/  ISETP.LT.AND P1, PT, R235, R0, !P1 ;  /* 0x00000000eb00720c */ /* 0x008fca0004f21270 */
[----:B------:R-:W2:Y:S03]  /*61490*/  LDC R0, c[0x0][0x228] ;  /* 0x00008a00ff007b82 */ /* 0x000ea60000000800 */
[----:B------:R3:W-:Y:S01]  /*614a0*/  @P0 STG.E.U8 desc[UR60][R184.64], R3 ;  /* 0x00000003b8000986 */ /* 0x0007e2000c10113c */
[----:B-1----:R-:W-:Y:S02]  /*614b0*/  PRMT R5, R52, 0x7773, RZ ;  /* 0x0000777334057816 */ /* 0x002fe400000000ff */
[C---:B0-----:R-:W-:Y:S02]  /*614c0*/  PRMT R57, R177.reuse, 0x7770, RZ ;  /* 0x00007770b1397816 */ /* 0x041fe400000000ff */
[----:B----4-:R-:W-:Y:S02]  /*614d0*/  ISETP.LT.AND P0, PT, R234, R59, !P2 ;  /* 0x0000003bea00720c */ /* 0x010fe40005701270 */
[----:B------:R-:W0:Y:S01]  /*614e0*/  LDC R59, c[0x0][0x228] ;  /* 0x00008a00ff3b7b82 */ /* 0x000e220000000800 */
[----:B------:R1:W-:Y:S01]  /*614f0*/  @P1 STG.E.U8 desc[UR60][R182.64], R5 ;  /* 0x00000005b6001986 */ /* 0x0003e2000c10113c */
[----:B---3--:R-:W-:-:S09]  /*61500*/  PRMT R3, R177, 0x7771, RZ ;  /* 0x00007771b1037816 */ /* 0x008fd200000000ff */
[----:B------:R-:W-:Y:S01]  /*61510*/  @P0 STG.E.U8 desc[UR60][R180.64], R57 ;  /* 0x00000039b4000986 */ /* 0x000fe2000c10113c */
[----:B--2---:R-:W-:Y:S02]  /*61520*/  ISETP.LT.AND P0, PT, R237, R0, !P2 ;  /* 0x00000000ed00720c */ /* 0x004fe40005701270 */
[----:B------:R-:W2:Y:S01]  /*61530*/  LDC R0, c[0x0][0x228] ;  /* 0x00008a00ff007b82 */ /* 0x000ea20000000800 */
[----:B-1----:R-:W-:-:S10]  /*61540*/  PRMT R5, R177, 0x7772, RZ ;  /* 0x00007772b1057816 */ /* 0x002fd400000000ff */
[----:B------:R1:W-:Y:S01]  /*61550*/  @P0 STG.E.U8 desc[UR60][R50.64], R3 ;  /* 0x0000000332000986 */ /* 0x0003e2000c10113c */
[----:B0-----:R-:W-:Y:S02]  /*61560*/  ISETP.LT.AND P0, PT, R236, R59, !P2 ;  /* 0x0000003bec00720c */ /* 0x001fe40005701270 */
[----:B------:R-:W0:Y:S01]  /*61570*/  LDC R59, c[0x0][0x228] ;  /* 0x00008a00ff3b7b82 */ /* 0x000e220000000800 */
[----:B------:R-:W-:-:S07]  /*61580*/  ISETP.LT.AND P2, PT, R235, R2, !P2 ;  /* 0x00000002eb00720c */ /* 0x000fce0005741270 */
[----:B------:R-:W3:Y:S01]  /*61590*/  LDC R2, c[0x0][0x228] ;  /* 0x00008a00ff027b82 */ /* 0x000ee20000000800 */
[----:B------:R-:W-:Y:S02]  /*615a0*/  PRMT R177, R177, 0x7773, RZ ;  /* 0x00007773b1b17816 */ /* 0x000fe400000000ff */
[----:B------:R-:W-:Y:S01]  /*615b0*/  @P0 STG.E.U8 desc[UR60][R48.64], R5 ;  /* 0x0000000530000986 */ /* 0x000fe2000c10113c */
[----:B------:R-:W-:-:S03]  /*615c0*/  ISETP.LT.AND P0, PT, R234, R61, !P3 ;  /* 0x0000003dea00720c */ /* 0x000fc60005f01270 */
[----:B------:R4:W-:Y:S01]  /*615d0*/  @P2 STG.E.U8 desc[UR60][R46.64], R177 ;  /* 0x000000b12e002986 */ /* 0x0009e2000c10113c */
[----:B-1----:R-:W1:Y:S01]  /*615e0*/  LDC R51, c[0x0][0x228] ;  /* 0x00008a00ff337b82 */ /* 0x002e620000000800 */
[----:B--2---:R-:W-:Y:S02]  /*615f0*/  ISETP.LT.AND P2, PT, R237, R0, !P3 ;  /* 0x00000000ed00720c */ /* 0x004fe40005f41270 */
[----:B------:R-:W-:-:S05]  /*61600*/  PRMT R57, R53, 0x7770, RZ ;  /* 0x0000777035397816 */ /* 0x000fca00000000ff */
[----:B------:R-:W2:Y:S01]  /*61610*/  LDC R0, c[0x0][0x228] ;  /* 0x00008a00ff007b82 */ /* 0x000ea20000000800 */
[----:B------:R2:W-:Y:S01]  /*61620*/  @P0 STG.E.U8 desc[UR60][R44.64], R57 ;  /* 0x000000392c000986 */ /* 0x0005e2000c10113c */
[----:B0-----:R-:W-:Y:S02]  /*61630*/  ISETP.LT.AND P0, PT, R236, R59, !P3 ;  /* 0x0000003bec00720c */ /* 0x001fe40005f01270 */
[----:B---3--:R-:W-:-:S04]  /*61640*/  ISETP.LT.AND P3, PT, R235, R2, !P3 ;  /* 0x00000002eb00720c */ /* 0x008fc80005f61270 */
[----:B----4-:R-:W0:Y:S01]  /*61650*/  LDC R47, c[0x0][0x228] ;  /* 0x00008a00ff2f7b82 */ /* 0x010e220000000800 */
[C---:B------:R-:W-:Y:S02]  /*61660*/  PRMT R3, R53.reuse, 0x7771, RZ ;  /* 0x0000777135037816 */ /* 0x040fe400000000ff */
[----:B------:R-:W-:-:S05]  /*61670*/  PRMT R5, R53, 0x7772, RZ ;  /* 0x0000777235057816 */ /* 0x000fca00000000ff */
[----:B------:R-:W3:Y:S01]  /*61680*/  LDC R2, c[0x0][0x228] ;  /* 0x00008a00ff027b82 */ /* 0x000ee20000000800 */
[----:B------:R-:W-:Y:S01]  /*61690*/  PRMT R53, R53, 0x7773, RZ ;  /* 0x0000777335357816 */ /* 0x000fe200000000ff */
[----:B------:R4:W-:Y:S06]  /*616a0*/  @P2 STG.E.U8 desc[UR60][R42.64], R3 ;  /* 0x000000032a002986 */ /* 0x0009ec000c10113c */
[----:B------:R-:W3:Y:S01]  /*616b0*/  LDC R49, c[0x0][0x228] ;  /* 0x00008a00ff317b82 */ /* 0x000ee20000000800 */
[----:B------:R4:W-:Y:S01]  /*616c0*/  @P0 STG.E.U8 desc[UR60][R40.64], R5 ;  /* 0x0000000528000986 */ /* 0x0009e2000c10113c */
[----:B-1----:R-:W-:-:S03]  /*616d0*/  ISETP.LT.AND P0, PT, R234, R51, !P5 ;  /* 0x00000033ea00720c */ /* 0x002fc60006f01270 */
[----:B------:R1:W-:Y:S01]  /*616e0*/  @P3 STG.E.U8 desc[UR60][R38.64], R53 ;  /* 0x0000003526003986 */ /* 0x0003e2000c10113c */
[----:B--2---:R-:W-:Y:S02]  /*616f0*/  ISETP.LT.AND P3, PT, R237, R0, !P5 ;  /* 0x00000000ed00720c */ /* 0x004fe40006f61270 */
[----:B------:R-:W2:Y:S01]  /*61700*/  LDC R0, c[0x0][0x228] ;  /* 0x00008a00ff007b82 */ /* 0x000ea20000000800 */
[C---:B------:R-:W-:Y:S02]  /*61710*/  PRMT R45, R178.reuse, 0x7770, RZ ;  /* 0x00007770b22d7816 */ /* 0x040fe400000000ff */
[----:B----4-:R-:W-:-:S05]  /*61720*/  PRMT R3, R178, 0x7771, RZ ;  /* 0x00007771b2037816 */ /* 0x010fca00000000ff */
[----:B------:R-:W4:Y:S01]  /*61730*/  LDC R41, c[0x0][0x228] ;  /* 0x00008a00ff297b82 */ /* 0x000f220000000800 */
[----:B------:R-:W-:Y:S01]  /*61740*/  @P0 STG.E.U8 desc[UR60][R36.64], R45 ;  /* 0x0000002d24000986 */ /* 0x000fe2000c10113c */
[----:B0-----:R-:W-:Y:S02]  /*61750*/  ISETP.LT.AND P0, PT, R236, R47, !P5 ;  /* 0x0000002fec00720c */ /* 0x001fe40006f01270 */
[----:B---3--:R-:W-:Y:S01]  /*61760*/  ISETP.LT.AND P5, PT, R235, R2, !P5 ;  /* 0x00000002eb00720c */ /* 0x008fe20006fa1270 */
[----:B------:R0:W-:Y:S01]  /*61770*/  @P3 STG.E.U8 desc[UR60][R34.64], R3 ;  /* 0x0000000322003986 */ /* 0x0001e2000c10113c */
[----:B------:R-:W-:Y:S01]  /*61780*/  VIADD R4, R4, 0x7e ;  /* 0x0000007e04047836 */ /* 0x000fe20000000000 */
[----:B------:R-:W-:Y:S01]  /*61790*/  ISETP.LT.AND P3, PT, R234, R49, !P6 ;  /* 0x00000031ea00720c */ /* 0x000fe20007761270 */
[----:B------:R-:W3:Y:S01]  /*617a0*/  LDC R2, c[0x0][0x228] ;  /* 0x00008a00ff027b82 */ /* 0x000ee20000000800 */
[----:B------:R-:W-:Y:S02]  /*617b0*/  PRMT R5, R178, 0x7772, RZ ;  /* 0x00007772b2057816 */ /* 0x000fe400000000ff */
[----:B------:R-:W-:-:S02]  /*617c0*/  ISETP.GE.AND P1, PT, R4, R247, PT ;  /* 0x000000f70400720c */ /* 0x000fc40003f26270 */
[----:B-1----:R-:W-:-:S03]  /*617d0*/  PRMT R39, R178, 0x7773, RZ ;  /* 0x00007773b2277816 */ /* 0x002fc600000000ff */
[----:B------:R-:W1:Y:S01]  /*617e0*/  LDC R4, c[0x0][0x228] ;  /* 0x00008a00ff047b82 */ /* 0x000e620000000800 */
[----:B0-----:R-:W-:Y:S01]  /*617f0*/  PRMT R3, R54, 0x7770, RZ ;  /* 0x0000777036037816 */ /* 0x001fe200000000ff */
[----:B------:R0:W-:Y:S04]  /*61800*/  @P0 STG.E.U8 desc[UR60][R32.64], R5 ;  /* 0x0000000520000986 */ /* 0x0001e8000c10113c */
[----:B------:R0:W-:Y:S01]  /*61810*/  @P5 STG.E.U8 desc[UR60][R30.64], R39 ;  /* 0x000000271e005986 */ /* 0x0001e2000c10113c */
[----:B--2---:R-:W-:Y:S01]  /*61820*/  ISETP.LT.AND P5, PT, R237, R0, !P6 ;  /* 0x00000000ed00720c */ /* 0x004fe200077a1270 */
[----:B------:R-:W2:Y:S02]  /*61830*/  LDC R37, c[0x0][0x228] ;  /* 0x00008a00ff257b82 */ /* 0x000ea40000000800 */
[----:B------:R2:W-:Y:S01]  /*61840*/  @P3 STG.E.U8 desc[UR60][R28.64], R3 ;  /* 0x000000031c003986 */ /* 0x0005e2000c10113c */
[----:B----4-:R-:W-:-:S05]  /*61850*/  ISETP.LT.AND P3, PT, R236, R41, !P6 ;  /* 0x00000029ec00720c */ /* 0x010fca0007761270 */
[----:B------:R-:W4:Y:S01]  /*61860*/  LDC R0, c[0x0][0x228] ;  /* 0x00008a00ff007b82 */ /* 0x000f220000000800 */
[C---:B------:R-:W-:Y:S02]  /*61870*/  PRMT R35, R54.reuse, 0x7771, RZ ;  /* 0x0000777136237816 */ /* 0x040fe400000000ff */
[----:B0-----:R-:W-:-:S03]  /*61880*/  PRMT R5, R54, 0x7772, RZ ;  /* 0x0000777236057816 */ /* 0x001fc600000000ff */
[----:B------:R-:W-:Y:S02]  /*61890*/  @P5 STG.E.U8 desc[UR60][R26.64], R35 ;  /* 0x000000231a005986 */ /* 0x000fe4000c10113c */
[----:B------:R-:W0:Y:S02]  /*618a0*/  LDC R31, c[0x0][0x228] ;  /* 0x00008a00ff1f7b82 */ /* 0x000e240000000800 */
[----:B------:R0:W-:Y:S01]  /*618b0*/  @P3 STG.E.U8 desc[UR60][R24.64], R5 ;  /* 0x0000000518003986 */ /* 0x0001e2000c10113c */
[C---:B---3--:R-:W-:Y:S02]  /*618c0*/  ISETP.LT.AND P3, PT, R237.reuse, R2, !P1 ;  /* 0x00000002ed00720c */ /* 0x048fe40004f61270 */
[----:B-1----:R-:W-:-:S03]  /*618d0*/  ISETP.LT.AND P0, PT, R237, R4, !P4 ;  /* 0x00000004ed00720c */ /* 0x002fc60006701270 */
[----:B------:R-:W1:Y:S08]  /*618e0*/  LDC R2, c[0x0][0x228] ;  /* 0x00008a00ff027b82 */ /* 0x000e700000000800 */
[----:B------:R-:W3:Y:S01]  /*618f0*/  LDC R61, c[0x0][0x228] ;  /* 0x00008a00ff3d7b82 */ /* 0x000ee20000000800 */
[----:B----4-:R-:W-:-:S07]  /*61900*/  ISETP.LT.AND P6, PT, R235, R0, !P6 ;  /* 0x00000000eb00720c */ /* 0x010fce00077c1270 */
[----:B------:R-:W4:Y:S08]  /*61910*/  LDC R33, c[0x0][0x228] ;  /* 0x00008a00ff217b82 */ /* 0x000f300000000800 */
[----:B------:R-:W4:Y:S01]  /*61920*/  LDC R4, c[0x0][0x228] ;  /* 0x00008a00ff047b82 */ /* 0x000f220000000800 */
[----:B--2---:R-:W-:Y:S02]  /*61930*/  ISETP.LT.AND P5, PT, R234, R37, !P1 ;  /* 0x00000025ea00720c */ /* 0x004fe40004fa1270 */
[----:B------:R-:W-:-:S02]  /*61940*/  PRMT R3, R54, 0x7773, RZ ;  /* 0x0000777336037816 */ /* 0x000fc400000000ff */
[----:B------:R-:W-:-:S03]  /*61950*/  PRMT R29, R179, 0x7770, RZ ;  /* 0x00007770b31d7816 */ /* 0x000fc600000000ff */
[----:B------:R2:W-:Y:S01]  /*61960*/  @P6 STG.E.U8 desc[UR60][R22.64], R3 ;  /* 0x0000000316006986 */ /* 0x0005e2000c10113c */
[----:B0-----:R-:W-:Y:S02]  /*61970*/  ISETP.LT.AND P6, PT, R236, R31, !P1 ;  /* 0x0000001fec00720c */ /* 0x001fe40004fc1270 */
[----:B-1----:R-:W-:Y:S02]  /*61980*/  ISETP.LT.AND P1, PT, R235, R2, !P1 ;  /* 0x00000002eb00720c */ /* 0x002fe40004f21270 */
[----:B---3--:R-:W-:Y:S01]  /*61990*/  ISETP.LT.AND P2, PT, R234, R61, !P4 ;  /* 0x0000003dea00720c */ /* 0x008fe20006741270 */
[----:B------:R0:W-:Y:S01]  /*619a0*/  @P5 STG.E.U8 desc[UR60][R20.64], R29 ;  /* 0x0000001d14005986 */ /* 0x0001e2000c10113c */
[----:B----4-:R-:W-:Y:S02]  /*619b0*/  ISETP.LT.AND P5, PT, R236, R33, !P4 ;  /* 0x00000021ec00720c */ /* 0x010fe400067a1270 */
[C---:B------:R-:W-:Y:S02]  /*619c0*/  PRMT R5, R179.reuse, 0x7771, RZ ;  /* 0x00007771b3057816 */ /* 0x040fe400000000ff */
[----:B------:R-:W-:-:S02]  /*619d0*/  PRMT R25, R179, 0x7772, RZ ;  /* 0x00007772b3197816 */ /* 0x000fc400000000ff */
[----:B------:R-:W-:Y:S02]  /*619e0*/  ISETP.LT.AND P4, PT, R235, R4, !P4 ;  /* 0x00000004eb00720c */ /* 0x000fe40006781270 */
[----:B------:R-:W-:Y:S02]  /*619f0*/  PRMT R179, R179, 0x7773, RZ ;  /* 0x00007773b3b37816 */ /* 0x000fe400000000ff */
[C---:B------:R-:W-:Y:S01]  /*61a00*/  PRMT R27, R55.reuse, 0x7770, RZ ;  /* 0x00007770371b7816 */ /* 0x040fe200000000ff */
[----:B------:R0:W-:Y:S01]  /*61a10*/  @P3 STG.E.U8 desc[UR60][R16.64], R5 ;  /* 0x0000000510003986 */ /* 0x0001e2000c10113c */
[C---:B------:R-:W-:Y:S02]  /*61a20*/  PRMT R31, R55.reuse, 0x7771, RZ ;  /* 0x00007771371f7816 */ /* 0x040fe400000000ff */
[C---:B--2---:R-:W-:Y:S01]  /*61a30*/  PRMT R3, R55.reuse, 0x7772, RZ ;  /* 0x0000777237037816 */ /* 0x044fe200000000ff */
[----:B------:R0:W-:Y:S04]  /*61a40*/  @P6 STG.E.U8 desc[UR60][R14.64], R25 ;  /* 0x000000190e006986 */ /* 0x0001e8000c10113c */
[----:B------:R0:W-:Y:S04]  /*61a50*/  @P1 STG.E.U8 desc[UR60][R12.64], R179 ;  /* 0x000000b30c001986 */ /* 0x0001e8000c10113c */
[----:B------:R0:W-:Y:S04]  /*61a60*/  @P2 STG.E.U8 desc[UR60][R18.64], R27 ;  /* 0x0000001b12002986 */ /* 0x0001e8000c10113c */
[----:B------:R0:W-:Y:S01]  /*61a70*/  @P0 STG.E.U8 desc[UR60][R10.64], R31 ;  /* 0x0000001f0a000986 */ /* 0x0001e2000c10113c */
[----:B------:R-:W-:-:S03]  /*61a80*/  PRMT R55, R55, 0x7773, RZ ;  /* 0x0000777337377816 */ /* 0x000fc600000000ff */
[----:B------:R0:W-:Y:S01]  /*61a90*/  @P5 STG.E.U8 desc[UR60][R8.64], R3 ;  /* 0x0000000308005986 */ /* 0x0001e2000c10113c */
[----:B------:R-:W-:Y:S05]  /*61aa0*/  @!P4 EXIT ;  /* 0x000000000000c94d */ /* 0x000fea0003800000 */
[----:B-----5:R-:W-:Y:S01]  /*61ab0*/  STG.E.U8 desc[UR60][R6.64], R55 ;  /* 0x0000003706007986 */ /* 0x020fe2000c10113c */
[----:B------:R-:W-:Y:S05]  /*61ac0*/  EXIT ;  /* 0x000000000000794d */ /* 0x000fea0003800000 */
.L_x_3:
[----:B------:R-:W-:-:S00]  /*61ad0*/  BRA `(.L_x_3) ;  /* 0xfffffffc00fc7947 */ /* 0x000fc0000383ffff */
[----:B------:R-:W-:-:S00]  /*61ae0*/  NOP ;  /* 0x0000000000007918 */ /* 0x000fc00000000000 */
        /* <DEDUP_REMOVED lines=9> */
.L_x_4:


//--------------------- .nv.shared.matmul_kernel  --------------------------
	.section	.nv.shared.matmul_kernel,"aw",@nobits
	.sectionflags	@""
	.align	16
	.zero		1024


//--------------------- .nv.shared.reserved.0     --------------------------
	.section	.nv.shared.reserved.0,"aw",@nobits
	.weak		__nv_reservedSMEM_offset_0_alias
	.size		__nv_reservedSMEM_offset_0_alias, 0, 0
	.other		__nv_reservedSMEM_offset_0_alias,@"STO_CUDA_RESERVED_SHARED STV_DEFAULT"
__nv_reservedSMEM_offset_0_alias:
	.zero		0


//--------------------- .nv.constant0.matmul_kernel --------------------------
	.section	.nv.constant0.matmul_kernel,"a",@progbits
	.sectionflags	@""
	.align	4
.nv.constant0.matmul_kernel:
	.zero		608


//--------------------- SYMBOLS --------------------------

	.type		.nv.reservedSmem.offset0,@object
	.size		.nv.reservedSmem.offset0,0x4
